def matmul_kernel(
    a_ptr,
    b_ptr,
    c_ptr,
    M,
    N,
    K,
    stride_am,
    stride_ak,
    stride_bk,
    stride_bn,
    stride_cm,
    stride_cn,
    BLOCK_M: tl.constexpr,
    BLOCK_N: tl.constexpr,
    BLOCK_K: tl.constexpr,
    GROUP_M: tl.constexpr,
):
    pid = tl.program_id(axis=0)
    num_pid_m = tl.cdiv(M, BLOCK_M)
    num_pid_n = tl.cdiv(N, BLOCK_N)
    num_pid_in_group = GROUP_M * num_pid_n
    group_id = pid // num_pid_in_group
    first_pid_m = group_id * GROUP_M
    group_size_m = min(num_pid_m - first_pid_m, GROUP_M)
    pid_m = first_pid_m + ((pid % num_pid_in_group) % group_size_m)
    pid_n = (pid % num_pid_in_group) // group_size_m

    offs_am = (pid_m * BLOCK_M + tl.arange(0, BLOCK_M)) % M
    offs_bn = (pid_n * BLOCK_N + tl.arange(0, BLOCK_N)) % N
    offs_k = tl.arange(0, BLOCK_K)
    a_ptrs = a_ptr + offs_am[:, None] * stride_am + offs_k[None, :] * stride_ak
    b_ptrs = b_ptr + offs_k[:, None] * stride_bk + offs_bn[None, :] * stride_bn

    acc = tl.zeros((BLOCK_M, BLOCK_N), dtype=tl.float32)
    for kk in range(0, tl.cdiv(K, BLOCK_K)):
        a = tl.load(a_ptrs, mask=offs_k[None, :] < K - kk * BLOCK_K, other=0.0)
        b = tl.load(b_ptrs, mask=offs_k[:, None] < K - kk * BLOCK_K, other=0.0)
        acc = tl.dot(a, b, acc)
        a_ptrs += BLOCK_K * stride_ak
        b_ptrs += BLOCK_K * stride_bk

    c = acc.to(c_ptr.dtype.element_ty)
    offs_cm = pid_m * BLOCK_M + tl.arange(0, BLOCK_M)
    offs_cn = pid_n * BLOCK_N + tl.arange(0, BLOCK_N)
    c_ptrs = c_ptr + offs_cm[:, None] * stride_cm + offs_cn[None, :] * stride_cn
    mask = (offs_cm[:, None] < M) & (offs_cn[None, :] < N)
    tl.store(c_ptrs, c, mask=mask)

# config = {"BLOCK_K": 128, "BLOCK_M": 256, "BLOCK_N": 256, "GROUP_M": 4, "arch": "sm_90", "dtype": "fp32", "num_ctas": 1, "num_stages": 3, "num_warps": 4}
# arch = sm_90


// ===== COMPILED SASS (sm_90a) =====

	.target	sm_90a

	.elftype	@"ET_EXEC"


//--------------------- .note.nv.tkinfo           --------------------------
	.section	.note.nv.tkinfo,"",@"SHT_NOTE"
	.sectionflags	@"SHF_NOTE_NV_TKINFO"
	.tkinfo
        /*0018*/ 	.word	0x00000002
        /*0030*/ 	.string	""
        /*0030*/ 	.string	"ptxas"
        /*0030*/ 	.string	"Cuda compilation tools, release 13.0, V13.0.88"
        /*0030*/ 	.string	"Build cuda_13.0.r13.0/compiler.36424714_0"
        /*0030*/ 	.string	"-v  -suppress-debug-info  -lineinfo  -arch sm_90a "



//--------------------- .note.nv.cuinfo           --------------------------
	.section	.note.nv.cuinfo,"",@"SHT_NOTE"
	.sectionflags	@"SHF_NOTE_NV_CUINFO"
        /*0018*/ 	.short	0x0002
        /*001a*/ 	.short	0x005a
        /*001c*/ 	.short	0x0082
	.zero		2


//--------------------- .nv.info                  --------------------------
	.section	.nv.info,"",@"SHT_CUDA_INFO"
	.align	4


	//----- nvinfo : EIATTR_REGCOUNT
	.align		4
        /*0000*/ 	.byte	0x04, 0x2f
        /*0002*/ 	.short	(.L_1 - .L_0)
	.align		4
.L_0:
        /*0004*/ 	.word	index@(matmul_kernel)
        /*0008*/ 	.word	0x000000ff


	//----- nvinfo : EIATTR_FRAME_SIZE
	.align		4
.L_1:
        /*000c*/ 	.byte	0x04, 0x11
        /*000e*/ 	.short	(.L_3 - .L_2)
	.align		4
.L_2:
        /*0010*/ 	.word	index@(matmul_kernel)
        /*0014*/ 	.word	0x00002260


	//----- nvinfo : EIATTR_MIN_STACK_SIZE
	.align		4
.L_3:
        /*0018*/ 	.byte	0x04, 0x12
        /*001a*/ 	.short	(.L_5 - .L_4)
	.align		4
.L_4:
        /*001c*/ 	.word	index@(matmul_kernel)
        /*0020*/ 	.word	0x00002260
.L_5:


//--------------------- .nv.compat                --------------------------
	.section	.nv.compat,"",@"SHT_CUDA_COMPAT_INFO"
	.align	4
        /*0000*/ 	.byte	0x02, 0x09, 0x01, 0x00, 0x02, 0x02, 0x04, 0x00, 0x02, 0x05, 0x05, 0x00, 0x03, 0x07, 0x01, 0x01
        /*0010*/ 	.byte	0x02, 0x03, 0x00, 0x00, 0x02, 0x06, 0x01, 0x00, 0x04, 0x0b, 0x08, 0x00, 0x00, 0x00, 0x00, 0x00
        /*0020*/ 	.byte	0x00, 0x00, 0x00, 0x00


//--------------------- .nv.info.matmul_kernel    --------------------------
	.section	.nv.info.matmul_kernel,"",@"SHT_CUDA_INFO"
	.sectionflags	@""
	.align	4


	//----- nvinfo : EIATTR_CUDA_API_VERSION
	.align		4
        /*0000*/ 	.byte	0x04, 0x37
        /*0002*/ 	.short	(.L_7 - .L_6)
.L_6:
        /*0004*/ 	.word	0x00000082


	//----- nvinfo : EIATTR_KPARAM_INFO
	.align		4
.L_7:
        /*0008*/ 	.byte	0x04, 0x17
        /*000a*/ 	.short	(.L_9 - .L_8)
.L_8:
        /*000c*/ 	.word	0x00000000
        /*0010*/ 	.short	0x000d
        /*0012*/ 	.short	0x0048
        /*0014*/ 	.byte	0x00, 0xf4, 0x21, 0x00


	//----- nvinfo : EIATTR_KPARAM_INFO
	.align		4
.L_9:
        /*0018*/ 	.byte	0x04, 0x17
        /*001a*/ 	.short	(.L_11 - .L_10)
.L_10:
        /*001c*/ 	.word	0x00000000
        /*0020*/ 	.short	0x000c
        /*0022*/ 	.short	0x0040
        /*0024*/ 	.byte	0x00, 0xf4, 0x21, 0x00


	//----- nvinfo : EIATTR_KPARAM_INFO
	.align		4
.L_11:
        /*0028*/ 	.byte	0x04, 0x17
        /*002a*/ 	.short	(.L_13 - .L_12)
.L_12:
        /*002c*/ 	.word	0x00000000
        /*0030*/ 	.short	0x000b
        /*0032*/ 	.short	0x0038
        /*0034*/ 	.byte	0x00, 0xf0, 0x11, 0x00


	//----- nvinfo : EIATTR_KPARAM_INFO
	.align		4
.L_13:
        /*0038*/ 	.byte	0x04, 0x17
        /*003a*/ 	.short	(.L_15 - .L_14)
.L_14:
        /*003c*/ 	.word	0x00000000
        /*0040*/ 	.short	0x000a
        /*0042*/ 	.short	0x0034
        /*0044*/ 	.byte	0x00, 0xf0, 0x11, 0x00


	//----- nvinfo : EIATTR_KPARAM_INFO
	.align		4
.L_15:
        /*0048*/ 	.byte	0x04, 0x17
        /*004a*/ 	.short	(.L_17 - .L_16)
.L_16:
        /*004c*/ 	.word	0x00000000
        /*0050*/ 	.short	0x0009
        /*0052*/ 	.short	0x0030
        /*0054*/ 	.byte	0x00, 0xf0, 0x11, 0x00


	//----- nvinfo : EIATTR_KPARAM_INFO
	.align		4
.L_17:
        /*0058*/ 	.byte	0x04, 0x17
        /*005a*/ 	.short	(.L_19 - .L_18)
.L_18:
        /*005c*/ 	.word	0x00000000
        /*0060*/ 	.short	0x0008
        /*0062*/ 	.short	0x002c
        /*0064*/ 	.byte	0x00, 0xf0, 0x11, 0x00


	//----- nvinfo : EIATTR_KPARAM_INFO
	.align		4
.L_19:
        /*0068*/ 	.byte	0x04, 0x17
        /*006a*/ 	.short	(.L_21 - .L_20)
.L_20:
        /*006c*/ 	.word	0x00000000
        /*0070*/ 	.short	0x0007
        /*0072*/ 	.short	0x0028
        /*0074*/ 	.byte	0x00, 0xf0, 0x11, 0x00


	//----- nvinfo : EIATTR_KPARAM_INFO
	.align		4
.L_21:
        /*0078*/ 	.byte	0x04, 0x17
        /*007a*/ 	.short	(.L_23 - .L_22)
.L_22:
        /*007c*/ 	.word	0x00000000
        /*0080*/ 	.short	0x0006
        /*0082*/ 	.short	0x0024
        /*0084*/ 	.byte	0x00, 0xf0, 0x11, 0x00


	//----- nvinfo : EIATTR_KPARAM_INFO
	.align		4
.L_23:
        /*0088*/ 	.byte	0x04, 0x17
        /*008a*/ 	.short	(.L_25 - .L_24)
.L_24:
        /*008c*/ 	.word	0x00000000
        /*0090*/ 	.short	0x0005
        /*0092*/ 	.short	0x0020
        /*0094*/ 	.byte	0x00, 0xf0, 0x11, 0x00


	//----- nvinfo : EIATTR_KPARAM_INFO
	.align		4
.L_25:
        /*0098*/ 	.byte	0x04, 0x17
        /*009a*/ 	.short	(.L_27 - .L_26)
.L_26:
        /*009c*/ 	.word	0x00000000
        /*00a0*/ 	.short	0x0004
        /*00a2*/ 	.short	0x001c
        /*00a4*/ 	.byte	0x00, 0xf0, 0x11, 0x00


	//----- nvinfo : EIATTR_KPARAM_INFO
	.align		4
.L_27:
        /*00a8*/ 	.byte	0x04, 0x17
        /*00aa*/ 	.short	(.L_29 - .L_28)
.L_28:
        /*00ac*/ 	.word	0x00000000
        /*00b0*/ 	.short	0x0003
        /*00b2*/ 	.short	0x0018
        /*00b4*/ 	.byte	0x00, 0xf0, 0x11, 0x00


	//----- nvinfo : EIATTR_KPARAM_INFO
	.align		4
.L_29:
        /*00b8*/ 	.byte	0x04, 0x17
        /*00ba*/ 	.short	(.L_31 - .L_30)
.L_30:
        /*00bc*/ 	.word	0x00000000
        /*00c0*/ 	.short	0x0002
        /*00c2*/ 	.short	0x0010
        /*00c4*/ 	.byte	0x00, 0xf4, 0x21, 0x00


	//----- nvinfo : EIATTR_KPARAM_INFO
	.align		4
.L_31:
        /*00c8*/ 	.byte	0x04, 0x17
        /*00ca*/ 	.short	(.L_33 - .L_32)
.L_32:
        /*00cc*/ 	.word	0x00000000
        /*00d0*/ 	.short	0x0001
        /*00d2*/ 	.short	0x0008
        /*00d4*/ 	.byte	0x00, 0xf4, 0x21, 0x00


	//----- nvinfo : EIATTR_KPARAM_INFO
	.align		4
.L_33:
        /*00d8*/ 	.byte	0x04, 0x17
        /*00da*/ 	.short	(.L_35 - .L_34)
.L_34:
        /*00dc*/ 	.word	0x00000000
        /*00e0*/ 	.short	0x0000
        /*00e2*/ 	.short	0x0000
        /*00e4*/ 	.byte	0x00, 0xf4, 0x21, 0x00


	//----- nvinfo : EIATTR_SPARSE_MMA_MASK
	.align		4
.L_35:
        /*00e8*/ 	.byte	0x03, 0x50
        /*00ea*/ 	.short	0x0000


	//----- nvinfo : EIATTR_MAXREG_COUNT
	.align		4
        /*00ec*/ 	.byte	0x03, 0x1b
        /*00ee*/ 	.short	0x00ff


	//----- nvinfo : EIATTR_NUM_BARRIERS
	.align		4
        /*00f0*/ 	.byte	0x02, 0x4c
        /*00f2*/ 	.byte	0x01
	.zero		1


	//----- nvinfo : EIATTR_ANNOTATIONS
	.align		4
        /*00f4*/ 	.byte	0x04, 0x55
        /*00f6*/ 	.short	(.L_37 - .L_36)


	//   ....[0]....
.L_36:
        /*00f8*/ 	.word	0x00000001
        /*00fc*/ 	.byte	0x80, 0x00, 0x00, 0x00, 0x01, 0x00, 0x00, 0x00, 0x70, 0x09, 0x00, 0x00, 0x01, 0x00, 0x00, 0x00
        /* <DEDUP_REMOVED lines=3852> */
        /*f1cc*/ 	.byte	0x20, 0x35, 0x05, 0x00, 0x01, 0x00, 0x00, 0x00, 0x30, 0x35, 0x05, 0x00


	//----- nvinfo : EIATTR_MERCURY_ISA_VERSION
	.align		4
.L_37:
        /*f1d8*/ 	.byte	0x03, 0x5f
        /*f1da*/ 	.short	0x0101


	//----- nvinfo : EIATTR_EXIT_INSTR_OFFSETS
	.align		4
        /*f1dc*/ 	.byte	0x04, 0x1c
        /*f1de*/ 	.short	(.L_39 - .L_38)


	//   ....[0]....
.L_38:
        /*f1e0*/ 	.word	0x00058e00


	//   ....[1]....
        /*f1e4*/ 	.word	0x00058e20


	//----- nvinfo : EIATTR_REQNTID
	.align		4
.L_39:
        /*f1e8*/ 	.byte	0x04, 0x10
        /*f1ea*/ 	.short	(.L_41 - .L_40)
.L_40:
        /*f1ec*/ 	.word	0x00000080
        /*f1f0*/ 	.word	0x00000001
        /*f1f4*/ 	.word	0x00000001


	//----- nvinfo : EIATTR_CBANK_PARAM_SIZE
	.align		4
.L_41:
        /*f1f8*/ 	.byte	0x03, 0x19
        /*f1fa*/ 	.short	0x0050


	//----- nvinfo : EIATTR_PARAM_CBANK
	.align		4
        /*f1fc*/ 	.byte	0x04, 0x0a
        /*f1fe*/ 	.short	(.L_43 - .L_42)
	.align		4
.L_42:
        /*f200*/ 	.word	index@(.nv.constant0.matmul_kernel)
        /*f204*/ 	.short	0x0210
        /*f206*/ 	.short	0x0050


	//----- nvinfo : EIATTR_SW_WAR
	.align		4
.L_43:
        /*f208*/ 	.byte	0x04, 0x36
        /*f20a*/ 	.short	(.L_45 - .L_44)
.L_44:
        /*f20c*/ 	.word	0x00000008
.L_45:


//--------------------- .nv.callgraph             --------------------------
	.section	.nv.callgraph,"",@"SHT_CUDA_CALLGRAPH"
	.align	4
	.sectionentsize	8
	.align		4
        /*0000*/ 	.word	0x00000000
	.align		4
        /*0004*/ 	.word	0xffffffff
	.align		4
        /*0008*/ 	.word	0x00000000
	.align		4
        /*000c*/ 	.word	0xfffffffe
	.align		4
        /*0010*/ 	.word	0x00000000
	.align		4
        /*0014*/ 	.word	0xfffffffd
	.align		4
        /*0018*/ 	.word	0x00000000
	.align		4
        /*001c*/ 	.word	0xfffffffc


//--------------------- .text.matmul_kernel       --------------------------
	.section	.text.matmul_kernel,"ax",@progbits
	.align	128
        .global         matmul_kernel
        .type           matmul_kernel,@function
        .size           matmul_kernel,(.L_x_3 - matmul_kernel)
        .other          matmul_kernel,@"STO_CUDA_ENTRY STV_DEFAULT"
matmul_kernel:
.text.matmul_kernel:
[----:B------:R-:W1:Y:S08]  /*0000*/  LDC R1, c[0x0][0x28] ;  /* 0x00000a00ff017b82 */ /* 0x000e700000000800 */
[----:B------:R-:W2:Y:S01]  /*0010*/  LDC.64 R2, c[0x0][0x228] ;  /* 0x00008a00ff027b82 */ /* 0x000ea20000000a00 */
[----:B-1----:R-:W-:Y:S01]  /*0020*/  VIADD R1, R1, 0xffffdda0 ;  /* 0xffffdda001017836 */ /* 0x002fe20000000000 */
[----:B------:R-:W1:Y:S01]  /*0030*/  S2R R5, SR_CTAID.X ;  /* 0x0000000000057919 */ /* 0x000e620000002500 */
[----:B------:R-:W-:Y:S01]  /*0040*/  ULDC UR4, c[0x0][0x234] ;  /* 0x00008d0000047ab9 */ /* 0x000fe20000000800 */
[----:B------:R-:W-:Y:S01]  /*0050*/  ULDC.64 UR6, c[0x0][0x210] ;  /* 0x0000840000067ab9 */ /* 0x000fe20000000a00 */
[----:B------:R-:W3:Y:S01]  /*0060*/  S2R R19, SR_TID.X ;  /* 0x0000000000137919 */ /* 0x000ee20000002100 */
[----:B--2---:R-:W-:Y:S01]  /*0070*/  IMAD.MOV.U32 R14, RZ, RZ, R3 ;  /* 0x000000ffff0e7224 */ /* 0x004fe200078e0003 */
[----:B------:R2:W-:Y:S01]  /*0080*/  STL.64 [R1+0x1448], R2 ;  /* 0x0014480201007387 */ /* 0x0005e20000100a00 */
[----:B------:R-:W-:-:S02]  /*0090*/  IMAD.MOV.U32 R18, RZ, RZ, R2 ;  /* 0x000000ffff127224 */ /* 0x000fc400078e0002 */
[----:B------:R-:W-:Y:S01]  /*00a0*/  VIADD R0, R14, 0xff ;  /* 0x000000ff0e007836 */ /* 0x000fe20000000000 */
[----:B-1----:R-:W-:-:S04]  /*00b0*/  IABS R8, R5 ;  /* 0x0000000500087213 */ /* 0x002fc80000000000 */
[----:B--2---:R-:W-:Y:S02]  /*00c0*/  SHF.R.S32.HI R3, RZ, 0x1f, R0 ;  /* 0x0000001fff037819 */ /* 0x004fe40000011400 */
[----:B---3--:R-:W-:Y:S02]  /*00d0*/  LOP3.LUT R15, R19, 0x7f, RZ, 0xc0, !PT ;  /* 0x0000007f130f7812 */ /* 0x008fe400078ec0ff */
[----:B------:R-:W-:Y:S02]  /*00e0*/  LEA.HI R3, R3, R0, RZ, 0x8 ;  /* 0x0000000003037211 */ /* 0x000fe400078f40ff */
[----:B------:R-:W-:Y:S02]  /*00f0*/  LOP3.LUT R188, R19, 0x60, RZ, 0xc0, !PT ;  /* 0x0000006013bc7812 */ /* 0x000fe400078ec0ff */
[----:B------:R-:W-:-:S04]  /*0100*/  SHF.R.S32.HI R3, RZ, 0x8, R3 ;  /* 0x00000008ff037819 */ /* 0x000fc80000011403 */
[----:B------:R-:W-:-:S04]  /*0110*/  SHF.L.U32 R4, R3, 0x2, RZ ;  /* 0x0000000203047819 */ /* 0x000fc800000006ff */
[-C--:B------:R-:W-:Y:S02]  /*0120*/  IABS R7, R4.reuse ;  /* 0x0000000400077213 */ /* 0x080fe40000000000 */
[----:B------:R-:W-:Y:S02]  /*0130*/  IABS R10, R4 ;  /* 0x00000004000a7213 */ /* 0x000fe40000000000 */
[----:B------:R-:W1:Y:S08]  /*0140*/  I2F.RP R0, R7 ;  /* 0x0000000700007306 */ /* 0x000e700000209400 */
[----:B-1----:R-:W1:Y:S02]  /*0150*/  MUFU.RCP R0, R0 ;  /* 0x0000000000007308 */ /* 0x002e640000001000 */
[----:B-1----:R-:W-:Y:S01]  /*0160*/  VIADD R2, R0, 0xffffffe ;  /* 0x0ffffffe00027836 */ /* 0x002fe20000000000 */
[----:B------:R-:W-:-:S02]  /*0170*/  IADD3 R0, RZ, -R10, RZ ;  /* 0x8000000aff007210 */ /* 0x000fc40007ffe0ff */
[----:B------:R-:W-:-:S03]  /*0180*/  IABS R10, R18 ;  /* 0x00000012000a7213 */ /* 0x000fc60000000000 */
[----:B------:R1:W2:Y:S02]  /*0190*/  F2I.FTZ.U32.TRUNC.NTZ R3, R2 ;  /* 0x0000000200037305 */ /* 0x0002a4000021f000 */
[----:B-1----:R-:W-:Y:S02]  /*01a0*/  IMAD.MOV.U32 R2, RZ, RZ, RZ ;  /* 0x000000ffff027224 */ /* 0x002fe400078e00ff */
[----:B--2---:R-:W-:-:S04]  /*01b0*/  IMAD.MOV R6, RZ, RZ, -R3 ;  /* 0x000000ffff067224 */ /* 0x004fc800078e0a03 */
[----:B------:R-:W-:Y:S02]  /*01c0*/  IMAD R9, R6, R7, RZ ;  /* 0x0000000706097224 */ /* 0x000fe400078e02ff */
[----:B------:R-:W-:Y:S01]  /*01d0*/  IMAD.MOV.U32 R6, RZ, RZ, R8 ;  /* 0x000000ffff067224 */ /* 0x000fe200078e0008 */
[----:B------:R-:W-:Y:S01]  /*01e0*/  IABS R8, R14 ;  /* 0x0000000e00087213 */ /* 0x000fe20000000000 */
[----:B------:R-:W-:-:S06]  /*01f0*/  IMAD.HI.U32 R3, R3, R9, R2 ;  /* 0x0000000903037227 */ /* 0x000fcc00078e0002 */
[----:B------:R-:W-:-:S04]  /*0200*/  IMAD.HI.U32 R3, R3, R6, RZ ;  /* 0x0000000603037227 */ /* 0x000fc800078e00ff */
[----:B------:R-:W-:-:S05]  /*0210*/  IMAD R0, R3, R0, R6 ;  /* 0x0000000003007224 */ /* 0x000fca00078e0206 */
[----:B------:R-:W-:-:S13]  /*0220*/  ISETP.GT.U32.AND P1, PT, R7, R0, PT ;  /* 0x000000000700720c */ /* 0x000fda0003f24070 */
[----:B------:R-:W-:Y:S02]  /*0230*/  @!P1 IMAD.IADD R0, R0, 0x1, -R7 ;  /* 0x0000000100009824 */ /* 0x000fe400078e0a07 */
[----:B------:R-:W-:Y:S01]  /*0240*/  @!P1 VIADD R3, R3, 0x1 ;  /* 0x0000000103039836 */ /* 0x000fe20000000000 */
[----:B------:R-:W-:Y:S02]  /*0250*/  ISETP.NE.AND P1, PT, R4, RZ, PT ;  /* 0x000000ff0400720c */ /* 0x000fe40003f25270 */
[----:B------:R-:W-:Y:S02]  /*0260*/  ISETP.GE.U32.AND P0, PT, R0, R7, PT ;  /* 0x000000070000720c */ /* 0x000fe40003f06070 */
[----:B------:R-:W-:-:S04]  /*0270*/  LOP3.LUT R0, R5, R4, RZ, 0x3c, !PT ;  /* 0x0000000405007212 */ /* 0x000fc800078e3cff */
[----:B------:R-:W-:Y:S02]  /*0280*/  ISETP.GE.AND P2, PT, R0, RZ, PT ;  /* 0x000000ff0000720c */ /* 0x000fe40003f46270 */
[----:B------:R-:W-:-:S05]  /*0290*/  IADD3 R0, R18, 0xff, RZ ;  /* 0x000000ff12007810 */ /* 0x000fca0007ffe0ff */
[----:B------:R-:W-:-:S04]  /*02a0*/  @P0 VIADD R3, R3, 0x1 ;  /* 0x0000000103030836 */ /* 0x000fc80000000000 */
[----:B------:R-:W-:Y:S01]  /*02b0*/  IMAD.MOV.U32 R2, RZ, RZ, R3 ;  /* 0x000000ffff027224 */ /* 0x000fe200078e0003 */
[----:B------:R-:W-:-:S03]  /*02c0*/  SHF.R.S32.HI R3, RZ, 0x1f, R0 ;  /* 0x0000001fff037819 */ /* 0x000fc60000011400 */
[----:B------:R-:W-:Y:S01]  /*02d0*/  @!P2 IMAD.MOV R2, RZ, RZ, -R2 ;  /* 0x000000ffff02a224 */ /* 0x000fe200078e0a02 */
[----:B------:R-:W-:Y:S02]  /*02e0*/  @!P1 LOP3.LUT R2, RZ, R4, RZ, 0x33, !PT ;  /* 0x00000004ff029212 */ /* 0x000fe400078e33ff */
[----:B------:R-:W-:-:S03]  /*02f0*/  LEA.HI R3, R3, R0, RZ, 0x8 ;  /* 0x0000000003037211 */ /* 0x000fc600078f40ff */
[----:B------:R-:W-:Y:S02]  /*0300*/  IMAD.SHL.U32 R11, R2, 0x4, RZ ;  /* 0x00000004020b7824 */ /* 0x000fe400078e00ff */
[----:B------:R-:W-:-:S03]  /*0310*/  IMAD.MOV R2, RZ, RZ, -R2 ;  /* 0x000000ffff027224 */ /* 0x000fc600078e0a02 */
[----:B------:R-:W-:Y:S01]  /*0320*/  LEA.HI.SX32 R3, R3, -R11, 0x18 ;  /* 0x8000000b03037211 */ /* 0x000fe200078fc2ff */
[----:B------:R-:W-:-:S03]  /*0330*/  IMAD R12, R4, R2, R5 ;  /* 0x00000002040c7224 */ /* 0x000fc600078e0205 */
[----:B------:R-:W-:Y:S02]  /*0340*/  VIMNMX R13, R3, 0x4, PT ;  /* 0x00000004030d7848 */ /* 0x000fe40003fe0100 */
[----:B------:R-:W-:Y:S02]  /*0350*/  IABS R9, R12 ;  /* 0x0000000c00097213 */ /* 0x000fe40000000000 */
[-C--:B------:R-:W-:Y:S02]  /*0360*/  IABS R7, R13.reuse ;  /* 0x0000000d00077213 */ /* 0x080fe40000000000 */
[----:B------:R-:W-:Y:S02]  /*0370*/  IABS R4, R13 ;  /* 0x0000000d00047213 */ /* 0x000fe40000000000 */
[----:B------:R-:W1:Y:S08]  /*0380*/  I2F.RP R0, R7 ;  /* 0x0000000700007306 */ /* 0x000e700000209400 */
[----:B-1----:R-:W1:Y:S02]  /*0390*/  MUFU.RCP R0, R0 ;  /* 0x0000000000007308 */ /* 0x002e640000001000 */
[----:B-1----:R-:W-:-:S02]  /*03a0*/  VIADD R3, R0, 0xffffffe ;  /* 0x0ffffffe00037836 */ /* 0x002fc40000000000 */
[----:B------:R-:W-:-:S04]  /*03b0*/  IMAD.MOV R0, RZ, RZ, -R4 ;  /* 0x000000ffff007224 */ /* 0x000fc800078e0a04 */
[----:B------:R-:W1:Y:S02]  /*03c0*/  F2I.FTZ.U32.TRUNC.NTZ R3, R3 ;  /* 0x0000000300037305 */ /* 0x000e64000021f000 */
[----:B-1----:R-:W-:-:S05]  /*03d0*/  IADD3 R6, RZ, -R3, RZ ;  /* 0x80000003ff067210 */ /* 0x002fca0007ffe0ff */
[----:B------:R-:W-:Y:S02]  /*03e0*/  IMAD.MOV.U32 R2, RZ, RZ, R6 ;  /* 0x000000ffff027224 */ /* 0x000fe400078e0006 */
[----:B------:R-:W1:Y:S02]  /*03f0*/  I2F.RP R6, R8 ;  /* 0x0000000800067306 */ /* 0x000e640000209400 */
[----:B------:R-:W-:Y:S02]  /*0400*/  IMAD R5, R2, R7, RZ ;  /* 0x0000000702057224 */ /* 0x000fe400078e02ff */
[----:B------:R-:W-:-:S04]  /*0410*/  IMAD.MOV.U32 R2, RZ, RZ, RZ ;  /* 0x000000ffff027224 */ /* 0x000fc800078e00ff */
[----:B------:R-:W-:Y:S02]  /*0420*/  IMAD.HI.U32 R2, R3, R5, R2 ;  /* 0x0000000503027227 */ /* 0x000fe400078e0002 */
[----:B------:R-:W2:Y:S04]  /*0430*/  I2F.RP R3, R10 ;  /* 0x0000000a00037306 */ /* 0x000ea80000209400 */
[----:B------:R-:W-:-:S04]  /*0440*/  IMAD.HI.U32 R2, R2, R9, RZ ;  /* 0x0000000902027227 */ /* 0x000fc800078e00ff */
[----:B------:R-:W-:Y:S01]  /*0450*/  IMAD R0, R2, R0, R9 ;  /* 0x0000000002007224 */ /* 0x000fe200078e0209 */
[----:B-1----:R-:W1:Y:S04]  /*0460*/  MUFU.RCP R6, R6 ;  /* 0x0000000600067308 */ /* 0x002e680000001000 */
[----:B------:R-:W-:-:S04]  /*0470*/  ISETP.GT.U32.AND P1, PT, R7, R0, PT ;  /* 0x000000000700720c */ /* 0x000fc80003f24070 */
[----:B--2---:R-:W2:Y:S09]  /*0480*/  MUFU.RCP R3, R3 ;  /* 0x0000000300037308 */ /* 0x004eb20000001000 */
[----:B------:R-:W-:Y:S01]  /*0490*/  @!P1 IMAD.IADD R0, R0, 0x1, -R7 ;  /* 0x0000000100009824 */ /* 0x000fe200078e0a07 */
[----:B------:R-:W-:-:S02]  /*04a0*/  @!P1 IADD3 R2, R2, 0x1, RZ ;  /* 0x0000000102029810 */ /* 0x000fc40007ffe0ff */
[----:B------:R-:W-:Y:S02]  /*04b0*/  ISETP.NE.AND P1, PT, R13, RZ, PT ;  /* 0x000000ff0d00720c */ /* 0x000fe40003f25270 */
[----:B------:R-:W-:Y:S02]  /*04c0*/  ISETP.GE.U32.AND P0, PT, R0, R7, PT ;  /* 0x000000070000720c */ /* 0x000fe40003f06070 */
[----:B------:R-:W-:Y:S02]  /*04d0*/  LOP3.LUT R0, R12, R13, RZ, 0x3c, !PT ;  /* 0x0000000d0c007212 */ /* 0x000fe400078e3cff */
[----:B-1----:R-:W-:Y:S02]  /*04e0*/  IADD3 R4, R6, 0xffffffe, RZ ;  /* 0x0ffffffe06047810 */ /* 0x002fe40007ffe0ff */
[----:B------:R-:W-:Y:S02]  /*04f0*/  ISETP.GE.AND P2, PT, R0, RZ, PT ;  /* 0x000000ff0000720c */ /* 0x000fe40003f46270 */
[----:B------:R1:W-:Y:S05]  /*0500*/  F2I.FTZ.U32.TRUNC.NTZ R5, R4 ;  /* 0x0000000400057305 */ /* 0x0003ea000021f000 */
[----:B------:R-:W-:-:S04]  /*0510*/  @P0 VIADD R2, R2, 0x1 ;  /* 0x0000000102020836 */ /* 0x000fc80000000000 */
[----:B------:R-:W-:Y:S01]  /*0520*/  IMAD.MOV.U32 R14, RZ, RZ, R2 ;  /* 0x000000ffff0e7224 */ /* 0x000fe200078e0002 */
[----:B-1----:R-:W-:Y:S01]  /*0530*/  MOV R4, RZ ;  /* 0x000000ff00047202 */ /* 0x002fe20000000f00 */
[----:B--2---:R-:W-:Y:S02]  /*0540*/  VIADD R2, R3, 0xffffffe ;  /* 0x0ffffffe03027836 */ /* 0x004fe40000000000 */
[----:B------:R-:W-:Y:S01]  /*0550*/  @!P2 IMAD.MOV R14, RZ, RZ, -R14 ;  /* 0x000000ffff0ea224 */ /* 0x000fe200078e0a0e */
[----:B------:R-:W-:Y:S01]  /*0560*/  @!P1 LOP3.LUT R14, RZ, R13, RZ, 0x33, !PT ;  /* 0x0000000dff0e9212 */ /* 0x000fe200078e33ff */
[----:B------:R1:W2:Y:S04]  /*0570*/  F2I.FTZ.U32.TRUNC.NTZ R3, R2 ;  /* 0x0000000200037305 */ /* 0x0002a8000021f000 */
[----:B------:R-:W-:-:S04]  /*0580*/  IMAD.MOV R0, RZ, RZ, -R14 ;  /* 0x000000ffff007224 */ /* 0x000fc800078e0a0e */
[----:B------:R-:W-:Y:S02]  /*0590*/  IMAD R0, R13, R0, R12 ;  /* 0x000000000d007224 */ /* 0x000fe400078e020c */
[----:B-1----:R-:W-:Y:S02]  /*05a0*/  IMAD.MOV.U32 R2, RZ, RZ, RZ ;  /* 0x000000ffff027224 */ /* 0x002fe400078e00ff */
[----:B------:R-:W-:Y:S02]  /*05b0*/  IMAD.IADD R0, R11, 0x1, R0 ;  /* 0x000000010b007824 */ /* 0x000fe400078e0200 */
[----:B--2---:R-:W-:Y:S02]  /*05c0*/  IMAD.MOV R9, RZ, RZ, -R3 ;  /* 0x000000ffff097224 */ /* 0x004fe400078e0a03 */
[----:B------:R-:W-:Y:S01]  /*05d0*/  IMAD R6, R0, 0x100, R15 ;  /* 0x0000010000067824 */ /* 0x000fe200078e020f */
[----:B------:R-:W-:Y:S01]  /*05e0*/  IADD3 R15, RZ, -R5, RZ ;  /* 0x80000005ff0f7210 */ /* 0x000fe20007ffe0ff */
[----:B------:R-:W-:-:S02]  /*05f0*/  IMAD R9, R9, R10, RZ ;  /* 0x0000000a09097224 */ /* 0x000fc400078e02ff */
[C---:B------:R-:W-:Y:S01]  /*0600*/  VIADD R7, R6.reuse, 0x80 ;  /* 0x0000008006077836 */ /* 0x040fe20000000000 */
[----:B------:R-:W-:Y:S01]  /*0610*/  IABS R11, R6 ;  /* 0x00000006000b7213 */ /* 0x000fe20000000000 */
[----:B------:R-:W-:Y:S01]  /*0620*/  IMAD.HI.U32 R2, R3, R9, R2 ;  /* 0x0000000903027227 */ /* 0x000fe200078e0002 */
[----:B------:R-:W-:Y:S02]  /*0630*/  ISETP.GE.AND P6, PT, R6, RZ, PT ;  /* 0x000000ff0600720c */ /* 0x000fe40003fc6270 */
[----:B------:R-:W-:Y:S01]  /*0640*/  IABS R13, R7 ;  /* 0x00000007000d7213 */ /* 0x000fe20000000000 */
[----:B------:R-:W-:Y:S02]  /*0650*/  IMAD R15, R15, R8, RZ ;  /* 0x000000080f0f7224 */ /* 0x000fe400078e02ff */
[----:B------:R-:W-:-:S04]  /*0660*/  IMAD.HI.U32 R3, R2, R11, RZ ;  /* 0x0000000b02037227 */ /* 0x000fc800078e00ff */
[----:B------:R-:W-:-:S04]  /*0670*/  IMAD.HI.U32 R9, R2, R13, RZ ;  /* 0x0000000d02097227 */ /* 0x000fc800078e00ff */
[----:B------:R-:W-:Y:S02]  /*0680*/  IMAD.MOV R9, RZ, RZ, -R9 ;  /* 0x000000ffff097224 */ /* 0x000fe400078e0a09 */
[----:B------:R-:W-:-:S04]  /*0690*/  IMAD.HI.U32 R2, R5, R15, R4 ;  /* 0x0000000f05027227 */ /* 0x000fc800078e0004 */
[----:B------:R-:W-:Y:S02]  /*06a0*/  IMAD R5, R10, R9, R13 ;  /* 0x000000090a057224 */ /* 0x000fe400078e020d */
[----:B------:R-:W-:Y:S02]  /*06b0*/  IMAD.SHL.U32 R0, R14, 0x100, RZ ;  /* 0x000001000e007824 */ /* 0x000fe400078e00ff */
[----:B------:R-:W-:Y:S01]  /*06c0*/  IMAD.MOV R3, RZ, RZ, -R3 ;  /* 0x000000ffff037224 */ /* 0x000fe200078e0a03 */
[----:B------:R-:W-:Y:S01]  /*06d0*/  ISETP.GT.U32.AND P1, PT, R10, R5, PT ;  /* 0x000000050a00720c */ /* 0x000fe20003f24070 */
[C---:B------:R-:W-:Y:S01]  /*06e0*/  VIADD R16, R0.reuse, 0xff ;  /* 0x000000ff00107836 */ /* 0x040fe20000000000 */
[----:B------:R-:W-:Y:S01]  /*06f0*/  IADD3 R14, R0, 0x2, RZ ;  /* 0x00000002000e7810 */ /* 0x000fe20007ffe0ff */
[----:B------:R-:W-:Y:S01]  /*0700*/  IMAD R3, R10, R3, R11 ;  /* 0x000000030a037224 */ /* 0x000fe200078e020b */
[C---:B------:R-:W-:Y:S01]  /*0710*/  IADD3 R22, R0.reuse, 0xe, RZ ;  /* 0x0000000e00167810 */ /* 0x040fe20007ffe0ff */
[C---:B------:R-:W-:Y:S01]  /*0720*/  VIADD R12, R0.reuse, 0x1 ;  /* 0x00000001000c7836 */ /* 0x040fe20000000000 */
[----:B------:R-:W-:Y:S01]  /*0730*/  IABS R17, R16 ;  /* 0x0000001000117213 */ /* 0x000fe20000000000 */
[----:B------:R-:W-:Y:S01]  /*0740*/  VIADD R20, R0, 0xd ;  /* 0x0000000d00147836 */ /* 0x000fe20000000000 */
[----:B------:R-:W-:Y:S01]  /*0750*/  ISETP.GT.U32.AND P0, PT, R10, R3, PT ;  /* 0x000000030a00720c */ /* 0x000fe20003f04070 */
[----:B------:R-:W-:Y:S01]  /*0760*/  VIADD R24, R0, 0x11 ;  /* 0x0000001100187836 */ /* 0x000fe20000000000 */
[----:B------:R-:W-:Y:S01]  /*0770*/  IABS R13, R12 ;  /* 0x0000000c000d7213 */ /* 0x000fe20000000000 */
[----:B------:R-:W-:Y:S01]  /*0780*/  IMAD.HI.U32 R4, R2, R17, RZ ;  /* 0x0000001102047227 */ /* 0x000fe200078e00ff */
[----:B------:R-:W-:-:S02]  /*0790*/  IABS R15, R14 ;  /* 0x0000000e000f7213 */ /* 0x000fc40000000000 */
[----:B------:R-:W-:Y:S01]  /*07a0*/  ISETP.GE.AND P5, PT, R14, RZ, PT ;  /* 0x000000ff0e00720c */ /* 0x000fe20003fa6270 */
[----:B------:R-:W-:Y:S01]  /*07b0*/  @!P1 IMAD.IADD R5, R5, 0x1, -R10 ;  /* 0x0000000105059824 */ /* 0x000fe200078e0a0a */
[----:B------:R-:W-:Y:S01]  /*07c0*/  ISETP.GE.AND P1, PT, R12, RZ, PT ;  /* 0x000000ff0c00720c */ /* 0x000fe20003f26270 */
[----:B------:R-:W-:Y:S01]  /*07d0*/  IMAD.MOV R4, RZ, RZ, -R4 ;  /* 0x000000ffff047224 */ /* 0x000fe200078e0a04 */
[----:B------:R-:W-:Y:S01]  /*07e0*/  IADD3 R14, R0, 0x4, RZ ;  /* 0x00000004000e7810 */ /* 0x000fe20007ffe0ff */
[----:B------:R-:W-:Y:S01]  /*07f0*/  IMAD.HI.U32 R9, R2, R15, RZ ;  /* 0x0000000f02097227 */ /* 0x000fe200078e00ff */
[----:B------:R-:W-:-:S03]  /*0800*/  ISETP.GT.U32.AND P4, PT, R10, R5, PT ;  /* 0x000000050a00720c */ /* 0x000fc60003f84070 */
[C---:B------:R-:W-:Y:S02]  /*0810*/  IMAD R17, R8.reuse, R4, R17 ;  /* 0x0000000408117224 */ /* 0x040fe400078e0211 */
[----:B------:R-:W-:Y:S02]  /*0820*/  IMAD.SHL.U32 R4, R19, 0x4, RZ ;  /* 0x0000000413047824 */ /* 0x000fe400078e00ff */
[--C-:B------:R-:W-:Y:S01]  /*0830*/  @!P0 IMAD.IADD R3, R3, 0x1, -R10.reuse ;  /* 0x0000000103038824 */ /* 0x100fe200078e0a0a */
[----:B------:R-:W-:Y:S01]  /*0840*/  ISETP.GT.U32.AND P2, PT, R8, R17, PT ;  /* 0x000000110800720c */ /* 0x000fe20003f44070 */
[----:B------:R-:W-:Y:S01]  /*0850*/  VIADD R12, R0, 0x3 ;  /* 0x00000003000c7836 */ /* 0x000fe20000000000 */
[----:B------:R-:W-:Y:S01]  /*0860*/  LOP3.LUT R11, R4, 0x7c, RZ, 0xc0, !PT ;  /* 0x0000007c040b7812 */ /* 0x000fe200078ec0ff */
[----:B------:R-:W-:Y:S01]  /*0870*/  IMAD.HI.U32 R4, R2, R13, RZ ;  /* 0x0000000d02047227 */ /* 0x000fe200078e00ff */
[----:B------:R-:W-:Y:S02]  /*0880*/  ISETP.GT.U32.AND P3, PT, R10, R3, PT ;  /* 0x000000030a00720c */ /* 0x000fe40003f64070 */
[----:B------:R-:W-:Y:S01]  /*0890*/  ISETP.GE.AND P0, PT, R16, RZ, PT ;  /* 0x000000ff1000720c */ /* 0x000fe20003f06270 */
[----:B------:R-:W-:Y:S01]  /*08a0*/  @!P4 IMAD.IADD R5, R5, 0x1, -R10 ;  /* 0x000000010505c824 */ /* 0x000fe200078e0a0a */
[----:B------:R-:W-:Y:S01]  /*08b0*/  IADD3 R4, -R4, RZ, RZ ;  /* 0x000000ff04047210 */ /* 0x000fe20007ffe1ff */
[----:B------:R-:W-:Y:S01]  /*08c0*/  IMAD R188, R188, 0x400, R11 ;  /* 0x00000400bcbc7824 */ /* 0x000fe200078e020b */
[----:B------:R-:W-:Y:S01]  /*08d0*/  ISETP.GE.AND P4, PT, R7, RZ, PT ;  /* 0x000000ff0700720c */ /* 0x000fe20003f86270 */
[----:B------:R-:W-:-:S02]  /*08e0*/  IMAD.MOV R11, RZ, RZ, -R9 ;  /* 0x000000ffff0b7224 */ /* 0x000fc400078e0a09 */
[C---:B------:R-:W-:Y:S01]  /*08f0*/  IMAD R9, R8.reuse, R4, R13 ;  /* 0x0000000408097224 */ /* 0x040fe200078e020d */
[----:B------:R-:W-:Y:S01]  /*0900*/  IABS R13, R12 ;  /* 0x0000000c000d7213 */ /* 0x000fe20000000000 */
[----:B------:R-:W-:Y:S01]  /*0910*/  @!P2 IMAD.IADD R17, R17, 0x1, -R8 ;  /* 0x000000011111a824 */ /* 0x000fe200078e0a08 */
[----:B------:R-:W-:Y:S01]  /*0920*/  LOP3.LUT R4, RZ, R18, RZ, 0x33, !PT ;  /* 0x00000012ff047212 */ /* 0x000fe200078e33ff */
[----:B------:R-:W-:Y:S01]  /*0930*/  @!P3 IMAD.IADD R3, R3, 0x1, -R10 ;  /* 0x000000010303b824 */ /* 0x000fe200078e0a0a */
[----:B------:R-:W-:Y:S01]  /*0940*/  ISETP.GT.U32.AND P2, PT, R8, R9, PT ;  /* 0x000000090800720c */ /* 0x000fe20003f44070 */
[----:B------:R-:W-:Y:S01]  /*0950*/  IMAD.HI.U32 R10, R2, R13, RZ ;  /* 0x0000000d020a7227 */ /* 0x000fe200078e00ff */
[----:B------:R-:W-:Y:S01]  /*0960*/  ISETP.NE.AND P3, PT, R18, RZ, PT ;  /* 0x000000ff1200720c */ /* 0x000fe20003f65270 */
[----:B------:R-:W-:Y:S02]  /*0970*/  STL [R1+0x1808], R188 ;  /* 0x001808bc01007387 */ /* 0x000fe40000100800 */
[----:B------:R-:W-:Y:S01]  /*0980*/  @!P6 IMAD.MOV R3, RZ, RZ, -R3 ;  /* 0x000000ffff03e224 */ /* 0x000fe200078e0a03 */
[----:B------:R-:W-:Y:S01]  /*0990*/  @!P4 IADD3 R5, -R5, RZ, RZ ;  /* 0x000000ff0505c210 */ /* 0x000fe20007ffe1ff */
[----:B------:R-:W-:Y:S01]  /*09a0*/  IMAD R11, R8, R11, R15 ;  /* 0x0000000b080b7224 */ /* 0x000fe200078e020f */
[----:B------:R1:W-:Y:S01]  /*09b0*/  STL [R1+0x180c], R6 ;  /* 0x00180c0601007387 */ /* 0x0003e20000100800 */
[----:B------:R-:W-:Y:S01]  /*09c0*/  IMAD.MOV R10, RZ, RZ, -R10 ;  /* 0x000000ffff0a7224 */ /* 0x000fe200078e0a0a */
[----:B------:R-:W-:Y:S01]  /*09d0*/  SEL R5, R4, R5, !P3 ;  /* 0x0000000504057207 */ /* 0x000fe20005800000 */
[----:B------:R-:W-:Y:S01]  /*09e0*/  VIADD R16, R0, 0x5 ;  /* 0x0000000500107836 */ /* 0x000fe20000000000 */
[C---:B------:R-:W-:Y:S01]  /*09f0*/  ISETP.GT.U32.AND P6, PT, R8.reuse, R17, PT ;  /* 0x000000110800720c */ /* 0x040fe20003fc4070 */
[----:B------:R-:W-:Y:S01]  /*0a00*/  IMAD R13, R8, R10, R13 ;  /* 0x0000000a080d7224 */ /* 0x000fe200078e020d */
[----:B------:R-:W-:Y:S01]  /*0a10*/  IABS R15, R14 ;  /* 0x0000000e000f7213 */ /* 0x000fe20000000000 */
[----:B------:R-:W-:Y:S01]  /*0a20*/  @!P2 IMAD.IADD R9, R9, 0x1, -R8 ;  /* 0x000000010909a824 */ /* 0x000fe200078e0a08 */
[----:B------:R-:W-:Y:S01]  /*0a30*/  IABS R19, R16 ;  /* 0x0000001000137213 */ /* 0x000fe20000000000 */
[----:B------:R-:W-:Y:S01]  /*0a40*/  VIADD R18, R0, 0x6 ;  /* 0x0000000600127836 */ /* 0x000fe20000000000 */
[----:B-1----:R-:W-:Y:S01]  /*0a50*/  SEL R6, R4, R3, !P3 ;  /* 0x0000000304067207 */ /* 0x002fe20005800000 */
[----:B------:R-:W-:Y:S01]  /*0a60*/  IMAD.HI.U32 R3, R2, R15, RZ ;  /* 0x0000000f02037227 */ /* 0x000fe200078e00ff */
[C---:B------:R-:W-:Y:S01]  /*0a70*/  ISETP.GT.U32.AND P3, PT, R8.reuse, R11, PT ;  /* 0x0000000b0800720c */ /* 0x040fe20003f64070 */
[----:B------:R-:W-:Y:S01]  /*0a80*/  STL [R1+0x1810], R7 ;  /* 0x0018100701007387 */ /* 0x000fe20000100800 */
[----:B------:R-:W-:Y:S01]  /*0a90*/  ISETP.GT.U32.AND P4, PT, R8, R13, PT ;  /* 0x0000000d0800720c */ /* 0x000fe20003f84070 */
[----:B------:R-:W-:Y:S01]  /*0aa0*/  IMAD.HI.U32 R4, R2, R19, RZ ;  /* 0x0000001302047227 */ /* 0x000fe200078e00ff */
[----:B------:R-:W-:Y:S01]  /*0ab0*/  ISETP.GT.U32.AND P2, PT, R8, R9, PT ;  /* 0x000000090800720c */ /* 0x000fe20003f44070 */
[----:B------:R1:W-:Y:S01]  /*0ac0*/  STL [R1+0x64], R5 ;  /* 0x0000640501007387 */ /* 0x0003e20000100800 */
[----:B------:R-:W-:Y:S01]  /*0ad0*/  @!P6 IADD3 R17, R17, -R8, RZ ;  /* 0x800000081111e210 */ /* 0x000fe20007ffe0ff */
[----:B------:R-:W-:Y:S01]  /*0ae0*/  IMAD.MOV R3, RZ, RZ, -R3 ;  /* 0x000000ffff037224 */ /* 0x000fe200078e0a03 */
[----:B------:R-:W-:Y:S01]  /*0af0*/  ISETP.GE.AND P6, PT, R12, RZ, PT ;  /* 0x000000ff0c00720c */ /* 0x000fe20003fc6270 */
[----:B------:R-:W-:Y:S01]  /*0b00*/  IMAD.MOV R4, RZ, RZ, -R4 ;  /* 0x000000ffff047224 */ /* 0x000fe200078e0a04 */
[----:B------:R-:W-:Y:S01]  /*0b10*/  @!P0 IADD3 R17, -R17, RZ, RZ ;  /* 0x000000ff11118210 */ /* 0x000fe20007ffe1ff */
[----:B------:R-:W-:-:S02]  /*0b20*/  VIADD R12, R0, 0x7 ;  /* 0x00000007000c7836 */ /* 0x000fc40000000000 */
[--C-:B------:R-:W-:Y:S02]  /*0b30*/  @!P3 IMAD.IADD R11, R11, 0x1, -R8.reuse ;  /* 0x000000010b0bb824 */ /* 0x100fe400078e0a08 */
[--C-:B------:R-:W-:Y:S01]  /*0b40*/  @!P4 IMAD.IADD R13, R13, 0x1, -R8.reuse ;  /* 0x000000010d0dc824 */ /* 0x100fe200078e0a08 */
[----:B------:R2:W-:Y:S01]  /*0b50*/  STL [R1+0x183c], R17 ;  /* 0x00183c1101007387 */ /* 0x0005e20000100800 */
[C---:B------:R-:W-:Y:S01]  /*0b60*/  IMAD R3, R8.reuse, R3, R15 ;  /* 0x0000000308037224 */ /* 0x040fe200078e020f */
[C---:B------:R-:W-:Y:S01]  /*0b70*/  ISETP.GT.U32.AND P3, PT, R8.reuse, R11, PT ;  /* 0x0000000b0800720c */ /* 0x040fe20003f64070 */
[C---:B-1----:R-:W-:Y:S01]  /*0b80*/  IMAD R5, R8.reuse, R4, R19 ;  /* 0x0000000408057224 */ /* 0x042fe200078e0213 */
[----:B------:R-:W-:Y:S01]  /*0b90*/  IABS R15, R18 ;  /* 0x00000012000f7213 */ /* 0x000fe20000000000 */
[----:B------:R-:W-:Y:S01]  /*0ba0*/  @!P2 IMAD.IADD R9, R9, 0x1, -R8 ;  /* 0x000000010909a824 */ /* 0x000fe200078e0a08 */
[----:B------:R-:W-:Y:S01]  /*0bb0*/  ISETP.GT.U32.AND P4, PT, R8, R13, PT ;  /* 0x0000000d0800720c */ /* 0x000fe20003f84070 */
[----:B------:R-:W-:Y:S01]  /*0bc0*/  VIADD R25, R0, 0x12 ;  /* 0x0000001200197836 */ /* 0x000fe20000000000 */
[----:B------:R-:W-:Y:S01]  /*0bd0*/  IABS R19, R12 ;  /* 0x0000000c00137213 */ /* 0x000fe20000000000 */
[----:B------:R-:W-:Y:S01]  /*0be0*/  IMAD.HI.U32 R4, R2, R15, RZ ;  /* 0x0000000f02047227 */ /* 0x000fe200078e00ff */
[----:B------:R-:W-:-:S02]  /*0bf0*/  ISETP.GT.U32.AND P2, PT, R8, R5, PT ;  /* 0x000000050800720c */ /* 0x000fc40003f44070 */
[----:B------:R-:W-:Y:S01]  /*0c00*/  ISETP.GT.U32.AND P0, PT, R8, R3, PT ;  /* 0x000000030800720c */ /* 0x000fe20003f04070 */
[----:B------:R-:W-:Y:S02]  /*0c10*/  IMAD.MOV.U32 R7, RZ, RZ, R9 ;  /* 0x000000ffff077224 */ /* 0x000fe400078e0009 */
[----:B------:R-:W-:-:S04]  /*0c20*/  IMAD.HI.U32 R9, R2, R19, RZ ;  /* 0x0000001302097227 */ /* 0x000fc800078e00ff */
[----:B------:R-:W-:Y:S01]  /*0c30*/  @!P3 IMAD.IADD R11, R11, 0x1, -R8 ;  /* 0x000000010b0bb824 */ /* 0x000fe200078e0a08 */
[----:B------:R-:W-:Y:S01]  /*0c40*/  IADD3 R10, -R9, RZ, RZ ;  /* 0x000000ff090a7210 */ /* 0x000fe20007ffe1ff */
[----:B------:R-:W-:Y:S01]  /*0c50*/  IMAD.MOV R4, RZ, RZ, -R4 ;  /* 0x000000ffff047224 */ /* 0x000fe200078e0a04 */
[----:B------:R-:W-:Y:S01]  /*0c60*/  ISETP.GE.AND P3, PT, R16, RZ, PT ;  /* 0x000000ff1000720c */ /* 0x000fe20003f66270 */
[----:B------:R-:W-:Y:S01]  /*0c70*/  @!P1 IMAD.MOV R7, RZ, RZ, -R7 ;  /* 0x000000ffff079224 */ /* 0x000fe200078e0a07 */
[----:B------:R-:W-:Y:S01]  /*0c80*/  ISETP.GE.AND P1, PT, R14, RZ, PT ;  /* 0x000000ff0e00720c */ /* 0x000fe20003f26270 */
[--C-:B------:R-:W-:Y:S01]  /*0c90*/  @!P4 IMAD.IADD R13, R13, 0x1, -R8.reuse ;  /* 0x000000010d0dc824 */ /* 0x100fe200078e0a08 */
[----:B------:R-:W-:Y:S01]  /*0ca0*/  IADD3 R14, R0, 0x9, RZ ;  /* 0x00000009000e7810 */ /* 0x000fe20007ffe0ff */
[----:B------:R-:W-:Y:S01]  /*0cb0*/  IMAD R9, R8, R4, R15 ;  /* 0x0000000408097224 */ /* 0x000fe200078e020f */
[----:B------:R1:W-:Y:S01]  /*0cc0*/  STL [R1+0x38], R7 ;  /* 0x0000380701007387 */ /* 0x0003e20000100800 */
[----:B--2---:R-:W-:Y:S01]  /*0cd0*/  IMAD.MOV.U32 R17, RZ, RZ, R11 ;  /* 0x000000ffff117224 */ /* 0x004fe200078e000b */
[----:B------:R-:W-:Y:S01]  /*0ce0*/  ISETP.GE.AND P4, PT, R18, RZ, PT ;  /* 0x000000ff1200720c */ /* 0x000fe20003f86270 */
[----:B------:R-:W-:Y:S01]  /*0cf0*/  IMAD R15, R8, R10, R19 ;  /* 0x0000000a080f7224 */ /* 0x000fe200078e0213 */
[----:B------:R-:W-:Y:S01]  /*0d00*/  IADD3 R18, R0, 0xc, RZ ;  /* 0x0000000c00127810 */ /* 0x000fe20007ffe0ff */
[----:B------:R-:W-:Y:S01]  /*0d10*/  @!P5 IMAD.MOV R17, RZ, RZ, -R17 ;  /* 0x000000ffff11d224 */ /* 0x000fe200078e0a11 */
[C---:B------:R-:W-:Y:S01]  /*0d20*/  ISETP.GT.U32.AND P5, PT, R8.reuse, R9, PT ;  /* 0x000000090800720c */ /* 0x040fe20003fa4070 */
[--C-:B------:R-:W-:Y:S01]  /*0d30*/  @!P2 IMAD.IADD R5, R5, 0x1, -R8.reuse ;  /* 0x000000010505a824 */ /* 0x100fe200078e0a08 */
[----:B------:R-:W-:Y:S01]  /*0d40*/  IABS R23, R18 ;  /* 0x0000001200177213 */ /* 0x000fe20000000000 */
[--C-:B------:R-:W-:Y:S01]  /*0d50*/  @!P0 IMAD.IADD R3, R3, 0x1, -R8.reuse ;  /* 0x0000000103038824 */ /* 0x100fe200078e0a08 */
[----:B------:R-:W-:Y:S01]  /*0d60*/  STL [R1+0x34], R17 ;  /* 0x0000341101007387 */ /* 0x000fe20000100800 */
[----:B-1----:R-:W-:Y:S01]  /*0d70*/  IMAD.MOV.U32 R7, RZ, RZ, R13 ;  /* 0x000000ffff077224 */ /* 0x002fe200078e000d */
[----:B------:R-:W-:Y:S01]  /*0d80*/  ISETP.GT.U32.AND P2, PT, R8, R5, PT ;  /* 0x000000050800720c */ /* 0x000fe20003f44070 */
[----:B------:R-:W-:Y:S01]  /*0d90*/  VIADD R10, R0, 0x8 ;  /* 0x00000008000a7836 */ /* 0x000fe20000000000 */
[C---:B------:R-:W-:Y:S01]  /*0da0*/  ISETP.GT.U32.AND P0, PT, R8.reuse, R3, PT ;  /* 0x000000030800720c */ /* 0x040fe20003f04070 */
[----:B------:R-:W-:Y:S01]  /*0db0*/  @!P6 IMAD.MOV R7, RZ, RZ, -R7 ;  /* 0x000000ffff07e224 */ /* 0x000fe200078e0a07 */
[----:B------:R-:W-:Y:S01]  /*0dc0*/  ISETP.GT.U32.AND P6, PT, R8, R15, PT ;  /* 0x0000000f0800720c */ /* 0x000fe20003fc4070 */
[----:B------:R-:W-:Y:S01]  /*0dd0*/  VIADD R16, R0, 0xa ;  /* 0x0000000a00107836 */ /* 0x000fe20000000000 */
[----:B------:R-:W-:Y:S01]  /*0de0*/  IABS R11, R10 ;  /* 0x0000000a000b7213 */ /* 0x000fe20000000000 */
[----:B------:R-:W-:Y:S01]  /*0df0*/  @!P5 IMAD.IADD R9, R9, 0x1, -R8 ;  /* 0x000000010909d824 */ /* 0x000fe200078e0a08 */
[----:B------:R-:W-:Y:S01]  /*0e00*/  IABS R13, R14 ;  /* 0x0000000e000d7213 */ /* 0x000fe20000000000 */
[----:B------:R1:W-:Y:S01]  /*0e10*/  STL [R1+0x30], R7 ;  /* 0x0000300701007387 */ /* 0x0003e20000100800 */
[----:B------:R-:W-:Y:S01]  /*0e20*/  IABS R19, R16 ;  /* 0x0000001000137213 */ /* 0x000fe20000000000 */
[----:B------:R-:W-:Y:S01]  /*0e30*/  IMAD.HI.U32 R4, R2, R11, RZ ;  /* 0x0000000b02047227 */ /* 0x000fe200078e00ff */
[----:B------:R-:W-:-:S03]  /*0e40*/  ISETP.GT.U32.AND P5, PT, R8, R9, PT ;  /* 0x000000090800720c */ /* 0x000fc60003fa4070 */
[--C-:B------:R-:W-:Y:S01]  /*0e50*/  @!P2 IMAD.IADD R5, R5, 0x1, -R8.reuse ;  /* 0x000000010505a824 */ /* 0x100fe200078e0a08 */
[----:B------:R-:W-:Y:S01]  /*0e60*/  @!P0 IADD3 R3, R3, -R8, RZ ;  /* 0x8000000803038210 */ /* 0x000fe20007ffe0ff */
[----:B------:R-:W-:Y:S01]  /*0e70*/  @!P6 IMAD.IADD R15, R15, 0x1, -R8 ;  /* 0x000000010f0fe824 */ /* 0x000fe200078e0a08 */
[----:B------:R-:W-:Y:S01]  /*0e80*/  ISETP.GE.AND P2, PT, R10, RZ, PT ;  /* 0x000000ff0a00720c */ /* 0x000fe20003f46270 */
[----:B------:R-:W-:Y:S01]  /*0e90*/  IMAD.HI.U32 R10, R2, R13, RZ ;  /* 0x0000000d020a7227 */ /* 0x000fe200078e00ff */
[----:B-1----:R-:W-:Y:S02]  /*0ea0*/  MOV R7, R3 ;  /* 0x0000000300077202 */ /* 0x002fe40000000f00 */
[----:B------:R-:W-:Y:S01]  /*0eb0*/  ISETP.GT.U32.AND P6, PT, R8, R15, PT ;  /* 0x0000000f0800720c */ /* 0x000fe20003fc4070 */
[----:B------:R-:W-:Y:S01]  /*0ec0*/  IMAD.MOV R4, RZ, RZ, -R4 ;  /* 0x000000ffff047224 */ /* 0x000fe200078e0a04 */
[----:B------:R-:W-:Y:S01]  /*0ed0*/  @!P3 IADD3 R5, -R5, RZ, RZ ;  /* 0x000000ff0505b210 */ /* 0x000fe20007ffe1ff */
[----:B------:R-:W-:Y:S01]  /*0ee0*/  IMAD.MOV R10, RZ, RZ, -R10 ;  /* 0x000000ffff0a7224 */ /* 0x000fe200078e0a0a */
[----:B------:R-:W-:Y:S01]  /*0ef0*/  ISETP.GE.AND P0, PT, R12, RZ, PT ;  /* 0x000000ff0c00720c */ /* 0x000fe20003f06270 */
[C---:B------:R-:W-:Y:S01]  /*0f00*/  IMAD R3, R8.reuse, R4, R11 ;  /* 0x0000000408037224 */ /* 0x040fe200078e020b */
[----:B------:R-:W-:Y:S01]  /*0f10*/  IABS R12, R20 ;  /* 0x00000014000c7213 */ /* 0x000fe20000000000 */
[----:B------:R-:W-:Y:S01]  /*0f20*/  IMAD R11, R8, R10, R13 ;  /* 0x0000000a080b7224 */ /* 0x000fe200078e020d */
[----:B------:R-:W-:Y:S01]  /*0f30*/  ISETP.GE.AND P3, PT, R16, RZ, PT ;  /* 0x000000ff1000720c */ /* 0x000fe20003f66270 */
[--C-:B------:R-:W-:Y:S01]  /*0f40*/  @!P5 IMAD.IADD R9, R9, 0x1, -R8.reuse ;  /* 0x000000010909d824 */ /* 0x100fe200078e0a08 */
[----:B------:R-:W-:Y:S01]  /*0f50*/  ISETP.GT.U32.AND P5, PT, R8, R3, PT ;  /* 0x000000030800720c */ /* 0x000fe20003fa4070 */
[----:B------:R-:W-:Y:S01]  /*0f60*/  @!P1 IMAD.MOV R7, RZ, RZ, -R7 ;  /* 0x000000ffff079224 */ /* 0x000fe200078e0a07 */
[----:B------:R-:W-:Y:S01]  /*0f70*/  ISETP.GE.AND P1, PT, R14, RZ, PT ;  /* 0x000000ff0e00720c */ /* 0x000fe20003f26270 */
[----:B------:R-:W-:Y:S01]  /*0f80*/  @!P6 IMAD.IADD R15, R15, 0x1, -R8 ;  /* 0x000000010f0fe824 */ /* 0x000fe200078e0a08 */
[----:B------:R-:W-:Y:S01]  /*0f90*/  ISETP.GT.U32.AND P6, PT, R8, R11, PT ;  /* 0x0000000b0800720c */ /* 0x000fe20003fc4070 */
[----:B------:R-:W-:Y:S01]  /*0fa0*/  VIADD R14, R0, 0xb ;  /* 0x0000000b000e7836 */ /* 0x000fe20000000000 */
[----:B------:R-:W-:Y:S01]  /*0fb0*/  STL [R1+0x2c], R7 ;  /* 0x00002c0701007387 */ /* 0x000fe20000100800 */
[----:B------:R-:W-:-:S03]  /*0fc0*/  IMAD.HI.U32 R4, R2, R19, RZ ;  /* 0x0000001302047227 */ /* 0x000fc600078e00ff */
[----:B------:R-:W-:Y:S01]  /*0fd0*/  IABS R21, R14 ;  /* 0x0000000e00157213 */ /* 0x000fe20000000000 */
[----:B------:R-:W-:Y:S01]  /*0fe0*/  IMAD.MOV R4, RZ, RZ, -R4 ;  /* 0x000000ffff047224 */ /* 0x000fe200078e0a04 */
[----:B------:R1:W-:Y:S01]  /*0ff0*/  STL [R1+0x28], R5 ;  /* 0x0000280501007387 */ /* 0x0003e20000100800 */
[----:B------:R-:W-:Y:S02]  /*1000*/  @!P5 IMAD.IADD R3, R3, 0x1, -R8 ;  /* 0x000000010303d824 */ /* 0x000fe400078e0a08 */
[----:B------:R-:W-:Y:S02]  /*1010*/  IMAD R13, R8, R4, R19 ;  /* 0x00000004080d7224 */ /* 0x000fe400078e0213 */
[----:B------:R-:W-:-:S03]  /*1020*/  IMAD.HI.U32 R4, R2, R21, RZ ;  /* 0x0000001502047227 */ /* 0x000fc600078e00ff */
[C---:B------:R-:W-:Y:S01]  /*1030*/  ISETP.GT.U32.AND P5, PT, R8.reuse, R13, PT ;  /* 0x0000000d0800720c */ /* 0x040fe20003fa4070 */
[----:B------:R-:W-:Y:S01]  /*1040*/  @!P6 IMAD.IADD R11, R11, 0x1, -R8 ;  /* 0x000000010b0be824 */ /* 0x000fe200078e0a08 */
[----:B------:R-:W-:Y:S01]  /*1050*/  ISETP.GT.U32.AND P6, PT, R8, R3, PT ;  /* 0x000000030800720c */ /* 0x000fe20003fc4070 */
[----:B------:R-:W-:Y:S02]  /*1060*/  IMAD.MOV R4, RZ, RZ, -R4 ;  /* 0x000000ffff047224 */ /* 0x000fe400078e0a04 */
[----:B------:R-:W-:-:S04]  /*1070*/  IMAD.HI.U32 R10, R2, R23, RZ ;  /* 0x00000017020a7227 */ /* 0x000fc800078e00ff */
[C---:B-1----:R-:W-:Y:S01]  /*1080*/  IMAD R5, R8.reuse, R4, R21 ;  /* 0x0000000408057224 */ /* 0x042fe200078e0215 */
[----:B------:R-:W-:Y:S01]  /*1090*/  IABS R4, R22 ;  /* 0x0000001600047213 */ /* 0x000fe20000000000 */
[----:B------:R-:W-:Y:S02]  /*10a0*/  IMAD.MOV R10, RZ, RZ, -R10 ;  /* 0x000000ffff0a7224 */ /* 0x000fe400078e0a0a */
[----:B------:R-:W-:Y:S02]  /*10b0*/  IMAD.MOV.U32 R21, RZ, RZ, R12 ;  /* 0x000000ffff157224 */ /* 0x000fe400078e000c */
[----:B------:R-:W-:Y:S02]  /*10c0*/  IMAD R19, R8, R10, R23 ;  /* 0x0000000a08137224 */ /* 0x000fe400078e0217 */
[----:B------:R-:W-:Y:S02]  /*10d0*/  IMAD.MOV.U32 R7, RZ, RZ, R9 ;  /* 0x000000ffff077224 */ /* 0x000fe400078e0009 */
[----:B------:R-:W-:-:S02]  /*10e0*/  IMAD.MOV.U32 R23, RZ, RZ, R4 ;  /* 0x000000ffff177224 */ /* 0x000fc400078e0004 */
[----:B------:R-:W-:Y:S01]  /*10f0*/  IMAD.HI.U32 R4, R2, R21, RZ ;  /* 0x0000001502047227 */ /* 0x000fe200078e00ff */
[----:B------:R-:W-:Y:S02]  /*1100*/  @!P4 IADD3 R7, -R7, RZ, RZ ;  /* 0x000000ff0707c210 */ /* 0x000fe40007ffe1ff */
[C---:B------:R-:W-:Y:S01]  /*1110*/  ISETP.GT.U32.AND P4, PT, R8.reuse, R11, PT ;  /* 0x0000000b0800720c */ /* 0x040fe20003f84070 */
[----:B------:R-:W-:Y:S01]  /*1120*/  @!P6 IMAD.IADD R3, R3, 0x1, -R8 ;  /* 0x000000010303e824 */ /* 0x000fe200078e0a08 */
[----:B------:R-:W-:Y:S01]  /*1130*/  ISETP.GT.U32.AND P6, PT, R8, R5, PT ;  /* 0x000000050800720c */ /* 0x000fe20003fc4070 */
[----:B------:R1:W-:Y:S01]  /*1140*/  STL [R1+0x24], R7 ;  /* 0x0000240701007387 */ /* 0x0003e20000100800 */
[----:B------:R-:W-:Y:S01]  /*1150*/  IADD3 R4, -R4, RZ, RZ ;  /* 0x000000ff04047210 */ /* 0x000fe20007ffe1ff */
[----:B------:R-:W-:Y:S02]  /*1160*/  IMAD.MOV.U32 R10, RZ, RZ, R15 ;  /* 0x000000ffff0a7224 */ /* 0x000fe400078e000f */
[----:B------:R-:W-:-:S04]  /*1170*/  IMAD.HI.U32 R9, R2, R23, RZ ;  /* 0x0000001702097227 */ /* 0x000fc800078e00ff */
[----:B------:R-:W-:Y:S01]  /*1180*/  @!P0 IMAD.MOV R10, RZ, RZ, -R10 ;  /* 0x000000ffff0a8224 */ /* 0x000fe200078e0a0a */
[----:B------:R-:W-:Y:S01]  /*1190*/  ISETP.GE.AND P0, PT, R14, RZ, PT ;  /* 0x000000ff0e00720c */ /* 0x000fe20003f06270 */
[----:B-1----:R-:W-:Y:S02]  /*11a0*/  IMAD.MOV.U32 R7, RZ, RZ, R3 ;  /* 0x000000ffff077224 */ /* 0x002fe400078e0003 */
[C---:B------:R-:W-:Y:S01]  /*11b0*/  IMAD R3, R8.reuse, R4, R21 ;  /* 0x0000000408037224 */ /* 0x040fe200078e0215 */
[----:B------:R-:W-:Y:S01]  /*11c0*/  @!P6 IADD3 R5, R5, -R8, RZ ;  /* 0x800000080505e210 */ /* 0x000fe20007ffe0ff */
[----:B------:R-:W-:Y:S01]  /*11d0*/  @!P2 IMAD.MOV R7, RZ, RZ, -R7 ;  /* 0x000000ffff07a224 */ /* 0x000fe200078e0a07 */
[----:B------:R-:W-:Y:S01]  /*11e0*/  STL [R1+0x20], R10 ;  /* 0x0000200a01007387 */ /* 0x000fe20000100800 */
[--C-:B------:R-:W-:Y:S01]  /*11f0*/  @!P4 IMAD.IADD R11, R11, 0x1, -R8.reuse ;  /* 0x000000010b0bc824 */ /* 0x100fe200078e0a08 */
[----:B------:R-:W-:Y:S01]  /*1200*/  ISETP.GT.U32.AND P6, PT, R8, R3, PT ;  /* 0x000000030800720c */ /* 0x000fe20003fc4070 */
[----:B------:R-:W-:Y:S01]  /*1210*/  VIADD R14, R0, 0xf ;  /* 0x0000000f000e7836 */ /* 0x000fe20000000000 */
[----:B------:R1:W-:Y:S01]  /*1220*/  STL [R1+0x1c], R7 ;  /* 0x00001c0701007387 */ /* 0x0003e20000100800 */
[----:B------:R-:W-:Y:S01]  /*1230*/  ISETP.GT.U32.AND P2, PT, R8, R19, PT ;  /* 0x000000130800720c */ /* 0x000fe20003f44070 */
[----:B------:R-:W-:Y:S01]  /*1240*/  IMAD.MOV R9, RZ, RZ, -R9 ;  /* 0x000000ffff097224 */ /* 0x000fe200078e0a09 */
[----:B------:R-:W-:Y:S01]  /*1250*/  ISETP.GE.AND P4, PT, R18, RZ, PT ;  /* 0x000000ff1200720c */ /* 0x000fe20003f86270 */
[--C-:B------:R-:W-:Y:S01]  /*1260*/  @!P5 IMAD.IADD R13, R13, 0x1, -R8.reuse ;  /* 0x000000010d0dd824 */ /* 0x100fe200078e0a08 */
[----:B------:R-:W-:Y:S01]  /*1270*/  IABS R21, R24 ;  /* 0x0000001800157213 */ /* 0x000fe20000000000 */
[----:B------:R-:W-:Y:S01]  /*1280*/  IMAD R9, R8, R9, R23 ;  /* 0x0000000908097224 */ /* 0x000fe200078e0217 */
[----:B------:R-:W-:Y:S01]  /*1290*/  IABS R23, R25 ;  /* 0x0000001900177213 */ /* 0x000fe20000000000 */
[----:B------:R-:W-:Y:S01]  /*12a0*/  VIADD R16, R0, 0x10 ;  /* 0x0000001000107836 */ /* 0x000fe20000000000 */
[C---:B------:R-:W-:Y:S01]  /*12b0*/  ISETP.GT.U32.AND P5, PT, R8.reuse, R13, PT ;  /* 0x0000000d0800720c */ /* 0x040fe20003fa4070 */
[----:B-1----:R-:W-:Y:S01]  /*12c0*/  IMAD.MOV.U32 R7, RZ, RZ, R11 ;  /* 0x000000ffff077224 */ /* 0x002fe200078e000b */
[----:B------:R-:W-:Y:S01]  /*12d0*/  IABS R11, R14 ;  /* 0x0000000e000b7213 */ /* 0x000fe20000000000 */
[----:B------:R-:W-:Y:S01]  /*12e0*/  @!P6 IMAD.IADD R3, R3, 0x1, -R8 ;  /* 0x000000010303e824 */ /* 0x000fe200078e0a08 */
[----:B------:R-:W-:Y:S01]  /*12f0*/  IABS R15, R16 ;  /* 0x00000010000f7213 */ /* 0x000fe20000000000 */
[----:B------:R-:W-:Y:S01]  /*1300*/  @!P1 IMAD.MOV R7, RZ, RZ, -R7 ;  /* 0x000000ffff079224 */ /* 0x000fe200078e0a07 */
[----:B------:R-:W-:Y:S01]  /*1310*/  ISETP.GT.U32.AND P1, PT, R8, R5, PT ;  /* 0x000000050800720c */ /* 0x000fe20003f24070 */
[----:B------:R-:W-:Y:S01]  /*1320*/  IMAD.HI.U32 R4, R2, R11, RZ ;  /* 0x0000000b02047227 */ /* 0x000fe200078e00ff */
[----:B------:R-:W-:-:S02]  /*1330*/  ISETP.GT.U32.AND P6, PT, R8, R3, PT ;  /* 0x000000030800720c */ /* 0x000fc40003fc4070 */
[----:B------:R-:W-:Y:S01]  /*1340*/  @!P2 IADD3 R19, R19, -R8, RZ ;  /* 0x800000081313a210 */ /* 0x000fe20007ffe0ff */
[----:B------:R-:W-:Y:S01]  /*1350*/  IMAD.MOV R4, RZ, RZ, -R4 ;  /* 0x000000ffff047224 */ /* 0x000fe200078e0a04 */
[----:B------:R1:W-:Y:S01]  /*1360*/  STL [R1+0x18], R7 ;  /* 0x0000180701007387 */ /* 0x0003e20000100800 */
[--C-:B------:R-:W-:Y:S01]  /*1370*/  @!P5 IMAD.IADD R13, R13, 0x1, -R8.reuse ;  /* 0x000000010d0dd824 */ /* 0x100fe200078e0a08 */
[C---:B------:R-:W-:Y:S01]  /*1380*/  ISETP.GT.U32.AND P2, PT, R8.reuse, R19, PT ;  /* 0x000000130800720c */ /* 0x040fe20003f44070 */
[----:B------:R-:W-:Y:S01]  /*1390*/  IMAD R18, R8, R4, R11 ;  /* 0x0000000408127224 */ /* 0x000fe200078e020b */
[----:B------:R-:W-:Y:S01]  /*13a0*/  ISETP.GE.AND P5, PT, R20, RZ, PT ;  /* 0x000000ff1400720c */ /* 0x000fe20003fa6270 */
[----:B------:R-:W-:Y:S02]  /*13b0*/  IMAD.HI.U32 R10, R2, R21, RZ ;  /* 0x00000015020a7227 */ /* 0x000fe400078e00ff */
[----:B------:R-:W-:Y:S02]  /*13c0*/  @!P1 IADD3 R5, R5, -R8, RZ ;  /* 0x8000000805059210 */ /* 0x000fe40007ffe0ff */
[C---:B------:R-:W-:Y:S01]  /*13d0*/  ISETP.GT.U32.AND P1, PT, R8.reuse, R9, PT ;  /* 0x000000090800720c */ /* 0x040fe20003f24070 */
[----:B------:R-:W-:Y:S01]  /*13e0*/  @!P6 IMAD.IADD R3, R3, 0x1, -R8 ;  /* 0x000000010303e824 */ /* 0x000fe200078e0a08 */
[----:B------:R-:W-:Y:S01]  /*13f0*/  ISETP.GT.U32.AND P6, PT, R8, R18, PT ;  /* 0x000000120800720c */ /* 0x000fe20003fc4070 */
[----:B------:R-:W-:Y:S01]  /*1400*/  IMAD.HI.U32 R4, R2, R15, RZ ;  /* 0x0000000f02047227 */ /* 0x000fe200078e00ff */
[----:B-1----:R-:W-:-:S03]  /*1410*/  MOV R7, R5 ;  /* 0x0000000500077202 */ /* 0x002fc60000000f00 */
[----:B------:R-:W-:Y:S02]  /*1420*/  @!P3 IMAD.MOV R13, RZ, RZ, -R13 ;  /* 0x000000ffff0db224 */ /* 0x000fe400078e0a0d */
[----:B------:R-:W-:-:S03]  /*1430*/  IMAD.HI.U32 R11, R2, R23, RZ ;  /* 0x00000017020b7227 */ /* 0x000fc600078e00ff */
[----:B------:R-:W-:Y:S01]  /*1440*/  STL [R1+0x14], R13 ;  /* 0x0000140d01007387 */ /* 0x000fe20000100800 */
[--C-:B------:R-:W-:Y:S01]  /*1450*/  @!P1 IMAD.IADD R9, R9, 0x1, -R8.reuse ;  /* 0x0000000109099824 */ /* 0x100fe200078e0a08 */
[----:B------:R-:W-:Y:S01]  /*1460*/  IADD3 R12, -R11, RZ, RZ ;  /* 0x000000ff0b0c7210 */ /* 0x000fe20007ffe1ff */
[----:B------:R-:W-:Y:S01]  /*1470*/  @!P0 IMAD.MOV R7, RZ, RZ, -R7 ;  /* 0x000000ffff078224 */ /* 0x000fe200078e0a07 */
[----:B------:R-:W-:Y:S01]  /*1480*/  ISETP.GE.AND P1, PT, R14, RZ, PT ;  /* 0x000000ff0e00720c */ /* 0x000fe20003f26270 */
[----:B------:R-:W-:Y:S01]  /*1490*/  @!P2 IMAD.IADD R19, R19, 0x1, -R8 ;  /* 0x000000011313a824 */ /* 0x000fe200078e0a08 */
[----:B------:R-:W-:Y:S01]  /*14a0*/  ISETP.GE.AND P2, PT, R22, RZ, PT ;  /* 0x000000ff1600720c */ /* 0x000fe20003f46270 */
[----:B------:R-:W-:Y:S01]  /*14b0*/  IMAD.MOV R10, RZ, RZ, -R10 ;  /* 0x000000ffff0a7224 */ /* 0x000fe200078e0a0a */
[----:B------:R1:W-:Y:S01]  /*14c0*/  STL [R1+0x10], R7 ;  /* 0x0000100701007387 */ /* 0x0003e20000100800 */
[----:B------:R-:W-:Y:S01]  /*14d0*/  @!P6 IMAD.IADD R18, R18, 0x1, -R8 ;  /* 0x000000011212e824 */ /* 0x000fe200078e0a08 */
[----:B------:R-:W-:Y:S01]  /*14e0*/  ISETP.GT.U32.AND P6, PT, R8, R9, PT ;  /* 0x000000090800720c */ /* 0x000fe20003fc4070 */
[----:B------:R-:W-:-:S02]  /*14f0*/  IMAD.MOV R4, RZ, RZ, -R4 ;  /* 0x000000ffff047224 */ /* 0x000fc400078e0a04 */
[C---:B------:R-:W-:Y:S01]  /*1500*/  IMAD R20, R8.reuse, R10, R21 ;  /* 0x0000000a08147224 */ /* 0x040fe200078e0215 */
[C---:B------:R-:W-:Y:S01]  /*1510*/  ISETP.GT.U32.AND P0, PT, R8.reuse, R18, PT ;  /* 0x000000120800720c */ /* 0x040fe20003f04070 */
[----:B------:R-:W-:Y:S02]  /*1520*/  IMAD R11, R8, R4, R15 ;  /* 0x00000004080b7224 */ /* 0x000fe400078e020f */
[----:B------:R-:W-:Y:S01]  /*1530*/  VIADD R10, R0, 0x13 ;  /* 0x00000013000a7836 */ /* 0x000fe20000000000 */
[----:B-1----:R-:W-:Y:S01]  /*1540*/  MOV R7, R19 ;  /* 0x0000001300077202 */ /* 0x002fe20000000f00 */
[C---:B------:R-:W-:Y:S01]  /*1550*/  IMAD R21, R8.reuse, R12, R23 ;  /* 0x0000000c08157224 */ /* 0x040fe200078e0217 */
[C---:B------:R-:W-:Y:S01]  /*1560*/  ISETP.GT.U32.AND P3, PT, R8.reuse, R11, PT ;  /* 0x0000000b0800720c */ /* 0x040fe20003f64070 */
[----:B------:R-:W-:Y:S01]  /*1570*/  IMAD.MOV.U32 R17, RZ, RZ, R6 ;  /* 0x000000ffff117224 */ /* 0x000fe200078e0006 */
[----:B------:R-:W-:Y:S01]  /*1580*/  IABS R4, R10 ;  /* 0x0000000a00047213 */ /* 0x000fe20000000000 */
[----:B------:R-:W-:Y:S01]  /*1590*/  @!P4 IMAD.MOV R7, RZ, RZ, -R7 ;  /* 0x000000ffff07c224 */ /* 0x000fe200078e0a07 */
[C---:B------:R-:W-:Y:S01]  /*15a0*/  ISETP.GT.U32.AND P4, PT, R8.reuse, R20, PT ;  /* 0x000000140800720c */ /* 0x040fe20003f84070 */
[----:B------:R-:W-:Y:S01]  /*15b0*/  @!P6 IMAD.IADD R9, R9, 0x1, -R8 ;  /* 0x000000010909e824 */ /* 0x000fe200078e0a08 */
[----:B------:R-:W-:Y:S01]  /*15c0*/  ISETP.GT.U32.AND P6, PT, R8, R21, PT ;  /* 0x000000150800720c */ /* 0x000fe20003fc4070 */
[----:B------:R-:W-:Y:S01]  /*15d0*/  IMAD.MOV.U32 R5, RZ, RZ, R4 ;  /* 0x000000ffff057224 */ /* 0x000fe200078e0004 */
[----:B------:R-:W-:Y:S01]  /*15e0*/  STL [R1+0x1814], R7 ;  /* 0x0018140701007387 */ /* 0x000fe20000100800 */
[----:B------:R-:W-:-:S02]  /*15f0*/  VIADD R12, R0, 0x14 ;  /* 0x00000014000c7836 */ /* 0x000fc40000000000 */
[----:B------:R-:W-:Y:S02]  /*1600*/  IMAD.MOV.U32 R6, RZ, RZ, R3 ;  /* 0x000000ffff067224 */ /* 0x000fe400078e0003 */
[----:B------:R-:W-:Y:S01]  /*1610*/  IMAD.HI.U32 R3, R2, R5, RZ ;  /* 0x0000000502037227 */ /* 0x000fe200078e00ff */
[----:B------:R-:W-:-:S03]  /*1620*/  IABS R23, R12 ;  /* 0x0000000c00177213 */ /* 0x000fc60000000000 */
[--C-:B------:R-:W-:Y:S01]  /*1630*/  @!P3 IMAD.IADD R11, R11, 0x1, -R8.reuse ;  /* 0x000000010b0bb824 */ /* 0x100fe200078e0a08 */
[----:B------:R-:W-:Y:S01]  /*1640*/  IADD3 R22, -R3, RZ, RZ ;  /* 0x000000ff03167210 */ /* 0x000fe20007ffe1ff */
[--C-:B------:R-:W-:Y:S01]  /*1650*/  @!P4 IMAD.IADD R20, R20, 0x1, -R8.reuse ;  /* 0x000000011414c824 */ /* 0x100fe200078e0a08 */
[----:B------:R-:W-:Y:S01]  /*1660*/  ISETP.GE.AND P3, PT, R25, RZ, PT ;  /* 0x000000ff1900720c */ /* 0x000fe20003f66270 */
[--C-:B------:R-:W-:Y:S01]  /*1670*/  @!P0 IMAD.IADD R18, R18, 0x1, -R8.reuse ;  /* 0x0000000112128824 */ /* 0x100fe200078e0a08 */
[----:B------:R-:W-:Y:S01]  /*1680*/  ISETP.GT.U32.AND P4, PT, R8, R11, PT ;  /* 0x0000000b0800720c */ /* 0x000fe20003f84070 */
[----:B------:R-:W-:Y:S01]  /*1690*/  IMAD.HI.U32 R3, R2, R23, RZ ;  /* 0x0000001702037227 */ /* 0x000fe200078e00ff */
[----:B------:R-:W-:Y:S02]  /*16a0*/  ISETP.GE.AND P0, PT, R24, RZ, PT ;  /* 0x000000ff1800720c */ /* 0x000fe40003f06270 */
[----:B------:R-:W-:Y:S01]  /*16b0*/  @!P1 IADD3 R18, -R18, RZ, RZ ;  /* 0x000000ff12129210 */ /* 0x000fe20007ffe1ff */
[----:B------:R-:W-:Y:S01]  /*16c0*/  @!P6 IMAD.IADD R21, R21, 0x1, -R8 ;  /* 0x000000011515e824 */ /* 0x000fe200078e0a08 */
[C---:B------:R-:W-:Y:S01]  /*16d0*/  ISETP.GT.U32.AND P6, PT, R8.reuse, R20, PT ;  /* 0x000000140800720c */ /* 0x040fe20003fc4070 */
[----:B------:R-:W-:Y:S01]  /*16e0*/  IMAD R22, R8, R22, R5 ;  /* 0x0000001608167224 */ /* 0x000fe200078e0205 */
[----:B------:R-:W-:Y:S01]  /*16f0*/  IADD3 R3, -R3, RZ, RZ ;  /* 0x000000ff03037210 */ /* 0x000fe20007ffe1ff */
[----:B------:R-:W-:Y:S01]  /*1700*/  @!P5 IMAD.MOV R6, RZ, RZ, -R6 ;  /* 0x000000ffff06d224 */ /* 0x000fe200078e0a06 */
[----:B------:R-:W-:Y:S01]  /*1710*/  ISETP.GE.AND P5, PT, R16, RZ, PT ;  /* 0x000000ff1000720c */ /* 0x000fe20003fa6270 */
[----:B------:R-:W-:Y:S01]  /*1720*/  IMAD.MOV.U32 R188, RZ, RZ, R9 ;  /* 0x000000ffffbc7224 */ /* 0x000fe200078e0009 */
[----:B------:R-:W-:Y:S01]  /*1730*/  ISETP.GT.U32.AND P1, PT, R8, R22, PT ;  /* 0x000000160800720c */ /* 0x000fe20003f24070 */
[----:B------:R-:W-:Y:S01]  /*1740*/  VIADD R9, R0, 0x15 ;  /* 0x0000001500097836 */ /* 0x000fe20000000000 */
[----:B------:R1:W-:Y:S01]  /*1750*/  STL [R1+0x1818], R6 ;  /* 0x0018180601007387 */ /* 0x0003e20000100800 */
[----:B------:R-:W-:-:S02]  /*1760*/  IMAD R23, R8, R3, R23 ;  /* 0x0000000308177224 */ /* 0x000fc400078e0217 */
[--C-:B------:R-:W-:Y:S01]  /*1770*/  @!P4 IMAD.IADD R11, R11, 0x1, -R8.reuse ;  /* 0x000000010b0bc824 */ /* 0x100fe200078e0a08 */
[----:B------:R-:W-:Y:S01]  /*1780*/  IABS R5, R9 ;  /* 0x0000000900057213 */ /* 0x000fe20000000000 */
[----:B------:R-:W-:Y:S01]  /*1790*/  @!P6 IMAD.IADD R20, R20, 0x1, -R8 ;  /* 0x000000011414e824 */ /* 0x000fe200078e0a08 */
[----:B------:R-:W-:Y:S01]  /*17a0*/  ISETP.GT.U32.AND P6, PT, R8, R23, PT ;  /* 0x000000170800720c */ /* 0x000fe20003fc4070 */
[----:B------:R-:W-:Y:S01]  /*17b0*/  IMAD.MOV.U32 R19, RZ, RZ, R11 ;  /* 0x000000ffff137224 */ /* 0x000fe200078e000b */
[----:B------:R-:W-:Y:S01]  /*17c0*/  ISETP.GE.AND P4, PT, R10, RZ, PT ;  /* 0x000000ff0a00720c */ /* 0x000fe20003f86270 */
[C---:B------:R-:W-:Y:S01]  /*17d0*/  VIADD R10, R0.reuse, 0x17 ;  /* 0x00000017000a7836 */ /* 0x040fe20000000000 */
[----:B-1----:R-:W-:Y:S01]  /*17e0*/  IADD3 R6, R0, 0xfd, RZ ;  /* 0x000000fd00067810 */ /* 0x002fe20007ffe0ff */
[----:B------:R-:W-:Y:S01]  /*17f0*/  IMAD.HI.U32 R3, R2, R5, RZ ;  /* 0x0000000502037227 */ /* 0x000fe200078e00ff */
[----:B------:R-:W-:Y:S02]  /*1800*/  @!P1 IADD3 R22, R22, -R8, RZ ;  /* 0x8000000816169210 */ /* 0x000fe40007ffe0ff */
[----:B------:R-:W-:Y:S01]  /*1810*/  ISETP.GE.AND P1, PT, R9, RZ, PT ;  /* 0x000000ff0900720c */ /* 0x000fe20003f26270 */
[----:B------:R-:W-:Y:S01]  /*1820*/  IMAD.MOV R3, RZ, RZ, -R3 ;  /* 0x000000ffff037224 */ /* 0x000fe200078e0a03 */
[----:B------:R-:W-:Y:S01]  /*1830*/  @!P5 IADD3 R19, -R19, RZ, RZ ;  /* 0x000000ff1313d210 */ /* 0x000fe20007ffe1ff */
[----:B------:R-:W-:Y:S01]  /*1840*/  @!P2 IMAD.MOV R188, RZ, RZ, -R188 ;  /* 0x000000ffffbca224 */ /* 0x000fe200078e0abc */
[----:B------:R-:W-:Y:S01]  /*1850*/  IABS R9, R10 ;  /* 0x0000000a00097213 */ /* 0x000fe20000000000 */
[C---:B------:R-:W-:Y:S01]  /*1860*/  IMAD R24, R8.reuse, R3, R5 ;  /* 0x0000000308187224 */ /* 0x040fe200078e0205 */
[C---:B------:R-:W-:Y:S01]  /*1870*/  ISETP.GT.U32.AND P5, PT, R8.reuse, R22, PT ;  /* 0x000000160800720c */ /* 0x040fe20003fa4070 */
[----:B------:R-:W-:Y:S01]  /*1880*/  @!P6 IMAD.IADD R23, R23, 0x1, -R8 ;  /* 0x000000011717e824 */ /* 0x000fe200078e0a08 */
[----:B------:R-:W-:Y:S01]  /*1890*/  ISETP.GT.U32.AND P2, PT, R8, R21, PT ;  /* 0x000000150800720c */ /* 0x000fe20003f44070 */
[----:B------:R-:W-:Y:S01]  /*18a0*/  IMAD.HI.U32 R3, R2, R9, RZ ;  /* 0x0000000902037227 */ /* 0x000fe200078e00ff */
[----:B------:R1:W-:Y:S02]  /*18b0*/  STL [R1+0x181c], R188 ;  /* 0x00181cbc01007387 */ /* 0x0003e40000100800 */
[----:B------:R-:W-:Y:S01]  /*18c0*/  ISETP.GT.U32.AND P6, PT, R8, R23, PT ;  /* 0x000000170800720c */ /* 0x000fe20003fc4070 */
[----:B------:R-:W-:Y:S01]  /*18d0*/  VIADD R13, R0, 0x16 ;  /* 0x00000016000d7836 */ /* 0x000fe20000000000 */
[----:B------:R2:W-:Y:S01]  /*18e0*/  STL [R1+0x1820], R18 ;  /* 0x0018201201007387 */ /* 0x0005e20000100800 */
[----:B------:R-:W-:-:S02]  /*18f0*/  IMAD.MOV R3, RZ, RZ, -R3 ;  /* 0x000000ffff037224 */ /* 0x000fc400078e0a03 */
[----:B------:R-:W-:Y:S01]  /*1900*/  @!P0 IMAD.MOV R20, RZ, RZ, -R20 ;  /* 0x000000ffff148224 */ /* 0x000fe200078e0a14 */
[----:B------:R-:W-:Y:S01]  /*1910*/  IABS R25, R13 ;  /* 0x0000000d00197213 */ /* 0x000fe20000000000 */
[----:B------:R-:W-:Y:S01]  /*1920*/  @!P5 IMAD.IADD R22, R22, 0x1, -R8 ;  /* 0x000000011616d824 */ /* 0x000fe200078e0a08 */
[C---:B------:R-:W-:Y:S01]  /*1930*/  ISETP.GT.U32.AND P0, PT, R8.reuse, R24, PT ;  /* 0x000000180800720c */ /* 0x040fe20003f04070 */
[----:B------:R-:W-:Y:S01]  /*1940*/  IMAD R26, R8, R3, R9 ;  /* 0x00000003081a7224 */ /* 0x000fe200078e0209 */
[----:B------:R-:W-:Y:S01]  /*1950*/  STL [R1+0x1824], R19 ;  /* 0x0018241301007387 */ /* 0x000fe20000100800 */
[----:B------:R-:W-:Y:S01]  /*1960*/  @!P4 IMAD.MOV R22, RZ, RZ, -R22 ;  /* 0x000000ffff16c224 */ /* 0x000fe200078e0a16 */
[----:B-1----:R-:W-:Y:S01]  /*1970*/  IADD3 R188, R0, 0xf6, RZ ;  /* 0x000000f600bc7810 */ /* 0x002fe20007ffe0ff */
[----:B------:R-:W-:Y:S01]  /*1980*/  @!P2 IMAD.IADD R21, R21, 0x1, -R8 ;  /* 0x000000011515a824 */ /* 0x000fe200078e0a08 */
[----:B------:R-:W-:Y:S01]  /*1990*/  ISETP.GT.U32.AND P4, PT, R8, R26, PT ;  /* 0x0000001a0800720c */ /* 0x000fe20003f84070 */
[----:B------:R-:W-:Y:S01]  /*19a0*/  IMAD.HI.U32 R4, R2, R25, RZ ;  /* 0x0000001902047227 */ /* 0x000fe200078e00ff */
[----:B------:R-:W-:Y:S01]  /*19b0*/  ISETP.GE.AND P2, PT, R12, RZ, PT ;  /* 0x000000ff0c00720c */ /* 0x000fe20003f46270 */
[----:B------:R1:W-:Y:S01]  /*19c0*/  STL [R1+0x1828], R20 ;  /* 0x0018281401007387 */ /* 0x0003e20000100800 */
[----:B------:R-:W-:Y:S01]  /*19d0*/  @!P6 IADD3 R23, R23, -R8, RZ ;  /* 0x800000081717e210 */ /* 0x000fe20007ffe0ff */
[----:B------:R-:W-:Y:S01]  /*19e0*/  IMAD.MOV R4, RZ, RZ, -R4 ;  /* 0x000000ffff047224 */ /* 0x000fe200078e0a04 */
[----:B------:R-:W-:Y:S01]  /*19f0*/  ISETP.GE.AND P6, PT, R10, RZ, PT ;  /* 0x000000ff0a00720c */ /* 0x000fe20003fc6270 */
[C---:B------:R-:W-:Y:S01]  /*1a00*/  VIADD R10, R0.reuse, 0x19 ;  /* 0x00000019000a7836 */ /* 0x040fe20000000000 */
[----:B--2---:R-:W-:Y:S01]  /*1a10*/  IADD3 R18, R0, 0xf9, RZ ;  /* 0x000000f900127810 */ /* 0x004fe20007ffe0ff */
[----:B------:R-:W-:-:S02]  /*1a20*/  IMAD R25, R8, R4, R25 ;  /* 0x0000000408197224 */ /* 0x000fc400078e0219 */
[----:B------:R-:W-:Y:S01]  /*1a30*/  VIADD R4, R0, 0x18 ;  /* 0x0000001800047836 */ /* 0x000fe20000000000 */
[----:B------:R-:W-:Y:S01]  /*1a40*/  IABS R9, R10 ;  /* 0x0000000a00097213 */ /* 0x000fe20000000000 */
[--C-:B------:R-:W-:Y:S01]  /*1a50*/  @!P4 IMAD.IADD R26, R26, 0x1, -R8.reuse ;  /* 0x000000011a1ac824 */ /* 0x100fe200078e0a08 */
[----:B------:R-:W-:Y:S01]  /*1a60*/  ISETP.GT.U32.AND P5, PT, R8, R25, PT ;  /* 0x000000190800720c */ /* 0x000fe20003fa4070 */
[----:B------:R-:W-:Y:S01]  /*1a70*/  @!P2 IMAD.MOV R23, RZ, RZ, -R23 ;  /* 0x000000ffff17a224 */ /* 0x000fe200078e0a17 */
[----:B------:R-:W-:Y:S01]  /*1a80*/  IABS R27, R4 ;  /* 0x00000004001b7213 */ /* 0x000fe20000000000 */
[----:B------:R-:W-:Y:S01]  /*1a90*/  @!P0 IMAD.IADD R24, R24, 0x1, -R8 ;  /* 0x0000000118188824 */ /* 0x000fe200078e0a08 */
[----:B------:R-:W-:Y:S01]  /*1aa0*/  ISETP.GE.AND P2, PT, R4, RZ, PT ;  /* 0x000000ff0400720c */ /* 0x000fe20003f46270 */
[----:B------:R-:W-:Y:S01]  /*1ab0*/  IMAD.HI.U32 R4, R2, R9, RZ ;  /* 0x0000000902047227 */ /* 0x000fe200078e00ff */
[C---:B------:R-:W-:Y:S02]  /*1ac0*/  ISETP.GT.U32.AND P4, PT, R8.reuse, R26, PT ;  /* 0x0000001a0800720c */ /* 0x040fe40003f84070 */
[----:B------:R-:W-:Y:S01]  /*1ad0*/  ISETP.GT.U32.AND P0, PT, R8, R24, PT ;  /* 0x000000180800720c */ /* 0x000fe20003f04070 */
[----:B------:R-:W-:Y:S01]  /*1ae0*/  VIADD R11, R0, 0x1a ;  /* 0x0000001a000b7836 */ /* 0x000fe20000000000 */
[----:B------:R-:W-:Y:S01]  /*1af0*/  IADD3 R4, -R4, RZ, RZ ;  /* 0x000000ff04047210 */ /* 0x000fe20007ffe1ff */
[----:B------:R-:W-:-:S02]  /*1b00*/  IMAD.HI.U32 R3, R2, R27, RZ ;  /* 0x0000001b02037227 */ /* 0x000fc400078e00ff */
[----:B------:R-:W-:Y:S02]  /*1b10*/  @!P5 IADD3 R25, R25, -R8, RZ ;  /* 0x800000081919d210 */ /* 0x000fe40007ffe0ff */
[C---:B------:R-:W-:Y:S01]  /*1b20*/  IMAD R28, R8.reuse, R4, R9 ;  /* 0x00000004081c7224 */ /* 0x040fe200078e0209 */
[----:B------:R-:W-:Y:S01]  /*1b30*/  IABS R29, R11 ;  /* 0x0000000b001d7213 */ /* 0x000fe20000000000 */
[----:B------:R-:W-:Y:S01]  /*1b40*/  IMAD.MOV R3, RZ, RZ, -R3 ;  /* 0x000000ffff037224 */ /* 0x000fe200078e0a03 */
[----:B------:R-:W-:Y:S01]  /*1b50*/  ISETP.GT.U32.AND P5, PT, R8, R25, PT ;  /* 0x000000190800720c */ /* 0x000fe20003fa4070 */
[----:B------:R-:W-:Y:S01]  /*1b60*/  @!P3 IMAD.MOV R21, RZ, RZ, -R21 ;  /* 0x000000ffff15b224 */ /* 0x000fe200078e0a15 */
[----:B------:R-:W-:Y:S01]  /*1b70*/  @!P4 IADD3 R26, R26, -R8, RZ ;  /* 0x800000081a1ac210 */ /* 0x000fe20007ffe0ff */
[----:B------:R-:W-:Y:S01]  /*1b80*/  IMAD.HI.U32 R5, R2, R29, RZ ;  /* 0x0000001d02057227 */ /* 0x000fe200078e00ff */
[----:B------:R-:W-:Y:S02]  /*1b90*/  ISETP.GT.U32.AND P4, PT, R8, R28, PT ;  /* 0x0000001c0800720c */ /* 0x000fe40003f84070 */
[----:B------:R-:W-:Y:S01]  /*1ba0*/  ISETP.GE.AND P3, PT, R13, RZ, PT ;  /* 0x000000ff0d00720c */ /* 0x000fe20003f66270 */
[----:B------:R-:W-:Y:S01]  /*1bb0*/  @!P0 IMAD.IADD R24, R24, 0x1, -R8 ;  /* 0x0000000118188824 */ /* 0x000fe200078e0a08 */
[----:B------:R-:W-:Y:S01]  /*1bc0*/  ISETP.GE.AND P0, PT, R10, RZ, PT ;  /* 0x000000ff0a00720c */ /* 0x000fe20003f06270 */
[----:B------:R-:W-:Y:S01]  /*1bd0*/  IMAD R27, R8, R3, R27 ;  /* 0x00000003081b7224 */ /* 0x000fe200078e021b */
[C---:B------:R-:W-:Y:S01]  /*1be0*/  IADD3 R10, R0.reuse, 0x1c, RZ ;  /* 0x0000001c000a7810 */ /* 0x040fe20007ffe0ff */
[----:B------:R-:W-:Y:S01]  /*1bf0*/  IMAD.MOV R5, RZ, RZ, -R5 ;  /* 0x000000ffff057224 */ /* 0x000fe200078e0a05 */
[----:B------:R2:W-:Y:S01]  /*1c00*/  STL [R1+0x182c], R21 ;  /* 0x00182c1501007387 */ /* 0x0005e20000100800 */
[----:B------:R-:W-:Y:S01]  /*1c10*/  VIADD R3, R0, 0x1b ;  /* 0x0000001b00037836 */ /* 0x000fe20000000000 */
[----:B------:R-:W-:Y:S01]  /*1c20*/  IABS R31, R10 ;  /* 0x0000000a001f7213 */ /* 0x000fe20000000000 */
[----:B------:R-:W-:Y:S01]  /*1c30*/  @!P1 IMAD.MOV R24, RZ, RZ, -R24 ;  /* 0x000000ffff189224 */ /* 0x000fe200078e0a18 */
[C---:B------:R-:W-:Y:S01]  /*1c40*/  ISETP.GT.U32.AND P1, PT, R8.reuse, R27, PT ;  /* 0x0000001b0800720c */ /* 0x040fe20003f24070 */
[--C-:B------:R-:W-:Y:S01]  /*1c50*/  @!P5 IMAD.IADD R25, R25, 0x1, -R8.reuse ;  /* 0x000000011919d824 */ /* 0x100fe200078e0a08 */
[----:B------:R-:W-:Y:S01]  /*1c60*/  ISETP.GE.AND P5, PT, R11, RZ, PT ;  /* 0x000000ff0b00720c */ /* 0x000fe20003fa6270 */
[----:B------:R-:W-:Y:S01]  /*1c70*/  IMAD R29, R8, R5, R29 ;  /* 0x00000005081d7224 */ /* 0x000fe200078e021d */
[----:B------:R-:W-:Y:S01]  /*1c80*/  IABS R11, R3 ;  /* 0x00000003000b7213 */ /* 0x000fe20000000000 */
[----:B------:R-:W-:Y:S01]  /*1c90*/  @!P4 IMAD.IADD R28, R28, 0x1, -R8 ;  /* 0x000000011c1cc824 */ /* 0x000fe200078e0a08 */
[----:B------:R3:W-:Y:S01]  /*1ca0*/  STL [R1+0x1830], R22 ;  /* 0x0018301601007387 */ /* 0x0007e20000100800 */
[----:B------:R-:W-:Y:S01]  /*1cb0*/  @!P3 IMAD.MOV R25, RZ, RZ, -R25 ;  /* 0x000000ffff19b224 */ /* 0x000fe200078e0a19 */
[----:B------:R-:W-:Y:S01]  /*1cc0*/  ISETP.GE.AND P3, PT, R3, RZ, PT ;  /* 0x000000ff0300720c */ /* 0x000fe20003f66270 */
[----:B------:R-:W-:Y:S01]  /*1cd0*/  @!P6 IMAD.MOV R26, RZ, RZ, -R26 ;  /* 0x000000ffff1ae224 */ /* 0x000fe200078e0a1a */
[----:B------:R-:W-:Y:S01]  /*1ce0*/  ISETP.GT.U32.AND P4, PT, R8, R28, PT ;  /* 0x0000001c0800720c */ /* 0x000fe20003f84070 */
[----:B------:R-:W-:Y:S01]  /*1cf0*/  IMAD.HI.U32 R3, R2, R11, RZ ;  /* 0x0000000b02037227 */ /* 0x000fe200078e00ff */
[----:B------:R-:W-:Y:S01]  /*1d00*/  ISETP.GT.U32.AND P6, PT, R8, R29, PT ;  /* 0x0000001d0800720c */ /* 0x000fe20003fc4070 */
[----:B------:R4:W-:Y:S02]  /*1d10*/  STL [R1+0x1834], R23 ;  /* 0x0018341701007387 */ /* 0x0009e40000100800 */
[----:B------:R-:W-:-:S02]  /*1d20*/  IMAD.HI.U32 R4, R2, R31, RZ ;  /* 0x0000001f02047227 */ /* 0x000fc400078e00ff */
[----:B------:R4:W-:Y:S02]  /*1d30*/  STL [R1+0x1838], R24 ;  /* 0x0018381801007387 */ /* 0x0009e40000100800 */
[----:B------:R-:W-:Y:S02]  /*1d40*/  VIADD R12, R0, 0x1d ;  /* 0x0000001d000c7836 */ /* 0x000fe40000000000 */
[----:B------:R-:W-:Y:S01]  /*1d50*/  @!P1 IMAD.IADD R27, R27, 0x1, -R8 ;  /* 0x000000011b1b9824 */ /* 0x000fe200078e0a08 */
[----:B------:R4:W-:Y:S01]  /*1d60*/  STL [R1+0x1840], R25 ;  /* 0x0018401901007387 */ /* 0x0009e20000100800 */
[----:B------:R-:W-:Y:S01]  /*1d70*/  IMAD.MOV R3, RZ, RZ, -R3 ;  /* 0x000000ffff037224 */ /* 0x000fe200078e0a03 */
[----:B------:R-:W-:Y:S01]  /*1d80*/  IABS R13, R12 ;  /* 0x0000000c000d7213 */ /* 0x000fe20000000000 */
[----:B------:R-:W-:Y:S01]  /*1d90*/  IMAD.MOV R4, RZ, RZ, -R4 ;  /* 0x000000ffff047224 */ /* 0x000fe200078e0a04 */
[C---:B------:R-:W-:Y:S01]  /*1da0*/  ISETP.GT.U32.AND P1, PT, R8.reuse, R27, PT ;  /* 0x0000001b0800720c */ /* 0x040fe20003f24070 */
[----:B------:R-:W-:-:S02]  /*1db0*/  IMAD R30, R8, R3, R11 ;  /* 0x00000003081e7224 */ /* 0x000fc400078e020b */
[----:B------:R-:W-:Y:S02]  /*1dc0*/  IMAD R31, R8, R4, R31 ;  /* 0x00000004081f7224 */ /* 0x000fe400078e021f */
[----:B------:R-:W-:-:S04]  /*1dd0*/  IMAD.HI.U32 R5, R2, R13, RZ ;  /* 0x0000000d02057227 */ /* 0x000fc800078e00ff */
[--C-:B------:R-:W-:Y:S01]  /*1de0*/  @!P4 IMAD.IADD R28, R28, 0x1, -R8.reuse ;  /* 0x000000011c1cc824 */ /* 0x100fe200078e0a08 */
[C---:B------:R-:W-:Y:S01]  /*1df0*/  ISETP.GT.U32.AND P4, PT, R8.reuse, R30, PT ;  /* 0x0000001e0800720c */ /* 0x040fe20003f84070 */
[--C-:B------:R-:W-:Y:S01]  /*1e00*/  @!P6 IMAD.IADD R29, R29, 0x1, -R8.reuse ;  /* 0x000000011d1de824 */ /* 0x100fe200078e0a08 */
[----:B------:R-:W-:Y:S01]  /*1e10*/  ISETP.GT.U32.AND P6, PT, R8, R31, PT ;  /* 0x0000001f0800720c */ /* 0x000fe20003fc4070 */
[----:B------:R-:W-:Y:S01]  /*1e20*/  VIADD R14, R0, 0x1e ;  /* 0x0000001e000e7836 */ /* 0x000fe20000000000 */
[----:B------:R-:W-:Y:S01]  /*1e30*/  IADD3 R5, -R5, RZ, RZ ;  /* 0x000000ff05057210 */ /* 0x000fe20007ffe1ff */
[----:B------:R-:W-:Y:S01]  /*1e40*/  @!P1 IMAD.IADD R27, R27, 0x1, -R8 ;  /* 0x000000011b1b9824 */ /* 0x000fe200078e0a08 */
[----:B------:R-:W-:Y:S01]  /*1e50*/  ISETP.GE.AND P1, PT, R10, RZ, PT ;  /* 0x000000ff0a00720c */ /* 0x000fe20003f26270 */
[----:B------:R-:W-:Y:S01]  /*1e60*/  VIADD R10, R0, 0x1f ;  /* 0x0000001f000a7836 */ /* 0x000fe20000000000 */
[----:B------:R-:W-:Y:S01]  /*1e70*/  IABS R33, R14 ;  /* 0x0000000e00217213 */ /* 0x000fe20000000000 */
[----:B------:R-:W-:Y:S01]  /*1e80*/  IMAD R32, R8, R5, R13 ;  /* 0x0000000508207224 */ /* 0x000fe200078e020d */
[----:B------:R-:W-:Y:S01]  /*1e90*/  IADD3 R13, R0, 0x20, RZ ;  /* 0x00000020000d7810 */ /* 0x000fe20007ffe0ff */
[----:B------:R-:W-:Y:S01]  /*1ea0*/  @!P2 IMAD.MOV R27, RZ, RZ, -R27 ;  /* 0x000000ffff1ba224 */ /* 0x000fe200078e0a1b */
[----:B------:R-:W-:Y:S01]  /*1eb0*/  IABS R5, R10 ;  /* 0x0000000a00057213 */ /* 0x000fe20000000000 */
[----:B------:R-:W-:Y:S01]  /*1ec0*/  IMAD.HI.U32 R9, R2, R33, RZ ;  /* 0x0000002102097227 */ /* 0x000fe200078e00ff */
[----:B------:R-:W-:-:S02]  /*1ed0*/  @!P4 IADD3 R30, R30, -R8, RZ ;  /* 0x800000081e1ec210 */ /* 0x000fc40007ffe0ff */
[----:B------:R-:W-:Y:S01]  /*1ee0*/  IABS R35, R13 ;  /* 0x0000000d00237213 */ /* 0x000fe20000000000 */
[----:B------:R-:W-:Y:S01]  /*1ef0*/  @!P6 IMAD.IADD R31, R31, 0x1, -R8 ;  /* 0x000000011f1fe824 */ /* 0x000fe200078e0a08 */
[C---:B------:R-:W-:Y:S01]  /*1f00*/  ISETP.GT.U32.AND P4, PT, R8.reuse, R29, PT ;  /* 0x0000001d0800720c */ /* 0x040fe20003f84070 */
[----:B------:R-:W-:Y:S01]  /*1f10*/  IMAD.MOV R9, RZ, RZ, -R9 ;  /* 0x000000ffff097224 */ /* 0x000fe200078e0a09 */
[----:B------:R-:W-:Y:S01]  /*1f20*/  ISETP.GT.U32.AND P2, PT, R8, R30, PT ;  /* 0x0000001e0800720c */ /* 0x000fe20003f44070 */
[----:B------:R-:W-:Y:S01]  /*1f30*/  IMAD.HI.U32 R4, R2, R35, RZ ;  /* 0x0000002302047227 */ /* 0x000fe200078e00ff */
[----:B------:R-:W-:Y:S02]  /*1f40*/  ISETP.GT.U32.AND P6, PT, R8, R31, PT ;  /* 0x0000001f0800720c */ /* 0x000fe40003fc4070 */
[----:B------:R-:W-:Y:S01]  /*1f50*/  @!P0 IADD3 R28, -R28, RZ, RZ ;  /* 0x000000ff1c1c8210 */ /* 0x000fe20007ffe1ff */
[----:B------:R-:W-:Y:S01]  /*1f60*/  IMAD.HI.U32 R3, R2, R5, RZ ;  /* 0x0000000502037227 */ /* 0x000fe200078e00ff */
[----:B------:R-:W-:-:S03]  /*1f70*/  ISETP.GT.U32.AND P0, PT, R8, R32, PT ;  /* 0x000000200800720c */ /* 0x000fc60003f04070 */
[C---:B------:R-:W-:Y:S02]  /*1f80*/  IMAD R33, R8.reuse, R9, R33 ;  /* 0x0000000908217224 */ /* 0x040fe400078e0221 */
[----:B------:R-:W-:Y:S02]  /*1f90*/  IMAD.MOV R9, RZ, RZ, -R4 ;  /* 0x000000ffff097224 */ /* 0x000fe400078e0a04 */
[----:B------:R-:W-:Y:S02]  /*1fa0*/  IMAD.MOV R3, RZ, RZ, -R3 ;  /* 0x000000ffff037224 */ /* 0x000fe400078e0a03 */
[----:B------:R-:W-:Y:S01]  /*1fb0*/  @!P4 IMAD.IADD R29, R29, 0x1, -R8 ;  /* 0x000000011d1dc824 */ /* 0x000fe200078e0a08 */
[C---:B------:R-:W-:Y:S01]  /*1fc0*/  ISETP.GT.U32.AND P4, PT, R8.reuse, R33, PT ;  /* 0x000000210800720c */ /* 0x040fe20003f84070 */
[C---:B------:R-:W-:Y:S01]  /*1fd0*/  IMAD R35, R8.reuse, R9, R35 ;  /* 0x0000000908237224 */ /* 0x040fe200078e0223 */
[----:B------:R-:W-:Y:S01]  /*1fe0*/  @!P6 IADD3 R31, R31, -R8, RZ ;  /* 0x800000081f1fe210 */ /* 0x000fe20007ffe0ff */
[----:B------:R-:W-:-:S02]  /*1ff0*/  IMAD R34, R8, R3, R5 ;  /* 0x0000000308227224 */ /* 0x000fc400078e0205 */
[--C-:B------:R-:W-:Y:S01]  /*2000*/  @!P2 IMAD.IADD R30, R30, 0x1, -R8.reuse ;  /* 0x000000011e1ea824 */ /* 0x100fe200078e0a08 */
[----:B------:R-:W-:Y:S01]  /*2010*/  ISETP.GT.U32.AND P6, PT, R8, R35, PT ;  /* 0x000000230800720c */ /* 0x000fe20003fc4070 */
[----:B------:R-:W-:Y:S01]  /*2020*/  VIADD R16, R0, 0x22 ;  /* 0x0000002200107836 */ /* 0x000fe20000000000 */
[----:B------:R-:W-:Y:S01]  /*2030*/  ISETP.GT.U32.AND P2, PT, R8, R34, PT ;  /* 0x000000220800720c */ /* 0x000fe20003f44070 */
[----:B------:R-:W-:Y:S02]  /*2040*/  VIADD R15, R0, 0x21 ;  /* 0x00000021000f7836 */ /* 0x000fe40000000000 */
[--C-:B------:R-:W-:Y:S01]  /*2050*/  @!P0 IMAD.IADD R32, R32, 0x1, -R8.reuse ;  /* 0x0000000120208824 */ /* 0x100fe200078e0a08 */
[----:B------:R-:W-:Y:S01]  /*2060*/  IABS R37, R16 ;  /* 0x0000001000257213 */ /* 0x000fe20000000000 */
[----:B------:R-:W-:Y:S01]  /*2070*/  @!P4 IMAD.IADD R33, R33, 0x1, -R8 ;  /* 0x000000012121c824 */ /* 0x000fe200078e0a08 */
[----:B------:R-:W-:Y:S01]  /*2080*/  IABS R11, R15 ;  /* 0x0000000f000b7213 */ /* 0x000fe20000000000 */
[----:B------:R-:W-:Y:S01]  /*2090*/  VIADD R9, R0, 0x23 ;  /* 0x0000002300097836 */ /* 0x000fe20000000000 */
[----:B------:R-:W-:Y:S01]  /*20a0*/  ISETP.GE.AND P4, PT, R14, RZ, PT ;  /* 0x000000ff0e00720c */ /* 0x000fe20003f86270 */
[----:B------:R-:W-:Y:S01]  /*20b0*/  IMAD.HI.U32 R4, R2, R37, RZ ;  /* 0x0000002502047227 */ /* 0x000fe200078e00ff */
[----:B------:R-:W-:-:S02]  /*20c0*/  ISETP.GE.AND P0, PT, R12, RZ, PT ;  /* 0x000000ff0c00720c */ /* 0x000fc40003f06270 */
[----:B------:R-:W-:Y:S01]  /*20d0*/  IABS R5, R9 ;  /* 0x0000000900057213 */ /* 0x000fe20000000000 */
[----:B------:R-:W-:Y:S01]  /*20e0*/  @!P6 IMAD.IADD R35, R35, 0x1, -R8 ;  /* 0x000000012323e824 */ /* 0x000fe200078e0a08 */
[----:B------:R-:W-:Y:S01]  /*20f0*/  ISETP.GT.U32.AND P6, PT, R8, R33, PT ;  /* 0x000000210800720c */ /* 0x000fe20003fc4070 */
[----:B------:R-:W-:Y:S01]  /*2100*/  IMAD.HI.U32 R3, R2, R11, RZ ;  /* 0x0000000b02037227 */ /* 0x000fe200078e00ff */
[----:B------:R-:W-:Y:S02]  /*2110*/  @!P2 IADD3 R34, R34, -R8, RZ ;  /* 0x800000082222a210 */ /* 0x000fe40007ffe0ff */
[C---:B------:R-:W-:Y:S01]  /*2120*/  ISETP.GT.U32.AND P2, PT, R8.reuse, R32, PT ;  /* 0x000000200800720c */ /* 0x040fe20003f44070 */
[----:B------:R-:W-:Y:S02]  /*2130*/  IMAD.MOV R4, RZ, RZ, -R4 ;  /* 0x000000ffff047224 */ /* 0x000fe400078e0a04 */
[----:B------:R-:W-:Y:S01]  /*2140*/  @!P5 IMAD.MOV R29, RZ, RZ, -R29 ;  /* 0x000000ffff1dd224 */ /* 0x000fe200078e0a1d */
[----:B------:R-:W-:Y:S01]  /*2150*/  ISETP.GT.U32.AND P5, PT, R8, R34, PT ;  /* 0x000000220800720c */ /* 0x000fe20003fa4070 */
[----:B------:R-:W-:-:S02]  /*2160*/  IMAD.MOV R3, RZ, RZ, -R3 ;  /* 0x000000ffff037224 */ /* 0x000fc400078e0a03 */
[C---:B------:R-:W-:Y:S02]  /*2170*/  IMAD R37, R8.reuse, R4, R37 ;  /* 0x0000000408257224 */ /* 0x040fe400078e0225 */
[----:B------:R-:W-:Y:S02]  /*2180*/  IMAD R36, R8, R3, R11 ;  /* 0x0000000308247224 */ /* 0x000fe400078e020b */
[----:B------:R-:W-:Y:S02]  /*2190*/  VIADD R11, R0, 0x24 ;  /* 0x00000024000b7836 */ /* 0x000fe40000000000 */
[----:B------:R-:W-:Y:S01]  /*21a0*/  @!P6 IMAD.IADD R33, R33, 0x1, -R8 ;  /* 0x000000012121e824 */ /* 0x000fe200078e0a08 */
[----:B------:R-:W-:Y:S01]  /*21b0*/  ISETP.GT.U32.AND P6, PT, R8, R37, PT ;  /* 0x000000250800720c */ /* 0x000fe20003fc4070 */
[----:B------:R-:W-:Y:S01]  /*21c0*/  @!P3 IMAD.MOV R30, RZ, RZ, -R30 ;  /* 0x000000ffff1eb224 */ /* 0x000fe200078e0a1e */
[----:B------:R-:W-:Y:S01]  /*21d0*/  @!P2 IADD3 R32, R32, -R8, RZ ;  /* 0x800000082020a210 */ /* 0x000fe20007ffe0ff */
[----:B------:R-:W-:Y:S01]  /*21e0*/  IMAD.HI.U32 R3, R2, R5, RZ ;  /* 0x0000000502037227 */ /* 0x000fe200078e00ff */
[----:B------:R-:W-:-:S02]  /*21f0*/  ISETP.GT.U32.AND P3, PT, R8, R35, PT ;  /* 0x000000230800720c */ /* 0x000fc40003f64070 */
[----:B------:R-:W-:Y:S01]  /*2200*/  IABS R39, R11 ;  /* 0x0000000b00277213 */ /* 0x000fe20000000000 */
[----:B------:R-:W-:Y:S01]  /*2210*/  @!P5 IMAD.IADD R34, R34, 0x1, -R8 ;  /* 0x000000012222d824 */ /* 0x000fe200078e0a08 */
[----:B------:R-:W-:Y:S01]  /*2220*/  ISETP.GE.AND P2, PT, R10, RZ, PT ;  /* 0x000000ff0a00720c */ /* 0x000fe20003f46270 */
[----:B------:R-:W-:Y:S01]  /*2230*/  @!P1 IMAD.MOV R31, RZ, RZ, -R31 ;  /* 0x000000ffff1f9224 */ /* 0x000fe200078e0a1f */
[----:B------:R-:W-:Y:S01]  /*2240*/  ISETP.GE.AND P5, PT, R13, RZ, PT ;  /* 0x000000ff0d00720c */ /* 0x000fe20003fa6270 */
[----:B------:R-:W-:Y:S01]  /*2250*/  IMAD.HI.U32 R4, R2, R39, RZ ;  /* 0x0000002702047227 */ /* 0x000fe200078e00ff */
[----:B------:R-:W-:Y:S02]  /*2260*/  IADD3 R3, -R3, RZ, RZ ;  /* 0x000000ff03037210 */ /* 0x000fe40007ffe1ff */
[C---:B------:R-:W-:Y:S01]  /*2270*/  ISETP.GT.U32.AND P1, PT, R8.reuse, R36, PT ;  /* 0x000000240800720c */ /* 0x040fe20003f24070 */
[----:B------:R-:W-:Y:S02]  /*2280*/  IMAD.MOV R4, RZ, RZ, -R4 ;  /* 0x000000ffff047224 */ /* 0x000fe400078e0a04 */
[----:B------:R-:W-:-:S02]  /*2290*/  IMAD R38, R8, R3, R5 ;  /* 0x0000000308267224 */ /* 0x000fc400078e0205 */
[--C-:B------:R-:W-:Y:S01]  /*22a0*/  @!P6 IMAD.IADD R37, R37, 0x1, -R8.reuse ;  /* 0x000000012525e824 */ /* 0x100fe200078e0a08 */
[----:B------:R-:W-:Y:S01]  /*22b0*/  ISETP.GE.AND P6, PT, R9, RZ, PT ;  /* 0x000000ff0900720c */ /* 0x000fe20003fc6270 */
[--C-:B------:R-:W-:Y:S01]  /*22c0*/  @!P3 IMAD.IADD R35, R35, 0x1, -R8.reuse ;  /* 0x000000012323b824 */ /* 0x100fe200078e0a08 */
[----:B------:R-:W-:Y:S01]  /*22d0*/  @!P2 IADD3 R34, -R34, RZ, RZ ;  /* 0x000000ff2222a210 */ /* 0x000fe20007ffe1ff */
[C---:B------:R-:W-:Y:S01]  /*22e0*/  IMAD R39, R8.reuse, R4, R39 ;  /* 0x0000000408277224 */ /* 0x040fe200078e0227 */
[C---:B------:R-:W-:Y:S01]  /*22f0*/  ISETP.GT.U32.AND P2, PT, R8.reuse, R38, PT ;  /* 0x000000260800720c */ /* 0x040fe20003f44070 */
[----:B------:R-:W-:Y:S01]  /*2300*/  @!P4 IMAD.MOV R33, RZ, RZ, -R33 ;  /* 0x000000ffff21c224 */ /* 0x000fe200078e0a21 */
[C---:B------:R-:W-:Y:S01]  /*2310*/  ISETP.GT.U32.AND P4, PT, R8.reuse, R37, PT ;  /* 0x000000250800720c */ /* 0x040fe20003f84070 */
[----:B------:R-:W-:Y:S01]  /*2320*/  @!P5 IMAD.MOV R35, RZ, RZ, -R35 ;  /* 0x000000ffff23d224 */ /* 0x000fe200078e0a23 */
[----:B------:R-:W-:Y:S01]  /*2330*/  ISETP.GT.U32.AND P5, PT, R8, R39, PT ;  /* 0x000000270800720c */ /* 0x000fe20003fa4070 */
[----:B------:R-:W-:Y:S01]  /*2340*/  VIADD R3, R0, 0x25 ;  /* 0x0000002500037836 */ /* 0x000fe20000000000 */
[----:B------:R-:W-:Y:S01]  /*2350*/  ISETP.GE.AND P3, PT, R15, RZ, PT ;  /* 0x000000ff0f00720c */ /* 0x000fe20003f66270 */
[----:B------:R-:W-:Y:S01]  /*2360*/  @!P1 IMAD.IADD R36, R36, 0x1, -R8 ;  /* 0x0000000124249824 */ /* 0x000fe200078e0a08 */
[----:B------:R-:W-:Y:S01]  /*2370*/  ISETP.GE.AND P1, PT, R16, RZ, PT ;  /* 0x000000ff1000720c */ /* 0x000fe20003f26270 */
[----:B------:R-:W-:Y:S01]  /*2380*/  @!P0 IMAD.MOV R32, RZ, RZ, -R32 ;  /* 0x000000ffff208224 */ /* 0x000fe200078e0a20 */
[----:B------:R-:W-:Y:S01]  /*2390*/  IABS R5, R3 ;  /* 0x0000000300057213 */ /* 0x000fe20000000000 */
[----:B------:R-:W-:Y:S01]  /*23a0*/  VIADD R4, R0, 0x26 ;  /* 0x0000002600047836 */ /* 0x000fe20000000000 */
[----:B------:R-:W-:Y:S01]  /*23b0*/  ISETP.GT.U32.AND P0, PT, R8, R36, PT ;  /* 0x000000240800720c */ /* 0x000fe20003f04070 */
[----:B------:R-:W-:-:S02]  /*23c0*/  @!P2 IMAD.IADD R38, R38, 0x1, -R8 ;  /* 0x000000012626a824 */ /* 0x000fc400078e0a08 */
[----:B------:R-:W-:Y:S01]  /*23d0*/  @!P4 IADD3 R37, R37, -R8, RZ ;  /* 0x800000082525c210 */ /* 0x000fe20007ffe0ff */
[----:B------:R-:W-:Y:S01]  /*23e0*/  VIADD R9, R0, 0x27 ;  /* 0x0000002700097836 */ /* 0x000fe20000000000 */
[----:B------:R-:W-:Y:S01]  /*23f0*/  ISETP.GE.AND P4, PT, R3, RZ, PT ;  /* 0x000000ff0300720c */ /* 0x000fe20003f86270 */
[----:B------:R-:W-:Y:S01]  /*2400*/  IMAD.HI.U32 R3, R2, R5, RZ ;  /* 0x0000000502037227 */ /* 0x000fe200078e00ff */
[----:B------:R-:W-:Y:S02]  /*2410*/  IABS R41, R4 ;  /* 0x0000000400297213 */ /* 0x000fe40000000000 */
[----:B------:R-:W-:Y:S01]  /*2420*/  ISETP.GE.AND P2, PT, R4, RZ, PT ;  /* 0x000000ff0400720c */ /* 0x000fe20003f46270 */
[----:B------:R-:W-:Y:S01]  /*2430*/  @!P5 IMAD.IADD R39, R39, 0x1, -R8 ;  /* 0x000000012727d824 */ /* 0x000fe200078e0a08 */
[----:B------:R-:W-:Y:S01]  /*2440*/  ISETP.GT.U32.AND P5, PT, R8, R38, PT ;  /* 0x000000260800720c */ /* 0x000fe20003fa4070 */
[----:B------:R-:W-:Y:S01]  /*2450*/  IMAD.HI.U32 R4, R2, R41, RZ ;  /* 0x0000002902047227 */ /* 0x000fe200078e00ff */
[----:B------:R-:W-:-:S03]  /*2460*/  IADD3 R3, -R3, RZ, RZ ;  /* 0x000000ff03037210 */ /* 0x000fc60007ffe1ff */
[----:B------:R-:W-:Y:S01]  /*2470*/  @!P0 IMAD.IADD R36, R36, 0x1, -R8 ;  /* 0x0000000124248824 */ /* 0x000fe200078e0a08 */
[----:B------:R-:W-:Y:S01]  /*2480*/  ISETP.GE.AND P0, PT, R11, RZ, PT ;  /* 0x000000ff0b00720c */ /* 0x000fe20003f06270 */
[----:B------:R-:W-:Y:S01]  /*2490*/  IMAD R40, R8, R3, R5 ;  /* 0x0000000308287224 */ /* 0x000fe200078e0205 */
[----:B------:R-:W-:Y:S01]  /*24a0*/  IADD3 R11, R0, 0x2b, RZ ;  /* 0x0000002b000b7810 */ /* 0x000fe20007ffe0ff */
[----:B------:R-:W-:Y:S01]  /*24b0*/  @!P3 IMAD.MOV R36, RZ, RZ, -R36 ;  /* 0x000000ffff24b224 */ /* 0x000fe200078e0a24 */
[----:B------:R-:W-:Y:S01]  /*24c0*/  ISETP.GT.U32.AND P3, PT, R8, R39, PT ;  /* 0x000000270800720c */ /* 0x000fe20003f64070 */
[----:B------:R-:W-:Y:S02]  /*24d0*/  IMAD.MOV R4, RZ, RZ, -R4 ;  /* 0x000000ffff047224 */ /* 0x000fe400078e0a04 */
[----:B------:R-:W-:Y:S01]  /*24e0*/  @!P5 IADD3 R38, R38, -R8, RZ ;  /* 0x800000082626d210 */ /* 0x000fe20007ffe0ff */
[----:B------:R-:W-:Y:S01]  /*24f0*/  @!P1 IMAD.MOV R37, RZ, RZ, -R37 ;  /* 0x000000ffff259224 */ /* 0x000fe200078e0a25 */
[C---:B------:R-:W-:Y:S01]  /*2500*/  ISETP.GT.U32.AND P5, PT, R8.reuse, R40, PT ;  /* 0x000000280800720c */ /* 0x040fe20003fa4070 */
[----:B------:R-:W-:Y:S01]  /*2510*/  IMAD R41, R8, R4, R41 ;  /* 0x0000000408297224 */ /* 0x000fe200078e0229 */
[----:B------:R-:W-:Y:S01]  /*2520*/  ISETP.GE.AND P1, PT, R9, RZ, PT ;  /* 0x000000ff0900720c */ /* 0x000fe20003f26270 */
[C---:B------:R-:W-:Y:S01]  /*2530*/  VIADD R3, R0.reuse, 0x28 ;  /* 0x0000002800037836 */ /* 0x040fe20000000000 */
[----:B------:R-:W-:Y:S01]  /*2540*/  IABS R9, R9 ;  /* 0x0000000900097213 */ /* 0x000fe20000000000 */
[----:B------:R-:W-:Y:S01]  /*2550*/  VIADD R4, R0, 0x29 ;  /* 0x0000002900047836 */ /* 0x000fe20000000000 */
[----:B------:R-:W-:Y:S01]  /*2560*/  @!P6 IADD3 R38, -R38, RZ, RZ ;  /* 0x000000ff2626e210 */ /* 0x000fe20007ffe1ff */
[----:B------:R-:W-:Y:S01]  /*2570*/  VIADD R10, R0, 0x2a ;  /* 0x0000002a000a7836 */ /* 0x000fe20000000000 */
[----:B------:R-:W-:Y:S01]  /*2580*/  ISETP.GT.U32.AND P6, PT, R8, R41, PT ;  /* 0x000000290800720c */ /* 0x000fe20003fc4070 */
[----:B------:R-:W-:Y:S01]  /*2590*/  IMAD.MOV.U32 R5, RZ, RZ, R9 ;  /* 0x000000ffff057224 */ /* 0x000fe200078e0009 */
[----:B------:R-:W-:Y:S01]  /*25a0*/  IABS R43, R3 ;  /* 0x00000003002b7213 */ /* 0x000fe20000000000 */
[--C-:B------:R-:W-:Y:S01]  /*25b0*/  @!P3 IMAD.IADD R39, R39, 0x1, -R8.reuse ;  /* 0x000000012727b824 */ /* 0x100fe200078e0a08 */
[----:B------:R-:W-:Y:S01]  /*25c0*/  ISETP.GE.AND P3, PT, R3, RZ, PT ;  /* 0x000000ff0300720c */ /* 0x000fe20003f66270 */
[----:B------:R-:W-:Y:S01]  /*25d0*/  @!P5 IMAD.IADD R40, R40, 0x1, -R8 ;  /* 0x000000012828d824 */ /* 0x000fe200078e0a08 */
[----:B------:R-:W-:Y:S01]  /*25e0*/  IABS R45, R10 ;  /* 0x0000000a002d7213 */ /* 0x000fe20000000000 */
[----:B------:R-:W-:Y:S01]  /*25f0*/  IMAD.HI.U32 R3, R2, R5, RZ ;  /* 0x0000000502037227 */ /* 0x000fe200078e00ff */
[----:B------:R-:W-:-:S02]  /*2600*/  IABS R9, R11 ;  /* 0x0000000b00097213 */ /* 0x000fc40000000000 */
[----:B------:R-:W-:Y:S01]  /*2610*/  ISETP.GT.U32.AND P5, PT, R8, R40, PT ;  /* 0x000000280800720c */ /* 0x000fe20003fa4070 */
[----:B------:R-:W-:Y:S01]  /*2620*/  @!P0 IMAD.MOV R39, RZ, RZ, -R39 ;  /* 0x000000ffff278224 */ /* 0x000fe200078e0a27 */
[----:B------:R-:W-:Y:S01]  /*2630*/  ISETP.GE.AND P0, PT, R4, RZ, PT ;  /* 0x000000ff0400720c */ /* 0x000fe20003f06270 */
[----:B------:R-:W-:Y:S01]  /*2640*/  IMAD.MOV R42, RZ, RZ, -R3 ;  /* 0x000000ffff2a7224 */ /* 0x000fe200078e0a03 */
[----:B------:R-:W-:Y:S01]  /*2650*/  IABS R4, R4 ;  /* 0x0000000400047213 */ /* 0x000fe20000000000 */
[----:B------:R-:W-:-:S04]  /*2660*/  IMAD.HI.U32 R3, R2, R43, RZ ;  /* 0x0000002b02037227 */ /* 0x000fc800078e00ff */
[----:B------:R-:W-:Y:S02]  /*2670*/  @!P6 IMAD.IADD R41, R41, 0x1, -R8 ;  /* 0x000000012929e824 */ /* 0x000fe400078e0a08 */
[C---:B------:R-:W-:Y:S02]  /*2680*/  IMAD R42, R8.reuse, R42, R5 ;  /* 0x0000002a082a7224 */ /* 0x040fe400078e0205 */
[----:B------:R-:W-:Y:S01]  /*2690*/  IMAD.MOV R3, RZ, RZ, -R3 ;  /* 0x000000ffff037224 */ /* 0x000fe200078e0a03 */
[C---:B------:R-:W-:Y:S01]  /*26a0*/  ISETP.GT.U32.AND P6, PT, R8.reuse, R41, PT ;  /* 0x000000290800720c */ /* 0x040fe20003fc4070 */
[----:B------:R-:W-:Y:S02]  /*26b0*/  IMAD.MOV.U32 R5, RZ, RZ, R4 ;  /* 0x000000ffff057224 */ /* 0x000fe400078e0004 */
[----:B------:R-:W-:Y:S02]  /*26c0*/  IMAD R43, R8, R3, R43 ;  /* 0x00000003082b7224 */ /* 0x000fe400078e022b */
[----:B------:R-:W-:-:S04]  /*26d0*/  IMAD.HI.U32 R3, R2, R5, RZ ;  /* 0x0000000502037227 */ /* 0x000fc800078e00ff */
[----:B------:R-:W-:Y:S01]  /*26e0*/  @!P5 IMAD.IADD R40, R40, 0x1, -R8 ;  /* 0x000000012828d824 */ /* 0x000fe200078e0a08 */
[----:B------:R-:W-:Y:S01]  /*26f0*/  ISETP.GT.U32.AND P5, PT, R8, R42, PT ;  /* 0x0000002a0800720c */ /* 0x000fe20003fa4070 */
[----:B------:R-:W-:-:S03]  /*2700*/  IMAD.HI.U32 R4, R2, R45, RZ ;  /* 0x0000002d02047227 */ /* 0x000fc600078e00ff */
[----:B------:R-:W-:Y:S01]  /*2710*/  @!P4 IADD3 R40, -R40, RZ, RZ ;  /* 0x000000ff2828c210 */ /* 0x000fe20007ffe1ff */
[----:B------:R-:W-:Y:S01]  /*2720*/  IMAD.MOV R3, RZ, RZ, -R3 ;  /* 0x000000ffff037224 */ /* 0x000fe200078e0a03 */
[C---:B------:R-:W-:Y:S01]  /*2730*/  ISETP.GT.U32.AND P4, PT, R8.reuse, R43, PT ;  /* 0x0000002b0800720c */ /* 0x040fe20003f84070 */
[----:B------:R-:W-:Y:S02]  /*2740*/  IMAD.MOV R4, RZ, RZ, -R4 ;  /* 0x000000ffff047224 */ /* 0x000fe400078e0a04 */
[C---:B------:R-:W-:Y:S02]  /*2750*/  IMAD R44, R8.reuse, R3, R5 ;  /* 0x00000003082c7224 */ /* 0x040fe400078e0205 */
[C---:B------:R-:W-:Y:S02]  /*2760*/  IMAD R45, R8.reuse, R4, R45 ;  /* 0x00000004082d7224 */ /* 0x040fe400078e022d */
[----:B------:R-:W-:Y:S01]  /*2770*/  @!P6 IMAD.IADD R41, R41, 0x1, -R8 ;  /* 0x000000012929e824 */ /* 0x000fe200078e0a08 */
[----:B------:R-:W-:Y:S01]  /*2780*/  ISETP.GT.U32.AND P6, PT, R8, R44, PT ;  /* 0x0000002c0800720c */ /* 0x000fe20003fc4070 */
[----:B------:R-:W-:Y:S01]  /*2790*/  VIADD R12, R0, 0x2c ;  /* 0x0000002c000c7836 */ /* 0x000fe20000000000 */
[----:B------:R-:W-:Y:S01]  /*27a0*/  @!P5 IADD3 R42, R42, -R8, RZ ;  /* 0x800000082a2ad210 */ /* 0x000fe20007ffe0ff */
[----:B------:R-:W-:Y:S01]  /*27b0*/  IMAD.HI.U32 R3, R2, R9, RZ ;  /* 0x0000000902037227 */ /* 0x000fe200078e00ff */
[----:B------:R-:W-:-:S02]  /*27c0*/  ISETP.GT.U32.AND P5, PT, R8, R45, PT ;  /* 0x0000002d0800720c */ /* 0x000fc40003fa4070 */
[----:B------:R-:W-:Y:S01]  /*27d0*/  IABS R47, R12 ;  /* 0x0000000c002f7213 */ /* 0x000fe20000000000 */
[----:B------:R-:W-:Y:S01]  /*27e0*/  IMAD.MOV R3, RZ, RZ, -R3 ;  /* 0x000000ffff037224 */ /* 0x000fe200078e0a03 */
[----:B------:R-:W-:Y:S01]  /*27f0*/  @!P2 IADD3 R41, -R41, RZ, RZ ;  /* 0x000000ff2929a210 */ /* 0x000fe20007ffe1ff */
[--C-:B------:R-:W-:Y:S01]  /*2800*/  @!P4 IMAD.IADD R43, R43, 0x1, -R8.reuse ;  /* 0x000000012b2bc824 */ /* 0x100fe200078e0a08 */
[C---:B------:R-:W-:Y:S01]  /*2810*/  ISETP.GT.U32.AND P4, PT, R8.reuse, R42, PT ;  /* 0x0000002a0800720c */ /* 0x040fe20003f84070 */
[----:B------:R-:W-:Y:S02]  /*2820*/  IMAD R46, R8, R3, R9 ;  /* 0x00000003082e7224 */ /* 0x000fe400078e0209 */
[----:B------:R-:W-:Y:S01]  /*2830*/  @!P6 IMAD.IADD R44, R44, 0x1, -R8 ;  /* 0x000000012c2ce824 */ /* 0x000fe200078e0a08 */
[----:B------:R-:W-:Y:S01]  /*2840*/  ISETP.GT.U32.AND P6, PT, R8, R43, PT ;  /* 0x0000002b0800720c */ /* 0x000fe20003fc4070 */
[----:B------:R-:W-:-:S04]  /*2850*/  IMAD.HI.U32 R3, R2, R47, RZ ;  /* 0x0000002f02037227 */ /* 0x000fc800078e00ff */
[--C-:B------:R-:W-:Y:S01]  /*2860*/  @!P5 IMAD.IADD R45, R45, 0x1, -R8.reuse ;  /* 0x000000012d2dd824 */ /* 0x100fe200078e0a08 */
[----:B------:R-:W-:Y:S01]  /*2870*/  ISETP.GT.U32.AND P5, PT, R8, R44, PT ;  /* 0x0000002c0800720c */ /* 0x000fe20003fa4070 */
[----:B------:R-:W-:Y:S02]  /*2880*/  IMAD.MOV R3, RZ, RZ, -R3 ;  /* 0x000000ffff037224 */ /* 0x000fe400078e0a03 */
[----:B------:R-:W-:Y:S01]  /*2890*/  VIADD R13, R0, 0x2d ;  /* 0x0000002d000d7836 */ /* 0x000fe20000000000 */
[C---:B------:R-:W-:Y:S01]  /*28a0*/  ISETP.GT.U32.AND P2, PT, R8.reuse, R45, PT ;  /* 0x0000002d0800720c */ /* 0x040fe20003f44070 */
[----:B------:R-:W-:Y:S02]  /*28b0*/  IMAD R47, R8, R3, R47 ;  /* 0x00000003082f7224 */ /* 0x000fe400078e022f */
[----:B------:R-:W-:Y:S01]  /*28c0*/  @!P6 IMAD.IADD R43, R43, 0x1, -R8 ;  /* 0x000000012b2be824 */ /* 0x000fe200078e0a08 */
[----:B------:R-:W-:Y:S01]  /*28d0*/  IABS R5, R13 ;  /* 0x0000000d00057213 */ /* 0x000fe20000000000 */
[----:B------:R-:W-:Y:S01]  /*28e0*/  VIADD R14, R0, 0x2e ;  /* 0x0000002e000e7836 */ /* 0x000fe20000000000 */
[----:B------:R-:W-:Y:S01]  /*28f0*/  ISETP.GE.AND P6, PT, R10, RZ, PT ;  /* 0x000000ff0a00720c */ /* 0x000fe20003fc6270 */
[----:B------:R-:W-:-:S02]  /*2900*/  VIADD R10, R0, 0x2f ;  /* 0x0000002f000a7836 */ /* 0x000fc40000000000 */
[----:B------:R-:W-:Y:S01]  /*2910*/  @!P5 IADD3 R44, R44, -R8, RZ ;  /* 0x800000082c2cd210 */ /* 0x000fe20007ffe0ff */
[----:B------:R-:W-:Y:S01]  /*2920*/  IMAD.HI.U32 R3, R2, R5, RZ ;  /* 0x0000000502037227 */ /* 0x000fe200078e00ff */
[----:B------:R-:W-:Y:S02]  /*2930*/  ISETP.GT.U32.AND P5, PT, R8, R47, PT ;  /* 0x0000002f0800720c */ /* 0x000fe40003fa4070 */
[----:B------:R-:W-:Y:S01]  /*2940*/  IABS R9, R10 ;  /* 0x0000000a00097213 */ /* 0x000fe20000000000 */
[----:B------:R-:W-:Y:S01]  /*2950*/  IMAD.MOV R3, RZ, RZ, -R3 ;  /* 0x000000ffff037224 */ /* 0x000fe200078e0a03 */
[----:B------:R-:W-:Y:S01]  /*2960*/  IABS R51, R14 ;  /* 0x0000000e00337213 */ /* 0x000fe20000000000 */
[----:B------:R-:W-:Y:S01]  /*2970*/  @!P4 IMAD.IADD R42, R42, 0x1, -R8 ;  /* 0x000000012a2ac824 */ /* 0x000fe200078e0a08 */
[C---:B------:R-:W-:Y:S01]  /*2980*/  ISETP.GT.U32.AND P4, PT, R8.reuse, R46, PT ;  /* 0x0000002e0800720c */ /* 0x040fe20003f84070 */
[----:B------:R-:W-:Y:S01]  /*2990*/  IMAD R50, R8, R3, R5 ;  /* 0x0000000308327224 */ /* 0x000fe200078e0205 */
[----:B------:R-:W-:Y:S01]  /*29a0*/  @!P0 IADD3 R44, -R44, RZ, RZ ;  /* 0x000000ff2c2c8210 */ /* 0x000fe20007ffe1ff */
[----:B------:R-:W-:Y:S01]  /*29b0*/  IMAD.HI.U32 R3, R2, R9, RZ ;  /* 0x0000000902037227 */ /* 0x000fe200078e00ff */
[----:B------:R-:W-:-:S02]  /*29c0*/  ISETP.GE.AND P0, PT, R13, RZ, PT ;  /* 0x000000ff0d00720c */ /* 0x000fc40003f06270 */
[----:B------:R-:W-:Y:S01]  /*29d0*/  IADD3 R13, R0, 0x33, RZ ;  /* 0x00000033000d7810 */ /* 0x000fe20007ffe0ff */
[----:B------:R-:W-:Y:S02]  /*29e0*/  @!P5 IMAD.IADD R47, R47, 0x1, -R8 ;  /* 0x000000012f2fd824 */ /* 0x000fe400078e0a08 */
[----:B------:R-:W-:Y:S02]  /*29f0*/  IMAD.MOV R3, RZ, RZ, -R3 ;  /* 0x000000ffff037224 */ /* 0x000fe400078e0a03 */
[----:B------:R-:W-:Y:S01]  /*2a00*/  IMAD.HI.U32 R4, R2, R51, RZ ;  /* 0x0000003302047227 */ /* 0x000fe200078e00ff */
[----:B------:R-:W-:-:S03]  /*2a10*/  ISETP.GT.U32.AND P5, PT, R8, R47, PT ;  /* 0x0000002f0800720c */ /* 0x000fc60003fa4070 */
[C---:B------:R-:W-:Y:S01]  /*2a20*/  IMAD R52, R8.reuse, R3, R9 ;  /* 0x0000000308347224 */ /* 0x040fe200078e0209 */
[----:B------:R-:W-:Y:S01]  /*2a30*/  IABS R9, R13 ;  /* 0x0000000d00097213 */ /* 0x000fe20000000000 */
[----:B------:R-:W-:Y:S02]  /*2a40*/  IMAD.MOV R4, RZ, RZ, -R4 ;  /* 0x000000ffff047224 */ /* 0x000fe400078e0a04 */
[--C-:B------:R-:W-:Y:S01]  /*2a50*/  @!P2 IMAD.IADD R45, R45, 0x1, -R8.reuse ;  /* 0x000000012d2da824 */ /* 0x100fe200078e0a08 */
[----:B------:R-:W-:Y:S01]  /*2a60*/  ISETP.GE.AND P2, PT, R11, RZ, PT ;  /* 0x000000ff0b00720c */ /* 0x000fe20003f46270 */
[----:B------:R-:W-:Y:S01]  /*2a70*/  IMAD R51, R8, R4, R51 ;  /* 0x0000000408337224 */ /* 0x000fe200078e0233 */
[----:B------:R-:W-:Y:S01]  /*2a80*/  IADD3 R11, R0, 0x30, RZ ;  /* 0x00000030000b7810 */ /* 0x000fe20007ffe0ff */
[----:B------:R-:W-:Y:S01]  /*2a90*/  @!P3 IMAD.MOV R43, RZ, RZ, -R43 ;  /* 0x000000ffff2bb224 */ /* 0x000fe200078e0a2b */
[C---:B------:R-:W-:Y:S01]  /*2aa0*/  ISETP.GT.U32.AND P3, PT, R8.reuse, R50, PT ;  /* 0x000000320800720c */ /* 0x040fe20003f64070 */
[--C-:B------:R-:W-:Y:S01]  /*2ab0*/  @!P5 IMAD.IADD R47, R47, 0x1, -R8.reuse ;  /* 0x000000012f2fd824 */ /* 0x100fe200078e0a08 */
[----:B------:R-:W-:Y:S01]  /*2ac0*/  ISETP.GT.U32.AND P5, PT, R8, R52, PT ;  /* 0x000000340800720c */ /* 0x000fe20003fa4070 */
[----:B------:R-:W-:Y:S01]  /*2ad0*/  @!P4 IMAD.IADD R46, R46, 0x1, -R8 ;  /* 0x000000012e2ec824 */ /* 0x000fe200078e0a08 */
[----:B------:R-:W-:Y:S01]  /*2ae0*/  ISETP.GE.AND P4, PT, R12, RZ, PT ;  /* 0x000000ff0c00720c */ /* 0x000fe20003f86270 */
[----:B------:R-:W-:Y:S01]  /*2af0*/  @!P6 IMAD.MOV R45, RZ, RZ, -R45 ;  /* 0x000000ffff2de224 */ /* 0x000fe200078e0a2d */
[C---:B------:R-:W-:Y:S01]  /*2b00*/  ISETP.GT.U32.AND P6, PT, R8.reuse, R51, PT ;  /* 0x000000330800720c */ /* 0x040fe20003fc4070 */
[----:B------:R-:W-:Y:S01]  /*2b10*/  @!P1 IMAD.MOV R42, RZ, RZ, -R42 ;  /* 0x000000ffff2a9224 */ /* 0x000fe200078e0a2a */
[----:B------:R-:W-:Y:S01]  /*2b20*/  ISETP.GT.U32.AND P1, PT, R8, R46, PT ;  /* 0x0000002e0800720c */ /* 0x000fe20003f24070 */
[C---:B------:R-:W-:Y:S01]  /*2b30*/  VIADD R12, R0.reuse, 0x31 ;  /* 0x00000031000c7836 */ /* 0x040fe20000000000 */
[----:B------:R-:W-:Y:S01]  /*2b40*/  IABS R53, R11 ;  /* 0x0000000b00357213 */ /* 0x000fe20000000000 */
[----:B------:R-:W-:-:S02]  /*2b50*/  VIADD R15, R0, 0x4c ;  /* 0x0000004c000f7836 */ /* 0x000fc40000000000 */
[----:B------:R-:W-:Y:S01]  /*2b60*/  @!P3 IADD3 R50, R50, -R8, RZ ;  /* 0x800000083232b210 */ /* 0x000fe20007ffe0ff */
[----:B------:R-:W-:Y:S01]  /*2b70*/  VIADD R245, R0, 0xed ;  /* 0x000000ed00f57836 */ /* 0x000fe20000000000 */
[----:B------:R-:W-:Y:S01]  /*2b80*/  IABS R5, R12 ;  /* 0x0000000c00057213 */ /* 0x000fe20000000000 */
[----:B------:R-:W-:Y:S01]  /*2b90*/  @!P5 IMAD.IADD R52, R52, 0x1, -R8 ;  /* 0x000000013434d824 */ /* 0x000fe200078e0a08 */
[----:B------:R-:W-:Y:S01]  /*2ba0*/  ISETP.GE.AND P3, PT, R10, RZ, PT ;  /* 0x000000ff0a00720c */ /* 0x000fe20003f66270 */
[----:B------:R-:W-:Y:S01]  /*2bb0*/  IMAD.HI.U32 R3, R2, R53, RZ ;  /* 0x0000003502037227 */ /* 0x000fe200078e00ff */
[----:B------:R-:W-:Y:S02]  /*2bc0*/  IABS R83, R15 ;  /* 0x0000000f00537213 */ /* 0x000fe40000000000 */
[----:B------:R-:W-:Y:S01]  /*2bd0*/  ISETP.GT.U32.AND P5, PT, R8, R52, PT ;  /* 0x000000340800720c */ /* 0x000fe20003fa4070 */
[----:B------:R-:W-:Y:S02]  /*2be0*/  IMAD.MOV R4, RZ, RZ, -R3 ;  /* 0x000000ffff047224 */ /* 0x000fe400078e0a03 */
[----:B------:R-:W-:-:S04]  /*2bf0*/  IMAD.HI.U32 R3, R2, R5, RZ ;  /* 0x0000000502037227 */ /* 0x000fc800078e00ff */
[--C-:B------:R-:W-:Y:S01]  /*2c00*/  @!P6 IMAD.IADD R51, R51, 0x1, -R8.reuse ;  /* 0x000000013333e824 */ /* 0x100fe200078e0a08 */
[----:B------:R-:W-:Y:S01]  /*2c10*/  ISETP.GT.U32.AND P6, PT, R8, R50, PT ;  /* 0x000000320800720c */ /* 0x000fe20003fc4070 */
[----:B------:R-:W-:Y:S01]  /*2c20*/  @!P1 IMAD.IADD R46, R46, 0x1, -R8 ;  /* 0x000000012e2e9824 */ /* 0x000fe200078e0a08 */
[----:B------:R-:W-:Y:S01]  /*2c30*/  ISETP.GE.AND P1, PT, R14, RZ, PT ;  /* 0x000000ff0e00720c */ /* 0x000fe20003f26270 */
[----:B------:R-:W-:Y:S02]  /*2c40*/  IMAD.MOV R3, RZ, RZ, -R3 ;  /* 0x000000ffff037224 */ /* 0x000fe400078e0a03 */
[----:B------:R-:W-:Y:S01]  /*2c50*/  @!P2 IMAD.MOV R46, RZ, RZ, -R46 ;  /* 0x000000ffff2ea224 */ /* 0x000fe200078e0a2e */
[C---:B------:R-:W-:Y:S01]  /*2c60*/  ISETP.GT.U32.AND P2, PT, R8.reuse, R51, PT ;  /* 0x000000330800720c */ /* 0x040fe20003f44070 */
[C---:B------:R-:W-:Y:S02]  /*2c70*/  IMAD R56, R8.reuse, R3, R5 ;  /* 0x0000000308387224 */ /* 0x040fe400078e0205 */
[----:B------:R-:W-:-:S02]  /*2c80*/  IMAD R53, R8, R4, R53 ;  /* 0x0000000408357224 */ /* 0x000fc400078e0235 */
[----:B------:R-:W-:Y:S02]  /*2c90*/  VIADD R10, R0, 0x32 ;  /* 0x00000032000a7836 */ /* 0x000fe40000000000 */
[--C-:B------:R-:W-:Y:S01]  /*2ca0*/  @!P5 IMAD.IADD R52, R52, 0x1, -R8.reuse ;  /* 0x000000013434d824 */ /* 0x100fe200078e0a08 */
[----:B------:R-:W-:Y:S01]  /*2cb0*/  ISETP.GT.U32.AND P5, PT, R8, R56, PT ;  /* 0x000000380800720c */ /* 0x000fe20003fa4070 */
[--C-:B------:R-:W-:Y:S01]  /*2cc0*/  @!P6 IMAD.IADD R50, R50, 0x1, -R8.reuse ;  /* 0x000000013232e824 */ /* 0x100fe200078e0a08 */
[----:B------:R-:W-:Y:S01]  /*2cd0*/  ISETP.GT.U32.AND P6, PT, R8, R53, PT ;  /* 0x000000350800720c */ /* 0x000fe20003fc4070 */
[----:B------:R-:W-:Y:S01]  /*2ce0*/  @!P4 IMAD.MOV R47, RZ, RZ, -R47 ;  /* 0x000000ffff2fc224 */ /* 0x000fe200078e0a2f */
[----:B------:R-:W-:Y:S01]  /*2cf0*/  IABS R57, R10 ;  /* 0x0000000a00397213 */ /* 0x000fe20000000000 */
[----:B------:R-:W-:Y:S01]  /*2d00*/  @!P2 IMAD.IADD R51, R51, 0x1, -R8 ;  /* 0x000000013333a824 */ /* 0x000fe200078e0a08 */
[----:B------:R-:W-:Y:S01]  /*2d10*/  ISETP.GE.AND P2, PT, R11, RZ, PT ;  /* 0x000000ff0b00720c */ /* 0x000fe20003f46270 */
[----:B------:R-:W-:Y:S01]  /*2d20*/  IMAD.HI.U32 R4, R2, R9, RZ ;  /* 0x0000000902047227 */ /* 0x000fe200078e00ff */
[----:B------:R-:W-:-:S02]  /*2d30*/  IADD3 R11, R0, 0x34, RZ ;  /* 0x00000034000b7810 */ /* 0x000fc40007ffe0ff */
[----:B------:R-:W-:Y:S01]  /*2d40*/  @!P1 IADD3 R51, -R51, RZ, RZ ;  /* 0x000000ff33339210 */ /* 0x000fe20007ffe1ff */
[----:B------:R-:W-:Y:S01]  /*2d50*/  IMAD.HI.U32 R3, R2, R57, RZ ;  /* 0x0000003902037227 */ /* 0x000fe200078e00ff */
[----:B------:R-:W-:Y:S02]  /*2d60*/  IABS R59, R11 ;  /* 0x0000000b003b7213 */ /* 0x000fe40000000000 */
[----:B------:R-:W-:Y:S01]  /*2d70*/  ISETP.GE.AND P1, PT, R10, RZ, PT ;  /* 0x000000ff0a00720c */ /* 0x000fe20003f26270 */
[----:B------:R-:W-:Y:S01]  /*2d80*/  IMAD.MOV R3, RZ, RZ, -R3 ;  /* 0x000000ffff037224 */ /* 0x000fe200078e0a03 */
[----:B------:R-:W-:Y:S01]  /*2d90*/  IADD3 R10, R0, 0x38, RZ ;  /* 0x00000038000a7810 */ /* 0x000fe20007ffe0ff */
[--C-:B------:R-:W-:Y:S02]  /*2da0*/  @!P5 IMAD.IADD R56, R56, 0x1, -R8.reuse ;  /* 0x000000013838d824 */ /* 0x100fe400078e0a08 */
[----:B------:R-:W-:Y:S01]  /*2db0*/  @!P6 IMAD.IADD R53, R53, 0x1, -R8 ;  /* 0x000000013535e824 */ /* 0x000fe200078e0a08 */
[----:B------:R-:W-:Y:S01]  /*2dc0*/  ISETP.GE.AND P6, PT, R12, RZ, PT ;  /* 0x000000ff0c00720c */ /* 0x000fe20003fc6270 */
[C---:B------:R-:W-:Y:S01]  /*2dd0*/  IMAD R57, R8.reuse, R3, R57 ;  /* 0x0000000308397224 */ /* 0x040fe200078e0239 */
[----:B------:R-:W-:Y:S01]  /*2de0*/  ISETP.GT.U32.AND P5, PT, R8, R56, PT ;  /* 0x000000380800720c */ /* 0x000fe20003fa4070 */
[----:B------:R-:W-:Y:S01]  /*2df0*/  IMAD.HI.U32 R3, R2, R59, RZ ;  /* 0x0000003b02037227 */ /* 0x000fe200078e00ff */
[----:B------:R-:W-:-:S02]  /*2e00*/  ISETP.GT.U32.AND P4, PT, R8, R53, PT ;  /* 0x000000350800720c */ /* 0x000fc40003f84070 */
[----:B------:R-:W-:Y:S01]  /*2e10*/  IADD3 R12, R0, 0x35, RZ ;  /* 0x00000035000c7810 */ /* 0x000fe20007ffe0ff */
[----:B------:R-:W-:Y:S01]  /*2e20*/  @!P0 IMAD.MOV R50, RZ, RZ, -R50 ;  /* 0x000000ffff328224 */ /* 0x000fe200078e0a32 */
[C---:B------:R-:W-:Y:S01]  /*2e30*/  ISETP.GT.U32.AND P0, PT, R8.reuse, R57, PT ;  /* 0x000000390800720c */ /* 0x040fe20003f04070 */
[----:B------:R-:W-:Y:S01]  /*2e40*/  IMAD.MOV R3, RZ, RZ, -R3 ;  /* 0x000000ffff037224 */ /* 0x000fe200078e0a03 */
[----:B------:R-:W-:Y:S01]  /*2e50*/  IABS R5, R12 ;  /* 0x0000000c00057213 */ /* 0x000fe20000000000 */
[----:B------:R-:W-:Y:S01]  /*2e60*/  IMAD.MOV R4, RZ, RZ, -R4 ;  /* 0x000000ffff047224 */ /* 0x000fe200078e0a04 */
[----:B------:R-:W-:Y:S01]  /*2e70*/  IABS R63, R10 ;  /* 0x0000000a003f7213 */ /* 0x000fe20000000000 */
[C---:B------:R-:W-:Y:S02]  /*2e80*/  IMAD R59, R8.reuse, R3, R59 ;  /* 0x00000003083b7224 */ /* 0x040fe400078e023b */
[----:B------:R-:W-:Y:S02]  /*2e90*/  IMAD R58, R8, R4, R9 ;  /* 0x00000004083a7224 */ /* 0x000fe400078e0209 */
[----:B------:R-:W-:Y:S01]  /*2ea0*/  @!P5 IMAD.IADD R56, R56, 0x1, -R8 ;  /* 0x000000013838d824 */ /* 0x000fe200078e0a08 */
[C---:B------:R-:W-:Y:S01]  /*2eb0*/  ISETP.GT.U32.AND P5, PT, R8.reuse, R59, PT ;  /* 0x0000003b0800720c */ /* 0x040fe20003fa4070 */
[----:B------:R-:W-:Y:S01]  /*2ec0*/  @!P3 IMAD.MOV R52, RZ, RZ, -R52 ;  /* 0x000000ffff34b224 */ /* 0x000fe200078e0a34 */
[----:B------:R-:W-:Y:S01]  /*2ed0*/  ISETP.GT.U32.AND P3, PT, R8, R58, PT ;  /* 0x0000003a0800720c */ /* 0x000fe20003f64070 */
[----:B------:R-:W-:Y:S01]  /*2ee0*/  @!P4 IMAD.IADD R53, R53, 0x1, -R8 ;  /* 0x000000013535c824 */ /* 0x000fe200078e0a08 */
[----:B------:R-:W-:Y:S01]  /*2ef0*/  @!P0 IADD3 R57, R57, -R8, RZ ;  /* 0x8000000839398210 */ /* 0x000fe20007ffe0ff */
[----:B------:R-:W-:Y:S01]  /*2f00*/  VIADD R4, R0, 0x36 ;  /* 0x0000003600047836 */ /* 0x000fe20000000000 */
[----:B------:R-:W-:Y:S01]  /*2f10*/  ISETP.GE.AND P0, PT, R11, RZ, PT ;  /* 0x000000ff0b00720c */ /* 0x000fe20003f06270 */
[----:B------:R-:W-:Y:S01]  /*2f20*/  @!P2 IMAD.MOV R53, RZ, RZ, -R53 ;  /* 0x000000ffff35a224 */ /* 0x000fe200078e0a35 */
[----:B------:R-:W-:Y:S01]  /*2f30*/  ISETP.GT.U32.AND P2, PT, R8, R57, PT ;  /* 0x000000390800720c */ /* 0x000fe20003f44070 */
[----:B------:R-:W-:Y:S01]  /*2f40*/  IMAD.HI.U32 R3, R2, R5, RZ ;  /* 0x0000000502037227 */ /* 0x000fe200078e00ff */
[----:B------:R-:W-:-:S02]  /*2f50*/  IABS R61, R4 ;  /* 0x00000004003d7213 */ /* 0x000fc40000000000 */
[----:B------:R-:W-:Y:S01]  /*2f60*/  ISETP.GE.AND P4, PT, R13, RZ, PT ;  /* 0x000000ff0d00720c */ /* 0x000fe20003f86270 */
[----:B------:R-:W-:Y:S01]  /*2f70*/  IMAD.MOV R3, RZ, RZ, -R3 ;  /* 0x000000ffff037224 */ /* 0x000fe200078e0a03 */
[----:B------:R-:W-:Y:S01]  /*2f80*/  @!P5 IADD3 R59, R59, -R8, RZ ;  /* 0x800000083b3bd210 */ /* 0x000fe20007ffe0ff */
[----:B------:R-:W-:Y:S02]  /*2f90*/  @!P3 IMAD.IADD R58, R58, 0x1, -R8 ;  /* 0x000000013a3ab824 */ /* 0x000fe400078e0a08 */
[C---:B------:R-:W-:Y:S01]  /*2fa0*/  IMAD R60, R8.reuse, R3, R5 ;  /* 0x00000003083c7224 */ /* 0x040fe200078e0205 */
[----:B------:R-:W-:Y:S01]  /*2fb0*/  ISETP.GT.U32.AND P5, PT, R8, R59, PT ;  /* 0x0000003b0800720c */ /* 0x000fe20003fa4070 */
[----:B------:R-:W-:Y:S01]  /*2fc0*/  IMAD.HI.U32 R3, R2, R61, RZ ;  /* 0x0000003d02037227 */ /* 0x000fe200078e00ff */
[----:B------:R-:W-:-:S03]  /*2fd0*/  ISETP.GT.U32.AND P3, PT, R8, R58, PT ;  /* 0x0000003a0800720c */ /* 0x000fc60003f64070 */
[--C-:B------:R-:W-:Y:S01]  /*2fe0*/  @!P2 IMAD.IADD R57, R57, 0x1, -R8.reuse ;  /* 0x000000013939a824 */ /* 0x100fe200078e0a08 */
[----:B------:R-:W-:Y:S01]  /*2ff0*/  ISETP.GT.U32.AND P2, PT, R8, R60, PT ;  /* 0x0000003c0800720c */ /* 0x000fe20003f44070 */
[C---:B------:R-:W-:Y:S02]  /*3000*/  VIADD R9, R0.reuse, 0x37 ;  /* 0x0000003700097836 */ /* 0x040fe40000000000 */
[----:B------:R-:W-:Y:S01]  /*3010*/  IMAD.MOV R3, RZ, RZ, -R3 ;  /* 0x000000ffff037224 */ /* 0x000fe200078e0a03 */
[----:B------:R-:W-:Y:S01]  /*3020*/  @!P1 IADD3 R57, -R57, RZ, RZ ;  /* 0x000000ff39399210 */ /* 0x000fe20007ffe1ff */
[----:B------:R-:W-:Y:S01]  /*3030*/  VIADD R11, R0, 0x39 ;  /* 0x00000039000b7836 */ /* 0x000fe20000000000 */
[----:B------:R-:W-:Y:S01]  /*3040*/  IABS R5, R9 ;  /* 0x0000000900057213 */ /* 0x000fe20000000000 */
[----:B------:R-:W-:Y:S02]  /*3050*/  IMAD R61, R8, R3, R61 ;  /* 0x00000003083d7224 */ /* 0x000fe400078e023d */
[----:B------:R-:W-:-:S02]  /*3060*/  @!P5 IMAD.IADD R59, R59, 0x1, -R8 ;  /* 0x000000013b3bd824 */ /* 0x000fc400078e0a08 */
[----:B------:R-:W-:Y:S01]  /*3070*/  IMAD.HI.U32 R3, R2, R5, RZ ;  /* 0x0000000502037227 */ /* 0x000fe200078e00ff */
[----:B------:R-:W-:-:S03]  /*3080*/  ISETP.GT.U32.AND P5, PT, R8, R61, PT ;  /* 0x0000003d0800720c */ /* 0x000fc60003fa4070 */
[--C-:B------:R-:W-:Y:S01]  /*3090*/  @!P3 IMAD.IADD R58, R58, 0x1, -R8.reuse ;  /* 0x000000013a3ab824 */ /* 0x100fe200078e0a08 */
[----:B------:R-:W-:Y:S01]  /*30a0*/  ISETP.GE.AND P3, PT, R4, RZ, PT ;  /* 0x000000ff0400720c */ /* 0x000fe20003f66270 */
[----:B------:R-:W-:Y:S01]  /*30b0*/  @!P2 IMAD.IADD R60, R60, 0x1, -R8 ;  /* 0x000000013c3ca824 */ /* 0x000fe200078e0a08 */
[----:B------:R-:W-:Y:S01]  /*30c0*/  IABS R4, R11 ;  /* 0x0000000b00047213 */ /* 0x000fe20000000000 */
[----:B------:R-:W-:Y:S01]  /*30d0*/  IMAD.MOV R3, RZ, RZ, -R3 ;  /* 0x000000ffff037224 */ /* 0x000fe200078e0a03 */
[----:B------:R-:W-:Y:S01]  /*30e0*/  ISETP.GE.AND P2, PT, R9, RZ, PT ;  /* 0x000000ff0900720c */ /* 0x000fe20003f46270 */
[----:B------:R-:W-:Y:S01]  /*30f0*/  @!P6 IMAD.MOV R56, RZ, RZ, -R56 ;  /* 0x000000ffff38e224 */ /* 0x000fe200078e0a38 */
[C---:B------:R-:W-:Y:S01]  /*3100*/  ISETP.GT.U32.AND P1, PT, R8.reuse, R60, PT ;  /* 0x0000003c0800720c */ /* 0x040fe20003f24070 */
[----:B------:R-:W-:Y:S01]  /*3110*/  IMAD R62, R8, R3, R5 ;  /* 0x00000003083e7224 */ /* 0x000fe200078e0205 */
[----:B------:R-:W-:Y:S01]  /*3120*/  ISETP.GE.AND P6, PT, R12, RZ, PT ;  /* 0x000000ff0c00720c */ /* 0x000fe20003fc6270 */
[----:B------:R-:W-:-:S02]  /*3130*/  IMAD.MOV.U32 R5, RZ, RZ, R4 ;  /* 0x000000ffff057224 */ /* 0x000fc400078e0004 */
[----:B------:R-:W-:Y:S02]  /*3140*/  @!P5 IMAD.IADD R61, R61, 0x1, -R8 ;  /* 0x000000013d3dd824 */ /* 0x000fe400078e0a08 */
[----:B------:R-:W-:-:S03]  /*3150*/  IMAD.HI.U32 R4, R2, R5, RZ ;  /* 0x0000000502047227 */ /* 0x000fc600078e00ff */
[C---:B------:R-:W-:Y:S01]  /*3160*/  ISETP.GT.U32.AND P5, PT, R8.reuse, R61, PT ;  /* 0x0000003d0800720c */ /* 0x040fe20003fa4070 */
[----:B------:R-:W-:Y:S01]  /*3170*/  @!P4 IMAD.MOV R58, RZ, RZ, -R58 ;  /* 0x000000ffff3ac224 */ /* 0x000fe200078e0a3a */
[----:B------:R-:W-:Y:S01]  /*3180*/  ISETP.GT.U32.AND P4, PT, R8, R62, PT ;  /* 0x0000003e0800720c */ /* 0x000fe20003f84070 */
[----:B------:R-:W-:-:S04]  /*3190*/  IMAD.HI.U32 R3, R2, R63, RZ ;  /* 0x0000003f02037227 */ /* 0x000fc800078e00ff */
[----:B------:R-:W-:Y:S01]  /*31a0*/  IMAD.MOV R4, RZ, RZ, -R4 ;  /* 0x000000ffff047224 */ /* 0x000fe200078e0a04 */
[----:B------:R-:W-:Y:S01]  /*31b0*/  IADD3 R3, -R3, RZ, RZ ;  /* 0x000000ff03037210 */ /* 0x000fe20007ffe1ff */
[----:B------:R-:W-:Y:S01]  /*31c0*/  @!P1 IMAD.IADD R60, R60, 0x1, -R8 ;  /* 0x000000013c3c9824 */ /* 0x000fe200078e0a08 */
[----:B------:R-:W-:Y:S01]  /*31d0*/  ISETP.GE.AND P1, PT, R11, RZ, PT ;  /* 0x000000ff0b00720c */ /* 0x000fe20003f26270 */
[C---:B------:R-:W-:Y:S02]  /*31e0*/  IMAD R64, R8.reuse, R4, R5 ;  /* 0x0000000408407224 */ /* 0x040fe400078e0205 */
[----:B------:R-:W-:Y:S01]  /*31f0*/  @!P6 IMAD.MOV R60, RZ, RZ, -R60 ;  /* 0x000000ffff3ce224 */ /* 0x000fe200078e0a3c */
[----:B------:R-:W-:Y:S01]  /*3200*/  @!P5 IADD3 R61, R61, -R8, RZ ;  /* 0x800000083d3dd210 */ /* 0x000fe20007ffe0ff */
[C---:B------:R-:W-:Y:S01]  /*3210*/  IMAD R63, R8.reuse, R3, R63 ;  /* 0x00000003083f7224 */ /* 0x040fe200078e023f */
[----:B------:R-:W-:Y:S01]  /*3220*/  ISETP.GT.U32.AND P6, PT, R8, R64, PT ;  /* 0x000000400800720c */ /* 0x000fe20003fc4070 */
[----:B------:R-:W-:-:S02]  /*3230*/  @!P4 IMAD.IADD R62, R62, 0x1, -R8 ;  /* 0x000000013e3ec824 */ /* 0x000fc400078e0a08 */
[----:B------:R-:W-:Y:S01]  /*3240*/  VIADD R11, R0, 0x3c ;  /* 0x0000003c000b7836 */ /* 0x000fe20000000000 */
[C---:B------:R-:W-:Y:S01]  /*3250*/  ISETP.GT.U32.AND P5, PT, R8.reuse, R63, PT ;  /* 0x0000003f0800720c */ /* 0x040fe20003fa4070 */
[----:B------:R-:W-:Y:S01]  /*3260*/  @!P0 IMAD.MOV R59, RZ, RZ, -R59 ;  /* 0x000000ffff3b8224 */ /* 0x000fe200078e0a3b */
[----:B------:R-:W-:Y:S01]  /*3270*/  ISETP.GT.U32.AND P4, PT, R8, R62, PT ;  /* 0x0000003e0800720c */ /* 0x000fe20003f84070 */
[----:B------:R-:W-:Y:S01]  /*3280*/  VIADD R4, R0, 0x3b ;  /* 0x0000003b00047836 */ /* 0x000fe20000000000 */
[----:B------:R-:W-:Y:S01]  /*3290*/  ISETP.GE.AND P0, PT, R10, RZ, PT ;  /* 0x000000ff0a00720c */ /* 0x000fe20003f06270 */
[----:B------:R-:W-:Y:S01]  /*32a0*/  VIADD R10, R0, 0x3a ;  /* 0x0000003a000a7836 */ /* 0x000fe20000000000 */
[----:B------:R-:W-:Y:S01]  /*32b0*/  IABS R67, R11 ;  /* 0x0000000b00437213 */ /* 0x000fe20000000000 */
[----:B------:R-:W-:Y:S01]  /*32c0*/  @!P3 IMAD.MOV R61, RZ, RZ, -R61 ;  /* 0x000000ffff3db224 */ /* 0x000fe200078e0a3d */
[----:B------:R-:W-:Y:S01]  /*32d0*/  IABS R9, R4 ;  /* 0x0000000400097213 */ /* 0x000fe20000000000 */
[--C-:B------:R-:W-:Y:S01]  /*32e0*/  @!P6 IMAD.IADD R64, R64, 0x1, -R8.reuse ;  /* 0x000000014040e824 */ /* 0x100fe200078e0a08 */
[----:B------:R-:W-:Y:S01]  /*32f0*/  IABS R65, R10 ;  /* 0x0000000a00417213 */ /* 0x000fe20000000000 */
[----:B------:R-:W-:Y:S01]  /*3300*/  VIADD R12, R0, 0x40 ;  /* 0x00000040000c7836 */ /* 0x000fe20000000000 */
[----:B------:R-:W-:Y:S01]  /*3310*/  ISETP.GE.AND P3, PT, R10, RZ, PT ;  /* 0x000000ff0a00720c */ /* 0x000fe20003f66270 */
[----:B------:R-:W-:Y:S01]  /*3320*/  VIADD R10, R0, 0x3e ;  /* 0x0000003e000a7836 */ /* 0x000fe20000000000 */
[----:B------:R-:W-:Y:S01]  /*3330*/  ISETP.GT.U32.AND P6, PT, R8, R64, PT ;  /* 0x000000400800720c */ /* 0x000fe20003fc4070 */
[----:B------:R-:W-:Y:S01]  /*3340*/  @!P4 IMAD.IADD R62, R62, 0x1, -R8 ;  /* 0x000000013e3ec824 */ /* 0x000fe200078e0a08 */
[----:B------:R-:W-:Y:S01]  /*3350*/  @!P5 IADD3 R63, R63, -R8, RZ ;  /* 0x800000083f3fd210 */ /* 0x000fe20007ffe0ff */
[----:B------:R-:W-:Y:S01]  /*3360*/  IMAD.HI.U32 R3, R2, R65, RZ ;  /* 0x0000004102037227 */ /* 0x000fe200078e00ff */
[----:B------:R-:W-:-:S02]  /*3370*/  ISETP.GE.AND P4, PT, R4, RZ, PT ;  /* 0x000000ff0400720c */ /* 0x000fc40003f86270 */
[----:B------:R-:W-:Y:S01]  /*3380*/  ISETP.GT.U32.AND P5, PT, R8, R63, PT ;  /* 0x0000003f0800720c */ /* 0x000fe20003fa4070 */
[----:B------:R-:W-:Y:S01]  /*3390*/  IMAD.HI.U32 R4, R2, R67, RZ ;  /* 0x0000004302047227 */ /* 0x000fe200078e00ff */
[----:B------:R-:W-:Y:S02]  /*33a0*/  IABS R69, R10 ;  /* 0x0000000a00457213 */ /* 0x000fe40000000000 */
[----:B------:R-:W-:Y:S01]  /*33b0*/  IABS R71, R12 ;  /* 0x0000000c00477213 */ /* 0x000fe20000000000 */
[----:B------:R-:W-:Y:S01]  /*33c0*/  IMAD.MOV R5, RZ, RZ, -R3 ;  /* 0x000000ffff057224 */ /* 0x000fe200078e0a03 */
[----:B------:R-:W-:Y:S01]  /*33d0*/  IADD3 R4, -R4, RZ, RZ ;  /* 0x000000ff04047210 */ /* 0x000fe20007ffe1ff */
[----:B------:R-:W-:Y:S02]  /*33e0*/  @!P6 IMAD.IADD R64, R64, 0x1, -R8 ;  /* 0x000000014040e824 */ /* 0x000fe400078e0a08 */
[C---:B------:R-:W-:Y:S02]  /*33f0*/  IMAD R65, R8.reuse, R5, R65 ;  /* 0x0000000508417224 */ /* 0x040fe400078e0241 */
[----:B------:R-:W-:-:S02]  /*3400*/  IMAD R67, R8, R4, R67 ;  /* 0x0000000408437224 */ /* 0x000fc400078e0243 */
[----:B------:R-:W-:-:S04]  /*3410*/  IMAD.HI.U32 R3, R2, R9, RZ ;  /* 0x0000000902037227 */ /* 0x000fc800078e00ff */
[----:B------:R-:W-:Y:S01]  /*3420*/  @!P1 IMAD.MOV R64, RZ, RZ, -R64 ;  /* 0x000000ffff409224 */ /* 0x000fe200078e0a40 */
[C---:B------:R-:W-:Y:S01]  /*3430*/  ISETP.GT.U32.AND P1, PT, R8.reuse, R67, PT ;  /* 0x000000430800720c */ /* 0x040fe20003f24070 */
[----:B------:R-:W-:Y:S01]  /*3440*/  @!P5 IMAD.IADD R63, R63, 0x1, -R8 ;  /* 0x000000013f3fd824 */ /* 0x000fe200078e0a08 */
[C---:B------:R-:W-:Y:S01]  /*3450*/  ISETP.GT.U32.AND P5, PT, R8.reuse, R65, PT ;  /* 0x000000410800720c */ /* 0x040fe20003fa4070 */
[----:B------:R-:W-:Y:S02]  /*3460*/  IMAD.MOV R3, RZ, RZ, -R3 ;  /* 0x000000ffff037224 */ /* 0x000fe400078e0a03 */
[----:B------:R-:W-:Y:S02]  /*3470*/  @!P0 IMAD.MOV R63, RZ, RZ, -R63 ;  /* 0x000000ffff3f8224 */ /* 0x000fe400078e0a3f */
[----:B------:R-:W-:Y:S02]  /*3480*/  IMAD R66, R8, R3, R9 ;  /* 0x0000000308427224 */ /* 0x000fe400078e0209 */
[----:B------:R-:W-:-:S02]  /*3490*/  VIADD R3, R0, 0x3d ;  /* 0x0000003d00037836 */ /* 0x000fc40000000000 */
[----:B------:R-:W-:Y:S01]  /*34a0*/  @!P2 IMAD.MOV R62, RZ, RZ, -R62 ;  /* 0x000000ffff3ea224 */ /* 0x000fe200078e0a3e */
[----:B------:R-:W-:Y:S01]  /*34b0*/  ISETP.GT.U32.AND P0, PT, R8, R66, PT ;  /* 0x000000420800720c */ /* 0x000fe20003f04070 */
[--C-:B------:R-:W-:Y:S01]  /*34c0*/  @!P1 IMAD.IADD R67, R67, 0x1, -R8.reuse ;  /* 0x0000000143439824 */ /* 0x100fe200078e0a08 */
[----:B------:R-:W-:Y:S01]  /*34d0*/  ISETP.GE.AND P2, PT, R11, RZ, PT ;  /* 0x000000ff0b00720c */ /* 0x000fe20003f46270 */
[----:B------:R-:W-:Y:S01]  /*34e0*/  @!P5 IMAD.IADD R65, R65, 0x1, -R8 ;  /* 0x000000014141d824 */ /* 0x000fe200078e0a08 */
[----:B------:R-:W-:Y:S01]  /*34f0*/  IABS R5, R3 ;  /* 0x0000000300057213 */ /* 0x000fe20000000000 */
[----:B------:R-:W-:Y:S01]  /*3500*/  IMAD.HI.U32 R4, R2, R69, RZ ;  /* 0x0000004502047227 */ /* 0x000fe200078e00ff */
[----:B------:R-:W-:Y:S02]  /*3510*/  IADD3 R11, R0, 0x3f, RZ ;  /* 0x0000003f000b7810 */ /* 0x000fe40007ffe0ff */
[C---:B------:R-:W-:Y:S01]  /*3520*/  ISETP.GT.U32.AND P1, PT, R8.reuse, R67, PT ;  /* 0x000000430800720c */ /* 0x040fe20003f24070 */
[----:B------:R-:W-:Y:S01]  /*3530*/  IMAD.MOV R4, RZ, RZ, -R4 ;  /* 0x000000ffff047224 */ /* 0x000fe200078e0a04 */
[----:B------:R-:W-:Y:S01]  /*3540*/  ISETP.GT.U32.AND P5, PT, R8, R65, PT ;  /* 0x000000410800720c */ /* 0x000fe20003fa4070 */
[----:B------:R-:W-:Y:S01]  /*3550*/  VIADD R13, R0, 0x4a ;  /* 0x0000004a000d7836 */ /* 0x000fe20000000000 */
[----:B------:R-:W-:Y:S01]  /*3560*/  ISETP.GE.AND P6, PT, R3, RZ, PT ;  /* 0x000000ff0300720c */ /* 0x000fe20003fc6270 */
[----:B------:R-:W-:Y:S01]  /*3570*/  IMAD.HI.U32 R3, R2, R5, RZ ;  /* 0x0000000502037227 */ /* 0x000fe200078e00ff */
[----:B------:R-:W-:-:S02]  /*3580*/  IABS R9, R11 ;  /* 0x0000000b00097213 */ /* 0x000fc40000000000 */
[----:B------:R-:W-:Y:S01]  /*3590*/  @!P0 IADD3 R66, R66, -R8, RZ ;  /* 0x8000000842428210 */ /* 0x000fe20007ffe0ff */
[----:B------:R-:W-:Y:S01]  /*35a0*/  IMAD R69, R8, R4, R69 ;  /* 0x0000000408457224 */ /* 0x000fe200078e0245 */
[----:B------:R-:W-:Y:S01]  /*35b0*/  IABS R81, R13 ;  /* 0x0000000d00517213 */ /* 0x000fe20000000000 */
[----:B------:R-:W-:Y:S01]  /*35c0*/  IMAD.HI.U32 R4, R2, R71, RZ ;  /* 0x0000004702047227 */ /* 0x000fe200078e00ff */
[----:B------:R-:W-:Y:S02]  /*35d0*/  ISETP.GT.U32.AND P0, PT, R8, R66, PT ;  /* 0x000000420800720c */ /* 0x000fe40003f04070 */
[----:B------:R-:W-:Y:S01]  /*35e0*/  @!P1 IADD3 R67, R67, -R8, RZ ;  /* 0x8000000843439210 */ /* 0x000fe20007ffe0ff */
[----:B------:R-:W-:Y:S02]  /*35f0*/  IMAD.MOV R68, RZ, RZ, -R3 ;  /* 0x000000ffff447224 */ /* 0x000fe400078e0a03 */
[----:B------:R-:W-:-:S04]  /*3600*/  IMAD.HI.U32 R3, R2, R9, RZ ;  /* 0x0000000902037227 */ /* 0x000fc800078e00ff */
[----:B------:R-:W-:Y:S01]  /*3610*/  IMAD.MOV R4, RZ, RZ, -R4 ;  /* 0x000000ffff047224 */ /* 0x000fe200078e0a04 */
[----:B------:R-:W-:Y:S01]  /*3620*/  IADD3 R3, -R3, RZ, RZ ;  /* 0x000000ff03037210 */ /* 0x000fe20007ffe1ff */
[----:B------:R-:W-:Y:S01]  /*3630*/  @!P5 IMAD.IADD R65, R65, 0x1, -R8 ;  /* 0x000000014141d824 */ /* 0x000fe200078e0a08 */
[----:B------:R-:W-:Y:S01]  /*3640*/  ISETP.GE.AND P5, PT, R10, RZ, PT ;  /* 0x000000ff0a00720c */ /* 0x000fe20003fa6270 */
[C---:B------:R-:W-:Y:S02]  /*3650*/  IMAD R71, R8.reuse, R4, R71 ;  /* 0x0000000408477224 */ /* 0x040fe400078e0247 */
[----:B------:R-:W-:Y:S01]  /*3660*/  @!P3 IMAD.MOV R65, RZ, RZ, -R65 ;  /* 0x000000ffff41b224 */ /* 0x000fe200078e0a41 */
[C---:B------:R-:W-:Y:S01]  /*3670*/  ISETP.GT.U32.AND P3, PT, R8.reuse, R69, PT ;  /* 0x000000450800720c */ /* 0x040fe20003f64070 */
[C---:B------:R-:W-:Y:S02]  /*3680*/  IMAD R70, R8.reuse, R3, R9 ;  /* 0x0000000308467224 */ /* 0x040fe400078e0209 */
[----:B------:R-:W-:Y:S01]  /*3690*/  @!P2 IMAD.MOV R67, RZ, RZ, -R67 ;  /* 0x000000ffff43a224 */ /* 0x000fe200078e0a43 */
[----:B------:R-:W-:Y:S01]  /*36a0*/  ISETP.GT.U32.AND P2, PT, R8, R71, PT ;  /* 0x000000470800720c */ /* 0x000fe20003f44070 */
[----:B------:R-:W-:Y:S01]  /*36b0*/  VIADD R9, R0, 0x41 ;  /* 0x0000004100097836 */ /* 0x000fe20000000000 */
[C---:B------:R-:W-:Y:S01]  /*36c0*/  ISETP.GT.U32.AND P1, PT, R8.reuse, R70, PT ;  /* 0x000000460800720c */ /* 0x040fe20003f24070 */
[----:B------:R-:W-:-:S02]  /*36d0*/  IMAD R68, R8, R68, R5 ;  /* 0x0000004408447224 */ /* 0x000fc400078e0205 */
[--C-:B------:R-:W-:Y:S01]  /*36e0*/  @!P0 IMAD.IADD R66, R66, 0x1, -R8.reuse ;  /* 0x0000000142428824 */ /* 0x100fe200078e0a08 */
[----:B------:R-:W-:Y:S01]  /*36f0*/  IABS R5, R9 ;  /* 0x0000000900057213 */ /* 0x000fe20000000000 */
[----:B------:R-:W-:Y:S01]  /*3700*/  VIADD R10, R0, 0x42 ;  /* 0x00000042000a7836 */ /* 0x000fe20000000000 */
[----:B------:R-:W-:Y:S01]  /*3710*/  ISETP.GT.U32.AND P0, PT, R8, R68, PT ;  /* 0x000000440800720c */ /* 0x000fe20003f04070 */
[--C-:B------:R-:W-:Y:S01]  /*3720*/  @!P3 IMAD.IADD R69, R69, 0x1, -R8.reuse ;  /* 0x000000014545b824 */ /* 0x100fe200078e0a08 */
[----:B------:R-:W-:Y:S01]  /*3730*/  @!P4 IADD3 R66, -R66, RZ, RZ ;  /* 0x000000ff4242c210 */ /* 0x000fe20007ffe1ff */
[----:B------:R-:W-:Y:S01]  /*3740*/  IMAD.HI.U32 R3, R2, R5, RZ ;  /* 0x0000000502037227 */ /* 0x000fe200078e00ff */
[----:B------:R-:W-:Y:S02]  /*3750*/  IABS R73, R10 ;  /* 0x0000000a00497213 */ /* 0x000fe40000000000 */
[----:B------:R-:W-:Y:S01]  /*3760*/  ISETP.GT.U32.AND P3, PT, R8, R69, PT ;  /* 0x000000450800720c */ /* 0x000fe20003f64070 */
[--C-:B------:R-:W-:Y:S01]  /*3770*/  @!P2 IMAD.IADD R71, R71, 0x1, -R8.reuse ;  /* 0x000000014747a824 */ /* 0x100fe200078e0a08 */
[----:B------:R-:W-:Y:S01]  /*3780*/  ISETP.GE.AND P4, PT, R11, RZ, PT ;  /* 0x000000ff0b00720c */ /* 0x000fe20003f86270 */
[----:B------:R-:W-:Y:S01]  /*3790*/  IMAD.MOV R3, RZ, RZ, -R3 ;  /* 0x000000ffff037224 */ /* 0x000fe200078e0a03 */
[----:B------:R-:W-:Y:S01]  /*37a0*/  @!P1 IADD3 R70, R70, -R8, RZ ;  /* 0x8000000846469210 */ /* 0x000fe20007ffe0ff */
[----:B------:R-:W-:Y:S01]  /*37b0*/  VIADD R11, R0, 0x43 ;  /* 0x00000043000b7836 */ /* 0x000fe20000000000 */
[C---:B------:R-:W-:Y:S01]  /*37c0*/  ISETP.GT.U32.AND P2, PT, R8.reuse, R71, PT ;  /* 0x000000470800720c */ /* 0x040fe20003f44070 */
[C---:B------:R-:W-:Y:S01]  /*37d0*/  IMAD R72, R8.reuse, R3, R5 ;  /* 0x0000000308487224 */ /* 0x040fe200078e0205 */
[----:B------:R-:W-:Y:S01]  /*37e0*/  ISETP.GT.U32.AND P1, PT, R8, R70, PT ;  /* 0x000000460800720c */ /* 0x000fe20003f24070 */
[----:B------:R-:W-:Y:S01]  /*37f0*/  @!P0 IMAD.IADD R68, R68, 0x1, -R8 ;  /* 0x0000000144448824 */ /* 0x000fe200078e0a08 */
[----:B------:R-:W-:Y:S01]  /*3800*/  IABS R4, R11 ;  /* 0x0000000b00047213 */ /* 0x000fe20000000000 */
[----:B------:R-:W-:-:S03]  /*3810*/  IMAD.HI.U32 R3, R2, R73, RZ ;  /* 0x0000004902037227 */ /* 0x000fc600078e00ff */
[C---:B------:R-:W-:Y:S01]  /*3820*/  ISETP.GT.U32.AND P0, PT, R8.reuse, R68, PT ;  /* 0x000000440800720c */ /* 0x040fe20003f04070 */
[----:B------:R-:W-:Y:S02]  /*3830*/  IMAD.MOV R3, RZ, RZ, -R3 ;  /* 0x000000ffff037224 */ /* 0x000fe400078e0a03 */
[----:B------:R-:W-:Y:S02]  /*3840*/  IMAD.MOV.U32 R5, RZ, RZ, R4 ;  /* 0x000000ffff057224 */ /* 0x000fe400078e0004 */
[----:B------:R-:W-:Y:S01]  /*3850*/  IMAD R73, R8, R3, R73 ;  /* 0x0000000308497224 */ /* 0x000fe200078e0249 */
[----:B------:R-:W-:Y:S01]  /*3860*/  IADD3 R3, R0, 0x44, RZ ;  /* 0x0000004400037810 */ /* 0x000fe20007ffe0ff */
[--C-:B------:R-:W-:Y:S01]  /*3870*/  @!P3 IMAD.IADD R69, R69, 0x1, -R8.reuse ;  /* 0x000000014545b824 */ /* 0x100fe200078e0a08 */
[C---:B------:R-:W-:Y:S01]  /*3880*/  ISETP.GT.U32.AND P3, PT, R8.reuse, R72, PT ;  /* 0x000000480800720c */ /* 0x040fe20003f64070 */
[----:B------:R-:W-:Y:S01]  /*3890*/  @!P2 IMAD.IADD R71, R71, 0x1, -R8 ;  /* 0x000000014747a824 */ /* 0x000fe200078e0a08 */
[----:B------:R-:W-:Y:S01]  /*38a0*/  ISETP.GT.U32.AND P2, PT, R8, R73, PT ;  /* 0x000000490800720c */ /* 0x000fe20003f44070 */
[----:B------:R-:W-:Y:S01]  /*38b0*/  IMAD.HI.U32 R4, R2, R5, RZ ;  /* 0x0000000502047227 */ /* 0x000fe200078e00ff */
[----:B------:R-:W-:-:S02]  /*38c0*/  IABS R75, R3 ;  /* 0x00000003004b7213 */ /* 0x000fc40000000000 */
[----:B------:R-:W-:Y:S01]  /*38d0*/  @!P5 IADD3 R69, -R69, RZ, RZ ;  /* 0x000000ff4545d210 */ /* 0x000fe20007ffe1ff */
[----:B------:R-:W-:Y:S01]  /*38e0*/  @!P0 IMAD.IADD R68, R68, 0x1, -R8 ;  /* 0x0000000144448824 */ /* 0x000fe200078e0a08 */
[----:B------:R-:W-:Y:S01]  /*38f0*/  ISETP.GE.AND P0, PT, R12, RZ, PT ;  /* 0x000000ff0c00720c */ /* 0x000fe20003f06270 */
[----:B------:R-:W-:Y:S01]  /*3900*/  IMAD.MOV R4, RZ, RZ, -R4 ;  /* 0x000000ffff047224 */ /* 0x000fe200078e0a04 */
[----:B------:R-:W-:Y:S01]  /*3910*/  ISETP.GE.AND P5, PT, R10, RZ, PT ;  /* 0x000000ff0a00720c */ /* 0x000fe20003fa6270 */
[--C-:B------:R-:W-:Y:S01]  /*3920*/  @!P1 IMAD.IADD R70, R70, 0x1, -R8.reuse ;  /* 0x0000000146469824 */ /* 0x100fe200078e0a08 */
[----:B------:R-:W-:Y:S01]  /*3930*/  ISETP.GE.AND P1, PT, R11, RZ, PT ;  /* 0x000000ff0b00720c */ /* 0x000fe20003f26270 */
[----:B------:R-:W-:Y:S01]  /*3940*/  IMAD R74, R8, R4, R5 ;  /* 0x00000004084a7224 */ /* 0x000fe200078e0205 */
[C---:B------:R-:W-:Y:S01]  /*3950*/  IADD3 R12, R0.reuse, 0x49, RZ ;  /* 0x00000049000c7810 */ /* 0x040fe20007ffe0ff */
[----:B------:R-:W-:Y:S02]  /*3960*/  VIADD R4, R0, 0x45 ;  /* 0x0000004500047836 */ /* 0x000fe40000000000 */
[----:B------:R-:W-:-:S02]  /*3970*/  @!P3 IMAD.IADD R72, R72, 0x1, -R8 ;  /* 0x000000014848b824 */ /* 0x000fc400078e0a08 */
[----:B------:R-:W-:Y:S01]  /*3980*/  @!P2 IMAD.IADD R73, R73, 0x1, -R8 ;  /* 0x000000014949a824 */ /* 0x000fe200078e0a08 */
[----:B------:R-:W-:Y:S01]  /*3990*/  IABS R5, R4 ;  /* 0x0000000400057213 */ /* 0x000fe20000000000 */
[----:B------:R-:W-:Y:S01]  /*39a0*/  @!P4 IMAD.MOV R70, RZ, RZ, -R70 ;  /* 0x000000ffff46c224 */ /* 0x000fe200078e0a46 */
[----:B------:R-:W-:Y:S01]  /*39b0*/  ISETP.GT.U32.AND P3, PT, R8, R72, PT ;  /* 0x000000480800720c */ /* 0x000fe20003f64070 */
[----:B------:R-:W-:Y:S01]  /*39c0*/  @!P0 IMAD.MOV R71, RZ, RZ, -R71 ;  /* 0x000000ffff478224 */ /* 0x000fe200078e0a47 */
[----:B------:R-:W-:Y:S01]  /*39d0*/  ISETP.GE.AND P4, PT, R3, RZ, PT ;  /* 0x000000ff0300720c */ /* 0x000fe20003f86270 */
[----:B------:R-:W-:Y:S01]  /*39e0*/  IMAD.HI.U32 R3, R2, R75, RZ ;  /* 0x0000004b02037227 */ /* 0x000fe200078e00ff */
[----:B------:R-:W-:Y:S02]  /*39f0*/  ISETP.GT.U32.AND P2, PT, R8, R73, PT ;  /* 0x000000490800720c */ /* 0x000fe40003f44070 */
[----:B------:R-:W-:Y:S01]  /*3a00*/  ISETP.GE.AND P0, PT, R4, RZ, PT ;  /* 0x000000ff0400720c */ /* 0x000fe20003f06270 */
[----:B------:R-:W-:Y:S01]  /*3a10*/  @!P6 IMAD.MOV R68, RZ, RZ, -R68 ;  /* 0x000000ffff44e224 */ /* 0x000fe200078e0a44 */
[----:B------:R-:W-:Y:S01]  /*3a20*/  ISETP.GE.AND P6, PT, R9, RZ, PT ;  /* 0x000000ff0900720c */ /* 0x000fe20003fc6270 */
[----:B------:R-:W-:-:S04]  /*3a30*/  IMAD.HI.U32 R4, R2, R5, RZ ;  /* 0x0000000502047227 */ /* 0x000fc800078e00ff */
[----:B------:R-:W-:Y:S01]  /*3a40*/  IMAD.MOV R3, RZ, RZ, -R3 ;  /* 0x000000ffff037224 */ /* 0x000fe200078e0a03 */
[----:B------:R-:W-:Y:S01]  /*3a50*/  IADD3 R4, -R4, RZ, RZ ;  /* 0x000000ff04047210 */ /* 0x000fe20007ffe1ff */
[----:B------:R-:W-:Y:S01]  /*3a60*/  VIADD R10, R0, 0x46 ;  /* 0x00000046000a7836 */ /* 0x000fe20000000000 */
[----:B------:R-:W-:Y:S01]  /*3a70*/  @!P3 IADD3 R72, R72, -R8, RZ ;  /* 0x800000084848b210 */ /* 0x000fe20007ffe0ff */
[C---:B------:R-:W-:Y:S01]  /*3a80*/  IMAD R75, R8.reuse, R3, R75 ;  /* 0x00000003084b7224 */ /* 0x040fe200078e024b */
[C---:B------:R-:W-:Y:S01]  /*3a90*/  ISETP.GT.U32.AND P3, PT, R8.reuse, R74, PT ;  /* 0x0000004a0800720c */ /* 0x040fe20003f64070 */
[C---:B------:R-:W-:Y:S01]  /*3aa0*/  IMAD R76, R8.reuse, R4, R5 ;  /* 0x00000004084c7224 */ /* 0x040fe200078e0205 */
[----:B------:R-:W-:Y:S01]  /*3ab0*/  IABS R77, R10 ;  /* 0x0000000a004d7213 */ /* 0x000fe20000000000 */
[----:B------:R-:W-:Y:S01]  /*3ac0*/  @!P2 IMAD.IADD R73, R73, 0x1, -R8 ;  /* 0x000000014949a824 */ /* 0x000fe200078e0a08 */
[----:B------:R-:W-:Y:S01]  /*3ad0*/  ISETP.GT.U32.AND P2, PT, R8, R75, PT ;  /* 0x0000004b0800720c */ /* 0x000fe20003f44070 */
[----:B------:R-:W-:Y:S01]  /*3ae0*/  VIADD R11, R0, 0x47 ;  /* 0x00000047000b7836 */ /* 0x000fe20000000000 */
[----:B------:R-:W-:Y:S01]  /*3af0*/  @!P6 IADD3 R72, -R72, RZ, RZ ;  /* 0x000000ff4848e210 */ /* 0x000fe20007ffe1ff */
[----:B------:R-:W-:Y:S01]  /*3b00*/  IMAD.HI.U32 R3, R2, R77, RZ ;  /* 0x0000004d02037227 */ /* 0x000fe200078e00ff */
[----:B------:R-:W-:-:S02]  /*3b10*/  ISETP.GT.U32.AND P6, PT, R8, R76, PT ;  /* 0x0000004c0800720c */ /* 0x000fc40003fc4070 */
[----:B------:R-:W-:Y:S01]  /*3b20*/  IABS R9, R11 ;  /* 0x0000000b00097213 */ /* 0x000fe20000000000 */
[----:B------:R-:W-:Y:S01]  /*3b30*/  @!P5 IMAD.MOV R73, RZ, RZ, -R73 ;  /* 0x000000ffff49d224 */ /* 0x000fe200078e0a49 */
[----:B------:R-:W-:Y:S01]  /*3b40*/  ISETP.GE.AND P5, PT, R10, RZ, PT ;  /* 0x000000ff0a00720c */ /* 0x000fe20003fa6270 */
[----:B------:R-:W-:Y:S02]  /*3b50*/  VIADD R10, R0, 0x48 ;  /* 0x00000048000a7836 */ /* 0x000fe40000000000 */
[----:B------:R-:W-:-:S03]  /*3b60*/  IMAD.HI.U32 R4, R2, R9, RZ ;  /* 0x0000000902047227 */ /* 0x000fc600078e00ff */
[----:B------:R-:W-:Y:S01]  /*3b70*/  IABS R79, R10 ;  /* 0x0000000a004f7213 */ /* 0x000fe20000000000 */
[--C-:B------:R-:W-:Y:S02]  /*3b80*/  @!P2 IMAD.IADD R75, R75, 0x1, -R8.reuse ;  /* 0x000000014b4ba824 */ /* 0x100fe400078e0a08 */
[----:B------:R-:W-:Y:S02]  /*3b90*/  @!P6 IMAD.IADD R76, R76, 0x1, -R8 ;  /* 0x000000014c4ce824 */ /* 0x000fe400078e0a08 */
[----:B------:R-:W-:Y:S01]  /*3ba0*/  IMAD.MOV R3, RZ, RZ, -R3 ;  /* 0x000000ffff037224 */ /* 0x000fe200078e0a03 */
[C---:B------:R-:W-:Y:S01]  /*3bb0*/  ISETP.GT.U32.AND P2, PT, R8.reuse, R75, PT ;  /* 0x0000004b0800720c */ /* 0x040fe20003f44070 */
[----:B------:R-:W-:Y:S01]  /*3bc0*/  IMAD.MOV R4, RZ, RZ, -R4 ;  /* 0x000000ffff047224 */ /* 0x000fe200078e0a04 */
[C---:B------:R-:W-:Y:S01]  /*3bd0*/  ISETP.GT.U32.AND P6, PT, R8.reuse, R76, PT ;  /* 0x0000004c0800720c */ /* 0x040fe20003fc4070 */
[C---:B------:R-:W-:Y:S02]  /*3be0*/  IMAD R77, R8.reuse, R3, R77 ;  /* 0x00000003084d7224 */ /* 0x040fe400078e024d */
[----:B------:R-:W-:Y:S01]  /*3bf0*/  IMAD R78, R8, R4, R9 ;  /* 0x00000004084e7224 */ /* 0x000fe200078e0209 */
[----:B------:R-:W-:Y:S01]  /*3c00*/  IABS R9, R12 ;  /* 0x0000000c00097213 */ /* 0x000fe20000000000 */
[----:B------:R-:W-:-:S04]  /*3c10*/  IMAD.HI.U32 R3, R2, R79, RZ ;  /* 0x0000004f02037227 */ /* 0x000fc800078e00ff */
[--C-:B------:R-:W-:Y:S02]  /*3c20*/  @!P3 IMAD.IADD R74, R74, 0x1, -R8.reuse ;  /* 0x000000014a4ab824 */ /* 0x100fe400078e0a08 */
[----:B------:R-:W-:Y:S01]  /*3c30*/  @!P2 IADD3 R75, R75, -R8, RZ ;  /* 0x800000084b4ba210 */ /* 0x000fe20007ffe0ff */
[----:B------:R-:W-:Y:S01]  /*3c40*/  IMAD.MOV R5, RZ, RZ, -R3 ;  /* 0x000000ffff057224 */ /* 0x000fe200078e0a03 */
[----:B------:R-:W-:Y:S01]  /*3c50*/  ISETP.GT.U32.AND P2, PT, R8, R77, PT ;  /* 0x0000004d0800720c */ /* 0x000fe20003f44070 */
[----:B------:R-:W-:Y:S01]  /*3c60*/  @!P6 IMAD.IADD R76, R76, 0x1, -R8 ;  /* 0x000000014c4ce824 */ /* 0x000fe200078e0a08 */
[----:B------:R-:W-:Y:S01]  /*3c70*/  ISETP.GT.U32.AND P6, PT, R8, R78, PT ;  /* 0x0000004e0800720c */ /* 0x000fe20003fc4070 */
[----:B------:R-:W-:Y:S01]  /*3c80*/  IMAD.HI.U32 R3, R2, R9, RZ ;  /* 0x0000000902037227 */ /* 0x000fe200078e00ff */
[----:B------:R-:W-:Y:S02]  /*3c90*/  ISETP.GT.U32.AND P3, PT, R8, R74, PT ;  /* 0x0000004a0800720c */ /* 0x000fe40003f64070 */
[----:B------:R-:W-:Y:S01]  /*3ca0*/  @!P0 IADD3 R76, -R76, RZ, RZ ;  /* 0x000000ff4c4c8210 */ /* 0x000fe20007ffe1ff */
[----:B------:R-:W-:-:S02]  /*3cb0*/  IMAD R79, R8, R5, R79 ;  /* 0x00000005084f7224 */ /* 0x000fc400078e024f */
[----:B------:R-:W-:Y:S02]  /*3cc0*/  IMAD.MOV R80, RZ, RZ, -R3 ;  /* 0x000000ffff507224 */ /* 0x000fe400078e0a03 */
[----:B------:R-:W-:Y:S02]  /*3cd0*/  IMAD.HI.U32 R4, R2, R81, RZ ;  /* 0x0000005102047227 */ /* 0x000fe400078e00ff */
[----:B------:R-:W-:Y:S02]  /*3ce0*/  @!P2 IADD3 R77, R77, -R8, RZ ;  /* 0x800000084d4da210 */ /* 0x000fe40007ffe0ff */
[C---:B------:R-:W-:Y:S01]  /*3cf0*/  IMAD R80, R8.reuse, R80, R9 ;  /* 0x0000005008507224 */ /* 0x040fe200078e0209 */
[----:B------:R-:W-:Y:S01]  /*3d00*/  ISETP.GT.U32.AND P2, PT, R8, R79, PT ;  /* 0x0000004f0800720c */ /* 0x000fe20003f44070 */
[----:B------:R-:W-:Y:S02]  /*3d10*/  @!P6 IMAD.IADD R78, R78, 0x1, -R8 ;  /* 0x000000014e4ee824 */ /* 0x000fe400078e0a08 */
[----:B------:R-:W-:Y:S01]  /*3d20*/  VIADD R14, R0, 0x4b ;  /* 0x0000004b000e7836 */ /* 0x000fe20000000000 */
[----:B------:R-:W-:Y:S01]  /*3d30*/  ISETP.GT.U32.AND P6, PT, R8, R80, PT ;  /* 0x000000500800720c */ /* 0x000fe20003fc4070 */
[----:B------:R-:W-:-:S02]  /*3d40*/  IMAD.MOV R4, RZ, RZ, -R4 ;  /* 0x000000ffff047224 */ /* 0x000fc400078e0a04 */
[----:B------:R-:W-:Y:S01]  /*3d50*/  @!P3 IMAD.IADD R74, R74, 0x1, -R8 ;  /* 0x000000014a4ab824 */ /* 0x000fe200078e0a08 */
[----:B------:R-:W-:Y:S01]  /*3d60*/  ISETP.GE.AND P3, PT, R11, RZ, PT ;  /* 0x000000ff0b00720c */ /* 0x000fe20003f66270 */
[----:B------:R-:W-:Y:S01]  /*3d70*/  IMAD R81, R8, R4, R81 ;  /* 0x0000000408517224 */ /* 0x000fe200078e0251 */
[----:B------:R-:W-:Y:S01]  /*3d80*/  IABS R11, R14 ;  /* 0x0000000e000b7213 */ /* 0x000fe20000000000 */
[----:B------:R-:W-:-:S03]  /*3d90*/  IMAD.HI.U32 R3, R2, R83, RZ ;  /* 0x0000005302037227 */ /* 0x000fc600078e00ff */
[C---:B------:R-:W-:Y:S01]  /*3da0*/  ISETP.GT.U32.AND P0, PT, R8.reuse, R81, PT ;  /* 0x000000510800720c */ /* 0x040fe20003f04070 */
[----:B------:R-:W-:Y:S01]  /*3db0*/  @!P2 IMAD.IADD R79, R79, 0x1, -R8 ;  /* 0x000000014f4fa824 */ /* 0x000fe200078e0a08 */
[----:B------:R-:W-:Y:S01]  /*3dc0*/  ISETP.GT.U32.AND P2, PT, R8, R77, PT ;  /* 0x0000004d0800720c */ /* 0x000fe20003f44070 */
[----:B------:R-:W-:-:S04]  /*3dd0*/  IMAD.HI.U32 R5, R2, R11, RZ ;  /* 0x0000000b02057227 */ /* 0x000fc800078e00ff */
[----:B------:R-:W-:Y:S01]  /*3de0*/  @!P6 IMAD.IADD R80, R80, 0x1, -R8 ;  /* 0x000000015050e824 */ /* 0x000fe200078e0a08 */
[C---:B------:R-:W-:Y:S01]  /*3df0*/  ISETP.GT.U32.AND P6, PT, R8.reuse, R79, PT ;  /* 0x0000004f0800720c */ /* 0x040fe20003fc4070 */
[----:B------:R-:W-:Y:S02]  /*3e00*/  IMAD.MOV R5, RZ, RZ, -R5 ;  /* 0x000000ffff057224 */ /* 0x000fe400078e0a05 */
[----:B------:R-:W-:Y:S01]  /*3e10*/  @!P1 IMAD.MOV R74, RZ, RZ, -R74 ;  /* 0x000000ffff4a9224 */ /* 0x000fe200078e0a4a */
[C---:B------:R-:W-:Y:S01]  /*3e20*/  ISETP.GT.U32.AND P1, PT, R8.reuse, R78, PT ;  /* 0x0000004e0800720c */ /* 0x040fe20003f24070 */
[----:B------:R-:W-:Y:S02]  /*3e30*/  IMAD.MOV R3, RZ, RZ, -R3 ;  /* 0x000000ffff037224 */ /* 0x000fe400078e0a03 */
[----:B------:R-:W-:Y:S01]  /*3e40*/  IMAD R82, R8, R5, R11 ;  /* 0x0000000508527224 */ /* 0x000fe200078e020b */
[----:B------:R-:W-:Y:S01]  /*3e50*/  IADD3 R11, R0, 0x4e, RZ ;  /* 0x0000004e000b7810 */ /* 0x000fe20007ffe0ff */
[----:B------:R-:W-:Y:S01]  /*3e60*/  @!P4 IMAD.MOV R75, RZ, RZ, -R75 ;  /* 0x000000ffff4bc224 */ /* 0x000fe200078e0a4b */
[----:B------:R-:W-:Y:S01]  /*3e70*/  ISETP.GT.U32.AND P4, PT, R8, R80, PT ;  /* 0x000000500800720c */ /* 0x000fe20003f84070 */
[----:B------:R-:W-:Y:S01]  /*3e80*/  VIADD R9, R0, 0x4d ;  /* 0x0000004d00097836 */ /* 0x000fe20000000000 */
[----:B------:R-:W-:Y:S01]  /*3e90*/  IABS R85, R11 ;  /* 0x0000000b00557213 */ /* 0x000fe20000000000 */
[----:B------:R-:W-:-:S02]  /*3ea0*/  IMAD R83, R8, R3, R83 ;  /* 0x0000000308537224 */ /* 0x000fc400078e0253 */
[--C-:B------:R-:W-:Y:S01]  /*3eb0*/  @!P2 IMAD.IADD R77, R77, 0x1, -R8.reuse ;  /* 0x000000014d4da824 */ /* 0x100fe200078e0a08 */
[----:B------:R-:W-:Y:S01]  /*3ec0*/  IABS R5, R9 ;  /* 0x0000000900057213 */ /* 0x000fe20000000000 */
[--C-:B------:R-:W-:Y:S01]  /*3ed0*/  @!P0 IMAD.IADD R81, R81, 0x1, -R8.reuse ;  /* 0x0000000151518824 */ /* 0x100fe200078e0a08 */
[C---:B------:R-:W-:Y:S01]  /*3ee0*/  ISETP.GT.U32.AND P2, PT, R8.reuse, R82, PT ;  /* 0x000000520800720c */ /* 0x040fe20003f44070 */
[----:B------:R-:W-:Y:S01]  /*3ef0*/  @!P6 IMAD.IADD R79, R79, 0x1, -R8 ;  /* 0x000000014f4fe824 */ /* 0x000fe200078e0a08 */
[C---:B------:R-:W-:Y:S01]  /*3f00*/  ISETP.GT.U32.AND P6, PT, R8.reuse, R83, PT ;  /* 0x000000530800720c */ /* 0x040fe20003fc4070 */
[----:B------:R-:W-:Y:S01]  /*3f10*/  @!P5 IMAD.MOV R77, RZ, RZ, -R77 ;  /* 0x000000ffff4dd224 */ /* 0x000fe200078e0a4d */
[----:B------:R-:W-:Y:S01]  /*3f20*/  ISETP.GT.U32.AND P5, PT, R8, R81, PT ;  /* 0x000000510800720c */ /* 0x000fe20003fa4070 */
[----:B------:R-:W-:Y:S01]  /*3f30*/  IMAD.HI.U32 R4, R2, R85, RZ ;  /* 0x0000005502047227 */ /* 0x000fe200078e00ff */
[----:B------:R-:W-:-:S03]  /*3f40*/  ISETP.GE.AND P0, PT, R13, RZ, PT ;  /* 0x000000ff0d00720c */ /* 0x000fc60003f06270 */
[----:B------:R-:W-:Y:S01]  /*3f50*/  @!P1 IMAD.IADD R78, R78, 0x1, -R8 ;  /* 0x000000014e4e9824 */ /* 0x000fe200078e0a08 */
[----:B------:R-:W-:Y:S01]  /*3f60*/  ISETP.GE.AND P1, PT, R10, RZ, PT ;  /* 0x000000ff0a00720c */ /* 0x000fe20003f26270 */
[----:B------:R-:W-:-:S04]  /*3f70*/  IMAD.HI.U32 R3, R2, R5, RZ ;  /* 0x0000000502037227 */ /* 0x000fc800078e00ff */
[----:B------:R-:W-:Y:S01]  /*3f80*/  IMAD.MOV R4, RZ, RZ, -R4 ;  /* 0x000000ffff047224 */ /* 0x000fe200078e0a04 */
[----:B------:R-:W-:Y:S01]  /*3f90*/  IADD3 R3, -R3, RZ, RZ ;  /* 0x000000ff03037210 */ /* 0x000fe20007ffe1ff */
[--C-:B------:R-:W-:Y:S01]  /*3fa0*/  @!P4 IMAD.IADD R80, R80, 0x1, -R8.reuse ;  /* 0x000000015050c824 */ /* 0x100fe200078e0a08 */
[----:B------:R-:W-:Y:S01]  /*3fb0*/  ISETP.GE.AND P4, PT, R12, RZ, PT ;  /* 0x000000ff0c00720c */ /* 0x000fe20003f86270 */
[----:B------:R-:W-:Y:S01]  /*3fc0*/  IMAD R85, R8, R4, R85 ;  /* 0x0000000408557224 */ /* 0x000fe200078e0255 */
[----:B------:R-:W-:Y:S01]  /*3fd0*/  @!P6 IADD3 R83, R83, -R8, RZ ;  /* 0x800000085353e210 */ /* 0x000fe20007ffe0ff */
[----:B------:R-:W-:Y:S02]  /*3fe0*/  VIADD R4, R0, 0x4f ;  /* 0x0000004f00047836 */ /* 0x000fe40000000000 */
[C---:B------:R-:W-:Y:S01]  /*3ff0*/  IMAD R84, R8.reuse, R3, R5 ;  /* 0x0000000308547224 */ /* 0x040fe200078e0205 */
[C---:B------:R-:W-:Y:S01]  /*4000*/  ISETP.GT.U32.AND P6, PT, R8.reuse, R83, PT ;  /* 0x000000530800720c */ /* 0x040fe20003fc4070 */
[--C-:B------:R-:W-:Y:S01]  /*4010*/  @!P5 IMAD.IADD R81, R81, 0x1, -R8.reuse ;  /* 0x000000015151d824 */ /* 0x100fe200078e0a08 */
[----:B------:R-:W-:Y:S01]  /*4020*/  ISETP.GT.U32.AND P5, PT, R8, R85, PT ;  /* 0x000000550800720c */ /* 0x000fe20003fa4070 */
[----:B------:R-:W-:Y:S01]  /*4030*/  @!P1 IMAD.MOV R79, RZ, RZ, -R79 ;  /* 0x000000ffff4f9224 */ /* 0x000fe200078e0a4f */
[----:B------:R-:W-:Y:S01]  /*4040*/  IABS R5, R4 ;  /* 0x0000000400057213 */ /* 0x000fe20000000000 */
[----:B------:R-:W-:Y:S01]  /*4050*/  VIADD R10, R0, 0x50 ;  /* 0x00000050000a7836 */ /* 0x000fe20000000000 */
[----:B------:R-:W-:Y:S01]  /*4060*/  ISETP.GT.U32.AND P1, PT, R8, R84, PT ;  /* 0x000000540800720c */ /* 0x000fe20003f24070 */
[----:B------:R-:W-:Y:S01]  /*4070*/  @!P2 IMAD.IADD R82, R82, 0x1, -R8 ;  /* 0x000000015252a824 */ /* 0x000fe200078e0a08 */
[----:B------:R-:W-:Y:S01]  /*4080*/  @!P4 IADD3 R80, -R80, RZ, RZ ;  /* 0x000000ff5050c210 */ /* 0x000fe20007ffe1ff */
[----:B------:R-:W-:Y:S01]  /*4090*/  IMAD.HI.U32 R3, R2, R5, RZ ;  /* 0x0000000502037227 */ /* 0x000fe200078e00ff */
[----:B------:R-:W-:-:S02]  /*40a0*/  ISETP.GE.AND P4, PT, R15, RZ, PT ;  /* 0x000000ff0f00720c */ /* 0x000fc40003f86270 */
[----:B------:R-:W-:Y:S01]  /*40b0*/  IABS R87, R10 ;  /* 0x0000000a00577213 */ /* 0x000fe20000000000 */
[----:B------:R-:W-:Y:S01]  /*40c0*/  @!P3 IMAD.MOV R78, RZ, RZ, -R78 ;  /* 0x000000ffff4eb224 */ /* 0x000fe200078e0a4e */
[----:B------:R-:W-:Y:S01]  /*40d0*/  IADD3 R3, -R3, RZ, RZ ;  /* 0x000000ff03037210 */ /* 0x000fe20007ffe1ff */
[--C-:B------:R-:W-:Y:S01]  /*40e0*/  @!P5 IMAD.IADD R85, R85, 0x1, -R8.reuse ;  /* 0x000000015555d824 */ /* 0x100fe200078e0a08 */
[----:B------:R-:W-:Y:S01]  /*40f0*/  ISETP.GT.U32.AND P3, PT, R8, R82, PT ;  /* 0x000000520800720c */ /* 0x000fe20003f64070 */
[--C-:B------:R-:W-:Y:S01]  /*4100*/  @!P6 IMAD.IADD R83, R83, 0x1, -R8.reuse ;  /* 0x000000015353e824 */ /* 0x100fe200078e0a08 */
[----:B------:R-:W-:Y:S01]  /*4110*/  ISETP.GE.AND P2, PT, R14, RZ, PT ;  /* 0x000000ff0e00720c */ /* 0x000fe20003f46270 */
[C---:B------:R-:W-:Y:S01]  /*4120*/  IMAD R86, R8.reuse, R3, R5 ;  /* 0x0000000308567224 */ /* 0x040fe200078e0205 */
[----:B------:R-:W-:Y:S01]  /*4130*/  ISETP.GT.U32.AND P5, PT, R8, R85, PT ;  /* 0x000000550800720c */ /* 0x000fe20003fa4070 */
[----:B------:R-:W-:Y:S01]  /*4140*/  @!P1 IMAD.IADD R84, R84, 0x1, -R8 ;  /* 0x0000000154549824 */ /* 0x000fe200078e0a08 */
[----:B------:R-:W-:Y:S01]  /*4150*/  ISETP.GE.AND P1, PT, R4, RZ, PT ;  /* 0x000000ff0400720c */ /* 0x000fe20003f26270 */
[----:B------:R-:W-:Y:S01]  /*4160*/  IMAD.HI.U32 R4, R2, R87, RZ ;  /* 0x0000005702047227 */ /* 0x000fe200078e00ff */
[----:B------:R-:W-:-:S02]  /*4170*/  IADD3 R3, R0, 0x51, RZ ;  /* 0x0000005100037810 */ /* 0x000fc40007ffe0ff */
[----:B------:R-:W-:Y:S01]  /*4180*/  ISETP.GE.AND P6, PT, R11, RZ, PT ;  /* 0x000000ff0b00720c */ /* 0x000fe20003fc6270 */
[----:B------:R-:W-:Y:S01]  /*4190*/  @!P4 IMAD.MOV R83, RZ, RZ, -R83 ;  /* 0x000000ffff53c224 */ /* 0x000fe200078e0a53 */
[----:B------:R-:W-:Y:S01]  /*41a0*/  ISETP.GT.U32.AND P4, PT, R8, R86, PT ;  /* 0x000000560800720c */ /* 0x000fe20003f84070 */
[----:B------:R-:W-:Y:S02]  /*41b0*/  IMAD.MOV R4, RZ, RZ, -R4 ;  /* 0x000000ffff047224 */ /* 0x000fe400078e0a04 */
[----:B------:R-:W-:Y:S01]  /*41c0*/  @!P3 IMAD.IADD R82, R82, 0x1, -R8 ;  /* 0x000000015252b824 */ /* 0x000fe200078e0a08 */
[----:B------:R-:W-:Y:S01]  /*41d0*/  ISETP.GE.AND P3, PT, R9, RZ, PT ;  /* 0x000000ff0900720c */ /* 0x000fe20003f66270 */
[C---:B------:R-:W-:Y:S01]  /*41e0*/  IMAD R87, R8.reuse, R4, R87 ;  /* 0x0000000408577224 */ /* 0x040fe200078e0257 */
[----:B------:R-:W-:Y:S01]  /*41f0*/  @!P5 IADD3 R85, R85, -R8, RZ ;  /* 0x800000085555d210 */ /* 0x000fe20007ffe0ff */
[----:B------:R-:W-:Y:S01]  /*4200*/  @!P0 IMAD.MOV R81, RZ, RZ, -R81 ;  /* 0x000000ffff518224 */ /* 0x000fe200078e0a51 */
[C---:B------:R-:W-:Y:S01]  /*4210*/  ISETP.GT.U32.AND P0, PT, R8.reuse, R84, PT ;  /* 0x000000540800720c */ /* 0x040fe20003f04070 */
[----:B------:R-:W-:Y:S01]  /*4220*/  @!P2 IMAD.MOV R82, RZ, RZ, -R82 ;  /* 0x000000ffff52a224 */ /* 0x000fe200078e0a52 */
[----:B------:R-:W-:Y:S01]  /*4230*/  ISETP.GT.U32.AND P5, PT, R8, R87, PT ;  /* 0x000000570800720c */ /* 0x000fe20003fa4070 */
[----:B------:R-:W-:Y:S01]  /*4240*/  VIADD R4, R0, 0x52 ;  /* 0x0000005200047836 */ /* 0x000fe20000000000 */
[----:B------:R-:W-:Y:S01]  /*4250*/  ISETP.GE.AND P2, PT, R10, RZ, PT ;  /* 0x000000ff0a00720c */ /* 0x000fe20003f46270 */
[----:B------:R-:W-:Y:S01]  /*4260*/  VIADD R10, R0, 0x53 ;  /* 0x00000053000a7836 */ /* 0x000fe20000000000 */
[----:B------:R-:W-:Y:S01]  /*4270*/  IABS R9, R3 ;  /* 0x0000000300097213 */ /* 0x000fe20000000000 */
[--C-:B------:R-:W-:Y:S01]  /*4280*/  @!P4 IMAD.IADD R86, R86, 0x1, -R8.reuse ;  /* 0x000000015656c824 */ /* 0x100fe200078e0a08 */
[----:B------:R-:W-:Y:S01]  /*4290*/  IABS R89, R4 ;  /* 0x0000000400597213 */ /* 0x000fe20000000000 */
[C---:B------:R-:W-:Y:S01]  /*42a0*/  VIADD R12, R0.reuse, 0x56 ;  /* 0x00000056000c7836 */ /* 0x040fe20000000000 */
[----:B------:R-:W-:Y:S01]  /*42b0*/  IABS R11, R10 ;  /* 0x0000000a000b7213 */ /* 0x000fe20000000000 */
[----:B------:R-:W-:Y:S01]  /*42c0*/  VIADD R13, R0, 0x57 ;  /* 0x00000057000d7836 */ /* 0x000fe20000000000 */
[----:B------:R-:W-:Y:S01]  /*42d0*/  ISETP.GT.U32.AND P4, PT, R8, R86, PT ;  /* 0x000000560800720c */ /* 0x000fe20003f84070 */
[----:B------:R-:W-:Y:S01]  /*42e0*/  @!P0 IMAD.IADD R84, R84, 0x1, -R8 ;  /* 0x0000000154548824 */ /* 0x000fe200078e0a08 */
[----:B------:R-:W-:Y:S01]  /*42f0*/  ISETP.GE.AND P0, PT, R3, RZ, PT ;  /* 0x000000ff0300720c */ /* 0x000fe20003f06270 */
[----:B------:R-:W-:Y:S01]  /*4300*/  IMAD.HI.U32 R5, R2, R11, RZ ;  /* 0x0000000b02057227 */ /* 0x000fe200078e00ff */
[----:B------:R-:W-:-:S03]  /*4310*/  IABS R93, R12 ;  /* 0x0000000c005d7213 */ /* 0x000fc60000000000 */
[----:B------:R-:W-:-:S04]  /*4320*/  IMAD.HI.U32 R3, R2, R9, RZ ;  /* 0x0000000902037227 */ /* 0x000fc800078e00ff */
[----:B------:R-:W-:Y:S01]  /*4330*/  @!P5 IMAD.IADD R87, R87, 0x1, -R8 ;  /* 0x000000015757d824 */ /* 0x000fe200078e0a08 */
[----:B------:R-:W-:Y:S01]  /*4340*/  IADD3 R3, -R3, RZ, RZ ;  /* 0x000000ff03037210 */ /* 0x000fe20007ffe1ff */
[----:B------:R-:W-:Y:S02]  /*4350*/  IMAD.MOV R5, RZ, RZ, -R5 ;  /* 0x000000ffff057224 */ /* 0x000fe400078e0a05 */
[----:B------:R-:W-:Y:S01]  /*4360*/  @!P3 IMAD.MOV R84, RZ, RZ, -R84 ;  /* 0x000000ffff54b224 */ /* 0x000fe200078e0a54 */
[----:B------:R-:W-:Y:S01]  /*4370*/  ISETP.GE.AND P3, PT, R4, RZ, PT ;  /* 0x000000ff0400720c */ /* 0x000fe20003f66270 */
[----:B------:R-:W-:Y:S01]  /*4380*/  IMAD.HI.U32 R4, R2, R89, RZ ;  /* 0x0000005902047227 */ /* 0x000fe200078e00ff */
[----:B------:R-:W-:-:S03]  /*4390*/  ISETP.GT.U32.AND P5, PT, R8, R87, PT ;  /* 0x000000570800720c */ /* 0x000fc60003fa4070 */
[----:B------:R-:W-:Y:S02]  /*43a0*/  @!P4 IMAD.IADD R86, R86, 0x1, -R8 ;  /* 0x000000015656c824 */ /* 0x000fe400078e0a08 */
[C---:B------:R-:W-:Y:S01]  /*43b0*/  IMAD R90, R8.reuse, R5, R11 ;  /* 0x00000005085a7224 */ /* 0x040fe200078e020b */
[----:B------:R-:W-:Y:S01]  /*43c0*/  IABS R11, R13 ;  /* 0x0000000d000b7213 */ /* 0x000fe20000000000 */
[----:B------:R-:W-:Y:S02]  /*43d0*/  IMAD.MOV R4, RZ, RZ, -R4 ;  /* 0x000000ffff047224 */ /* 0x000fe400078e0a04 */
[C---:B------:R-:W-:Y:S02]  /*43e0*/  IMAD R88, R8.reuse, R3, R9 ;  /* 0x0000000308587224 */ /* 0x040fe400078e0209 */
[----:B------:R-:W-:Y:S01]  /*43f0*/  @!P1 IMAD.MOV R86, RZ, RZ, -R86 ;  /* 0x000000ffff569224 */ /* 0x000fe200078e0a56 */
[C---:B------:R-:W-:Y:S01]  /*4400*/  ISETP.GT.U32.AND P1, PT, R8.reuse, R90, PT ;  /* 0x0000005a0800720c */ /* 0x040fe20003f24070 */
[C---:B------:R-:W-:Y:S01]  /*4410*/  IMAD R89, R8.reuse, R4, R89 ;  /* 0x0000000408597224 */ /* 0x040fe200078e0259 */
[----:B------:R-:W-:Y:S01]  /*4420*/  ISETP.GT.U32.AND P4, PT, R8, R88, PT ;  /* 0x000000580800720c */ /* 0x000fe20003f84070 */
[----:B------:R-:W-:Y:S01]  /*4430*/  @!P6 IMAD.MOV R85, RZ, RZ, -R85 ;  /* 0x000000ffff55e224 */ /* 0x000fe200078e0a55 */
[----:B------:R-:W-:Y:S01]  /*4440*/  @!P5 IADD3 R87, R87, -R8, RZ ;  /* 0x800000085757d210 */ /* 0x000fe20007ffe0ff */
[----:B------:R-:W-:Y:S01]  /*4450*/  IMAD.HI.U32 R5, R2, R11, RZ ;  /* 0x0000000b02057227 */ /* 0x000fe200078e00ff */
[----:B------:R-:W-:-:S02]  /*4460*/  ISETP.GT.U32.AND P5, PT, R8, R89, PT ;  /* 0x000000590800720c */ /* 0x000fc40003fa4070 */
[----:B------:R-:W-:Y:S01]  /*4470*/  IADD3 R4, R0, 0x54, RZ ;  /* 0x0000005400047810 */ /* 0x000fe20007ffe0ff */
[----:B------:R-:W-:Y:S01]  /*4480*/  @!P2 IMAD.MOV R87, RZ, RZ, -R87 ;  /* 0x000000ffff57a224 */ /* 0x000fe200078e0a57 */
[----:B------:R-:W-:Y:S01]  /*4490*/  ISETP.GE.AND P6, PT, R10, RZ, PT ;  /* 0x000000ff0a00720c */ /* 0x000fe20003fc6270 */
[C---:B------:R-:W-:Y:S01]  /*44a0*/  VIADD R10, R0.reuse, 0x55 ;  /* 0x00000055000a7836 */ /* 0x040fe20000000000 */
[----:B------:R-:W-:Y:S01]  /*44b0*/  IABS R91, R4 ;  /* 0x00000004005b7213 */ /* 0x000fe20000000000 */
[----:B------:R-:W-:Y:S01]  /*44c0*/  VIADD R14, R0, 0x69 ;  /* 0x00000069000e7836 */ /* 0x000fe20000000000 */
[----:B------:R-:W-:Y:S01]  /*44d0*/  @!P1 IADD3 R90, R90, -R8, RZ ;  /* 0x800000085a5a9210 */ /* 0x000fe20007ffe0ff */
[----:B------:R-:W-:Y:S01]  /*44e0*/  @!P4 IMAD.IADD R88, R88, 0x1, -R8 ;  /* 0x000000015858c824 */ /* 0x000fe200078e0a08 */
[----:B------:R-:W-:Y:S01]  /*44f0*/  ISETP.GE.AND P2, PT, R4, RZ, PT ;  /* 0x000000ff0400720c */ /* 0x000fe20003f46270 */
[----:B------:R-:W-:Y:S01]  /*4500*/  IMAD.HI.U32 R4, R2, R93, RZ ;  /* 0x0000005d02047227 */ /* 0x000fe200078e00ff */
[----:B------:R-:W-:-:S02]  /*4510*/  ISETP.GT.U32.AND P1, PT, R8, R90, PT ;  /* 0x0000005a0800720c */ /* 0x000fc40003f24070 */
[----:B------:R-:W-:Y:S01]  /*4520*/  @!P5 IADD3 R89, R89, -R8, RZ ;  /* 0x800000085959d210 */ /* 0x000fe20007ffe0ff */
[----:B------:R-:W-:Y:S01]  /*4530*/  IMAD.HI.U32 R3, R2, R91, RZ ;  /* 0x0000005b02037227 */ /* 0x000fe200078e00ff */
[C---:B------:R-:W-:Y:S02]  /*4540*/  ISETP.GT.U32.AND P4, PT, R8.reuse, R88, PT ;  /* 0x000000580800720c */ /* 0x040fe40003f84070 */
[C---:B------:R-:W-:Y:S01]  /*4550*/  ISETP.GT.U32.AND P5, PT, R8.reuse, R89, PT ;  /* 0x000000590800720c */ /* 0x040fe20003fa4070 */
[----:B------:R-:W-:Y:S01]  /*4560*/  IMAD.MOV R4, RZ, RZ, -R4 ;  /* 0x000000ffff047224 */ /* 0x000fe200078e0a04 */
[----:B------:R-:W-:Y:S01]  /*4570*/  IABS R9, R10 ;  /* 0x0000000a00097213 */ /* 0x000fe20000000000 */
[----:B------:R-:W-:Y:S01]  /*4580*/  IMAD.MOV R3, RZ, RZ, -R3 ;  /* 0x000000ffff037224 */ /* 0x000fe200078e0a03 */
[----:B------:R-:W-:Y:S01]  /*4590*/  IADD3 R5, -R5, RZ, RZ ;  /* 0x000000ff05057210 */ /* 0x000fe20007ffe1ff */
[C---:B------:R-:W-:Y:S02]  /*45a0*/  IMAD R93, R8.reuse, R4, R93 ;  /* 0x00000004085d7224 */ /* 0x040fe400078e025d */
[----:B------:R-:W-:Y:S01]  /*45b0*/  IMAD R91, R8, R3, R91 ;  /* 0x00000003085b7224 */ /* 0x000fe200078e025b */
[----:B------:R-:W-:Y:S01]  /*45c0*/  @!P1 IADD3 R90, R90, -R8, RZ ;  /* 0x800000085a5a9210 */ /* 0x000fe20007ffe0ff */
[----:B------:R-:W-:Y:S01]  /*45d0*/  VIADD R4, R0, 0x58 ;  /* 0x0000005800047836 */ /* 0x000fe20000000000 */
[----:B------:R-:W-:Y:S01]  /*45e0*/  ISETP.GT.U32.AND P1, PT, R8, R93, PT ;  /* 0x0000005d0800720c */ /* 0x000fe20003f24070 */
[----:B------:R-:W-:-:S03]  /*45f0*/  IMAD.HI.U32 R3, R2, R9, RZ ;  /* 0x0000000902037227 */ /* 0x000fc600078e00ff */
[----:B------:R-:W-:Y:S01]  /*4600*/  IABS R95, R4 ;  /* 0x00000004005f7213 */ /* 0x000fe20000000000 */
[----:B------:R-:W-:Y:S02]  /*4610*/  IMAD R94, R8, R5, R11 ;  /* 0x00000005085e7224 */ /* 0x000fe400078e020b */
[----:B------:R-:W-:Y:S01]  /*4620*/  @!P4 IMAD.IADD R88, R88, 0x1, -R8 ;  /* 0x000000015858c824 */ /* 0x000fe200078e0a08 */
[C---:B------:R-:W-:Y:S01]  /*4630*/  ISETP.GT.U32.AND P4, PT, R8.reuse, R91, PT ;  /* 0x0000005b0800720c */ /* 0x040fe20003f84070 */
[----:B------:R-:W-:Y:S02]  /*4640*/  IMAD.MOV R3, RZ, RZ, -R3 ;  /* 0x000000ffff037224 */ /* 0x000fe400078e0a03 */
[----:B------:R-:W-:Y:S01]  /*4650*/  @!P6 IMAD.MOV R90, RZ, RZ, -R90 ;  /* 0x000000ffff5ae224 */ /* 0x000fe200078e0a5a */
[----:B------:R-:W-:Y:S01]  /*4660*/  ISETP.GT.U32.AND P6, PT, R8, R94, PT ;  /* 0x0000005e0800720c */ /* 0x000fe20003fc4070 */
[----:B------:R-:W-:Y:S01]  /*4670*/  @!P5 IMAD.IADD R89, R89, 0x1, -R8 ;  /* 0x000000015959d824 */ /* 0x000fe200078e0a08 */
[----:B------:R-:W-:Y:S01]  /*4680*/  ISETP.GE.AND P5, PT, R10, RZ, PT ;  /* 0x000000ff0a00720c */ /* 0x000fe20003fa6270 */
[----:B------:R-:W-:-:S02]  /*4690*/  IMAD R92, R8, R3, R9 ;  /* 0x00000003085c7224 */ /* 0x000fc400078e0209 */
[----:B------:R-:W-:Y:S02]  /*46a0*/  VIADD R10, R0, 0x59 ;  /* 0x00000059000a7836 */ /* 0x000fe40000000000 */
[----:B------:R-:W-:-:S03]  /*46b0*/  IMAD.HI.U32 R3, R2, R95, RZ ;  /* 0x0000005f02037227 */ /* 0x000fc600078e00ff */
[----:B------:R-:W-:Y:S01]  /*46c0*/  IABS R5, R10 ;  /* 0x0000000a00057213 */ /* 0x000fe20000000000 */
[----:B------:R-:W-:Y:S02]  /*46d0*/  IMAD.MOV R3, RZ, RZ, -R3 ;  /* 0x000000ffff037224 */ /* 0x000fe400078e0a03 */
[--C-:B------:R-:W-:Y:S01]  /*46e0*/  @!P1 IMAD.IADD R93, R93, 0x1, -R8.reuse ;  /* 0x000000015d5d9824 */ /* 0x100fe200078e0a08 */
[----:B------:R-:W-:Y:S01]  /*46f0*/  @!P6 IADD3 R94, R94, -R8, RZ ;  /* 0x800000085e5ee210 */ /* 0x000fe20007ffe0ff */
[----:B------:R-:W-:Y:S02]  /*4700*/  @!P4 IMAD.IADD R91, R91, 0x1, -R8 ;  /* 0x000000015b5bc824 */ /* 0x000fe400078e0a08 */
[C---:B------:R-:W-:Y:S01]  /*4710*/  IMAD R95, R8.reuse, R3, R95 ;  /* 0x00000003085f7224 */ /* 0x040fe200078e025f */
[----:B------:R-:W-:Y:S01]  /*4720*/  ISETP.GT.U32.AND P6, PT, R8, R93, PT ;  /* 0x0000005d0800720c */ /* 0x000fe20003fc4070 */
[----:B------:R-:W-:Y:S01]  /*4730*/  IMAD.HI.U32 R3, R2, R5, RZ ;  /* 0x0000000502037227 */ /* 0x000fe200078e00ff */
[----:B------:R-:W-:-:S03]  /*4740*/  ISETP.GT.U32.AND P4, PT, R8, R91, PT ;  /* 0x0000005b0800720c */ /* 0x000fc60003f84070 */
[----:B------:R-:W-:Y:S01]  /*4750*/  @!P0 IMAD.MOV R88, RZ, RZ, -R88 ;  /* 0x000000ffff588224 */ /* 0x000fe200078e0a58 */
[----:B------:R-:W-:Y:S01]  /*4760*/  ISETP.GT.U32.AND P0, PT, R8, R92, PT ;  /* 0x0000005c0800720c */ /* 0x000fe20003f04070 */
[----:B------:R-:W-:Y:S01]  /*4770*/  VIADD R11, R0, 0x5a ;  /* 0x0000005a000b7836 */ /* 0x000fe20000000000 */
[----:B------:R-:W-:Y:S01]  /*4780*/  IADD3 R3, -R3, RZ, RZ ;  /* 0x000000ff03037210 */ /* 0x000fe20007ffe1ff */
[----:B------:R-:W-:Y:S01]  /*4790*/  @!P3 IMAD.MOV R89, RZ, RZ, -R89 ;  /* 0x000000ffff59b224 */ /* 0x000fe200078e0a59 */
[----:B------:R-:W-:Y:S01]  /*47a0*/  ISETP.GE.AND P3, PT, R12, RZ, PT ;  /* 0x000000ff0c00720c */ /* 0x000fe20003f66270 */
[----:B------:R-:W-:Y:S01]  /*47b0*/  VIADD R12, R0, 0x5b ;  /* 0x0000005b000c7836 */ /* 0x000fe20000000000 */
[----:B------:R-:W-:Y:S01]  /*47c0*/  IABS R97, R11 ;  /* 0x0000000b00617213 */ /* 0x000fe20000000000 */
[----:B------:R-:W-:Y:S02]  /*47d0*/  IMAD R96, R8, R3, R5 ;  /* 0x0000000308607224 */ /* 0x000fe400078e0205 */
[----:B------:R-:W-:Y:S01]  /*47e0*/  @!P6 IMAD.IADD R93, R93, 0x1, -R8 ;  /* 0x000000015d5de824 */ /* 0x000fe200078e0a08 */
[----:B------:R-:W-:Y:S01]  /*47f0*/  @!P4 IADD3 R91, R91, -R8, RZ ;  /* 0x800000085b5bc210 */ /* 0x000fe20007ffe0ff */
[----:B------:R-:W-:Y:S01]  /*4800*/  IMAD.HI.U32 R3, R2, R97, RZ ;  /* 0x0000006102037227 */ /* 0x000fe200078e00ff */
[----:B------:R-:W-:-:S02]  /*4810*/  ISETP.GT.U32.AND P6, PT, R8, R96, PT ;  /* 0x000000600800720c */ /* 0x000fc40003fc4070 */
[----:B------:R-:W-:Y:S01]  /*4820*/  ISETP.GE.AND P4, PT, R13, RZ, PT ;  /* 0x000000ff0d00720c */ /* 0x000fe20003f86270 */
[----:B------:R-:W-:Y:S01]  /*4830*/  @!P0 IMAD.IADD R92, R92, 0x1, -R8 ;  /* 0x000000015c5c8824 */ /* 0x000fe200078e0a08 */
[----:B------:R-:W-:Y:S01]  /*4840*/  IABS R9, R12 ;  /* 0x0000000c00097213 */ /* 0x000fe20000000000 */
[----:B------:R-:W-:Y:S01]  /*4850*/  @!P2 IMAD.MOV R91, RZ, RZ, -R91 ;  /* 0x000000ffff5ba224 */ /* 0x000fe200078e0a5b */
[----:B------:R-:W-:Y:S01]  /*4860*/  ISETP.GT.U32.AND P2, PT, R8, R94, PT ;  /* 0x0000005e0800720c */ /* 0x000fe20003f44070 */
[----:B------:R-:W-:Y:S01]  /*4870*/  VIADD R13, R0, 0x5c ;  /* 0x0000005c000d7836 */ /* 0x000fe20000000000 */
[----:B------:R-:W-:Y:S01]  /*4880*/  ISETP.GT.U32.AND P1, PT, R8, R92, PT ;  /* 0x0000005c0800720c */ /* 0x000fe20003f24070 */
[----:B------:R-:W-:Y:S01]  /*4890*/  IMAD.MOV R3, RZ, RZ, -R3 ;  /* 0x000000ffff037224 */ /* 0x000fe200078e0a03 */
[----:B------:R-:W-:Y:S01]  /*48a0*/  ISETP.GE.AND P0, PT, R4, RZ, PT ;  /* 0x000000ff0400720c */ /* 0x000fe20003f06270 */
[----:B------:R-:W-:Y:S01]  /*48b0*/  IMAD.HI.U32 R4, R2, R9, RZ ;  /* 0x0000000902047227 */ /* 0x000fe200078e00ff */
[----:B------:R-:W-:-:S02]  /*48c0*/  IABS R99, R13 ;  /* 0x0000000d00637213 */ /* 0x000fc40000000000 */
[----:B------:R-:W-:Y:S01]  /*48d0*/  @!P6 IADD3 R96, R96, -R8, RZ ;  /* 0x800000086060e210 */ /* 0x000fe20007ffe0ff */
[----:B------:R-:W-:Y:S02]  /*48e0*/  IMAD.MOV R4, RZ, RZ, -R4 ;  /* 0x000000ffff047224 */ /* 0x000fe400078e0a04 */
[----:B------:R-:W-:Y:S01]  /*48f0*/  IMAD.HI.U32 R5, R2, R99, RZ ;  /* 0x0000006302057227 */ /* 0x000fe200078e00ff */
[----:B------:R-:W-:Y:S02]  /*4900*/  ISETP.GT.U32.AND P6, PT, R8, R96, PT ;  /* 0x000000600800720c */ /* 0x000fe40003fc4070 */
[----:B------:R-:W-:Y:S01]  /*4910*/  @!P2 IADD3 R94, R94, -R8, RZ ;  /* 0x800000085e5ea210 */ /* 0x000fe20007ffe0ff */
[----:B------:R-:W-:Y:S01]  /*4920*/  IMAD R97, R8, R3, R97 ;  /* 0x0000000308617224 */ /* 0x000fe200078e0261 */
[----:B------:R-:W-:Y:S01]  /*4930*/  ISETP.GE.AND P2, PT, R10, RZ, PT ;  /* 0x000000ff0a00720c */ /* 0x000fe20003f46270 */
[----:B------:R-:W-:Y:S01]  /*4940*/  @!P1 IMAD.IADD R92, R92, 0x1, -R8 ;  /* 0x000000015c5c9824 */ /* 0x000fe200078e0a08 */
[----:B------:R-:W-:Y:S01]  /*4950*/  ISETP.GT.U32.AND P1, PT, R8, R95, PT ;  /* 0x0000005f0800720c */ /* 0x000fe20003f24070 */
[----:B------:R-:W-:-:S02]  /*4960*/  IMAD.MOV R5, RZ, RZ, -R5 ;  /* 0x000000ffff057224 */ /* 0x000fc400078e0a05 */
[----:B------:R-:W-:Y:S01]  /*4970*/  IMAD R98, R8, R4, R9 ;  /* 0x0000000408627224 */ /* 0x000fe200078e0209 */
[----:B------:R-:W-:Y:S01]  /*4980*/  IADD3 R4, R0, 0x5d, RZ ;  /* 0x0000005d00047810 */ /* 0x000fe20007ffe0ff */
[----:B------:R-:W-:Y:S01]  /*4990*/  @!P3 IMAD.MOV R93, RZ, RZ, -R93 ;  /* 0x000000ffff5db224 */ /* 0x000fe200078e0a5d */
[C---:B------:R-:W-:Y:S01]  /*49a0*/  ISETP.GT.U32.AND P3, PT, R8.reuse, R97, PT ;  /* 0x000000610800720c */ /* 0x040fe20003f64070 */
[----:B------:R-:W-:Y:S01]  /*49b0*/  IMAD R99, R8, R5, R99 ;  /* 0x0000000508637224 */ /* 0x000fe200078e0263 */
[----:B------:R-:W-:Y:S01]  /*49c0*/  @!P6 IADD3 R96, R96, -R8, RZ ;  /* 0x800000086060e210 */ /* 0x000fe20007ffe0ff */
[----:B------:R-:W-:Y:S01]  /*49d0*/  @!P4 IMAD.MOV R94, RZ, RZ, -R94 ;  /* 0x000000ffff5ec224 */ /* 0x000fe200078e0a5e */
[----:B------:R-:W-:Y:S01]  /*49e0*/  ISETP.GT.U32.AND P4, PT, R8, R98, PT ;  /* 0x000000620800720c */ /* 0x000fe20003f84070 */
[----:B------:R-:W-:Y:S01]  /*49f0*/  VIADD R9, R0, 0x5e ;  /* 0x0000005e00097836 */ /* 0x000fe20000000000 */
[----:B------:R-:W-:Y:S01]  /*4a00*/  ISETP.GT.U32.AND P6, PT, R8, R99, PT ;  /* 0x000000630800720c */ /* 0x000fe20003fc4070 */
[----:B------:R-:W-:Y:S01]  /*4a10*/  @!P1 IMAD.IADD R95, R95, 0x1, -R8 ;  /* 0x000000015f5f9824 */ /* 0x000fe200078e0a08 */
[----:B------:R-:W-:Y:S01]  /*4a20*/  IABS R5, R4 ;  /* 0x0000000400057213 */ /* 0x000fe20000000000 */
[----:B------:R-:W-:Y:S01]  /*4a30*/  @!P5 IMAD.MOV R92, RZ, RZ, -R92 ;  /* 0x000000ffff5cd224 */ /* 0x000fe200078e0a5c */
[----:B------:R-:W-:Y:S01]  /*4a40*/  IABS R101, R9 ;  /* 0x0000000900657213 */ /* 0x000fe20000000000 */
[----:B------:R-:W-:Y:S01]  /*4a50*/  VIADD R10, R0, 0x5f ;  /* 0x0000005f000a7836 */ /* 0x000fe20000000000 */
[----:B------:R-:W-:Y:S01]  /*4a60*/  ISETP.GT.U32.AND P5, PT, R8, R95, PT ;  /* 0x0000005f0800720c */ /* 0x000fe20003fa4070 */
[----:B------:R-:W-:Y:S01]  /*4a70*/  @!P3 IMAD.IADD R97, R97, 0x1, -R8 ;  /* 0x000000016161b824 */ /* 0x000fe200078e0a08 */
[----:B------:R-:W-:Y:S01]  /*4a80*/  ISETP.GE.AND P1, PT, R11, RZ, PT ;  /* 0x000000ff0b00720c */ /* 0x000fe20003f26270 */
[----:B------:R-:W-:Y:S01]  /*4a90*/  IMAD.HI.U32 R3, R2, R5, RZ ;  /* 0x0000000502037227 */ /* 0x000fe200078e00ff */
[----:B------:R-:W-:-:S02]  /*4aa0*/  IADD3 R11, R0, 0x60, RZ ;  /* 0x00000060000b7810 */ /* 0x000fc40007ffe0ff */
[----:B------:R-:W-:Y:S01]  /*4ab0*/  ISETP.GE.AND P3, PT, R13, RZ, PT ;  /* 0x000000ff0d00720c */ /* 0x000fe20003f66270 */
[--C-:B------:R-:W-:Y:S01]  /*4ac0*/  @!P4 IMAD.IADD R98, R98, 0x1, -R8.reuse ;  /* 0x000000016262c824 */ /* 0x100fe200078e0a08 */
[----:B------:R-:W-:Y:S01]  /*4ad0*/  ISETP.GT.U32.AND P4, PT, R8, R97, PT ;  /* 0x000000610800720c */ /* 0x000fe20003f84070 */
[--C-:B------:R-:W-:Y:S01]  /*4ae0*/  @!P6 IMAD.IADD R99, R99, 0x1, -R8.reuse ;  /* 0x000000016363e824 */ /* 0x100fe200078e0a08 */
[----:B------:R-:W-:Y:S01]  /*4af0*/  IADD3 R100, -R3, RZ, RZ ;  /* 0x000000ff03647210 */ /* 0x000fe20007ffe1ff */
[----:B------:R-:W-:Y:S01]  /*4b00*/  IMAD.HI.U32 R3, R2, R101, RZ ;  /* 0x0000006502037227 */ /* 0x000fe200078e00ff */
[C---:B------:R-:W-:Y:S02]  /*4b10*/  ISETP.GT.U32.AND P6, PT, R8.reuse, R98, PT ;  /* 0x000000620800720c */ /* 0x040fe40003fc4070 */
[----:B------:R-:W-:Y:S01]  /*4b20*/  IABS R103, R11 ;  /* 0x0000000b00677213 */ /* 0x000fe20000000000 */
[----:B------:R-:W-:Y:S01]  /*4b30*/  IMAD R100, R8, R100, R5 ;  /* 0x0000006408647224 */ /* 0x000fe200078e0205 */
[----:B------:R-:W-:Y:S01]  /*4b40*/  IABS R5, R10 ;  /* 0x0000000a00057213 */ /* 0x000fe20000000000 */
[----:B------:R-:W-:Y:S01]  /*4b50*/  IMAD.MOV R3, RZ, RZ, -R3 ;  /* 0x000000ffff037224 */ /* 0x000fe200078e0a03 */
[----:B------:R-:W-:Y:S01]  /*4b60*/  IADD3 R13, R0, 0x68, RZ ;  /* 0x00000068000d7810 */ /* 0x000fe20007ffe0ff */
[--C-:B------:R-:W-:Y:S01]  /*4b70*/  @!P5 IMAD.IADD R95, R95, 0x1, -R8.reuse ;  /* 0x000000015f5fd824 */ /* 0x100fe200078e0a08 */
[----:B------:R-:W-:Y:S01]  /*4b80*/  ISETP.GE.AND P5, PT, R12, RZ, PT ;  /* 0x000000ff0c00720c */ /* 0x000fe20003fa6270 */
[--C-:B------:R-:W-:Y:S01]  /*4b90*/  @!P4 IMAD.IADD R97, R97, 0x1, -R8.reuse ;  /* 0x000000016161c824 */ /* 0x100fe200078e0a08 */
[C---:B------:R-:W-:Y:S01]  /*4ba0*/  ISETP.GT.U32.AND P4, PT, R8.reuse, R100, PT ;  /* 0x000000640800720c */ /* 0x040fe20003f84070 */
[C---:B------:R-:W-:Y:S01]  /*4bb0*/  IMAD R101, R8.reuse, R3, R101 ;  /* 0x0000000308657224 */ /* 0x040fe200078e0265 */
[----:B------:R-:W-:Y:S01]  /*4bc0*/  IABS R111, R13 ;  /* 0x0000000d006f7213 */ /* 0x000fe20000000000 */
[----:B------:R-:W-:Y:S01]  /*4bd0*/  @!P0 IMAD.MOV R95, RZ, RZ, -R95 ;  /* 0x000000ffff5f8224 */ /* 0x000fe200078e0a5f */
[----:B------:R-:W-:Y:S01]  /*4be0*/  ISETP.GT.U32.AND P0, PT, R8, R99, PT ;  /* 0x000000630800720c */ /* 0x000fe20003f04070 */
[----:B------:R-:W-:Y:S01]  /*4bf0*/  @!P6 IMAD.IADD R98, R98, 0x1, -R8 ;  /* 0x000000016262e824 */ /* 0x000fe200078e0a08 */
[----:B------:R-:W-:Y:S01]  /*4c00*/  ISETP.GT.U32.AND P6, PT, R8, R101, PT ;  /* 0x000000650800720c */ /* 0x000fe20003fc4070 */
[----:B------:R-:W-:-:S02]  /*4c10*/  VIADD R12, R0, 0x61 ;  /* 0x00000061000c7836 */ /* 0x000fc40000000000 */
[----:B------:R-:W-:Y:S02]  /*4c20*/  IMAD.HI.U32 R3, R2, R5, RZ ;  /* 0x0000000502037227 */ /* 0x000fe400078e00ff */
[----:B------:R-:W-:Y:S02]  /*4c30*/  @!P5 IADD3 R98, -R98, RZ, RZ ;  /* 0x000000ff6262d210 */ /* 0x000fe40007ffe1ff */
[--C-:B------:R-:W-:Y:S01]  /*4c40*/  @!P4 IMAD.IADD R100, R100, 0x1, -R8.reuse ;  /* 0x000000016464c824 */ /* 0x100fe200078e0a08 */
[----:B------:R-:W-:Y:S01]  /*4c50*/  ISETP.GE.AND P4, PT, R9, RZ, PT ;  /* 0x000000ff0900720c */ /* 0x000fe20003f86270 */
[----:B------:R-:W-:Y:S01]  /*4c60*/  IMAD.MOV R102, RZ, RZ, -R3 ;  /* 0x000000ffff667224 */ /* 0x000fe200078e0a03 */
[----:B------:R-:W-:Y:S01]  /*4c70*/  ISETP.GE.AND P5, PT, R10, RZ, PT ;  /* 0x000000ff0a00720c */ /* 0x000fe20003fa6270 */
[----:B------:R-:W-:Y:S01]  /*4c80*/  IMAD.HI.U32 R3, R2, R103, RZ ;  /* 0x0000006702037227 */ /* 0x000fe200078e00ff */
[----:B------:R-:W-:Y:S02]  /*4c90*/  @!P0 IADD3 R99, R99, -R8, RZ ;  /* 0x8000000863638210 */ /* 0x000fe40007ffe0ff */
[----:B------:R-:W-:Y:S01]  /*4ca0*/  ISETP.GE.AND P0, PT, R4, RZ, PT ;  /* 0x000000ff0400720c */ /* 0x000fe20003f06270 */
[----:B------:R-:W-:Y:S01]  /*4cb0*/  @!P6 IMAD.IADD R101, R101, 0x1, -R8 ;  /* 0x000000016565e824 */ /* 0x000fe200078e0a08 */
[----:B------:R-:W-:Y:S01]  /*4cc0*/  IABS R4, R12 ;  /* 0x0000000c00047213 */ /* 0x000fe20000000000 */
[C---:B------:R-:W-:Y:S01]  /*4cd0*/  IMAD R102, R8.reuse, R102, R5 ;  /* 0x0000006608667224 */ /* 0x040fe200078e0205 */
[----:B------:R-:W-:Y:S01]  /*4ce0*/  ISETP.GT.U32.AND P6, PT, R8, R100, PT ;  /* 0x000000640800720c */ /* 0x000fe20003fc4070 */
[----:B------:R-:W-:-:S02]  /*4cf0*/  @!P1 IMAD.MOV R97, RZ, RZ, -R97 ;  /* 0x000000ffff619224 */ /* 0x000fc400078e0a61 */
[----:B------:R-:W-:Y:S01]  /*4d00*/  IMAD.MOV.U32 R5, RZ, RZ, R4 ;  /* 0x000000ffff057224 */ /* 0x000fe200078e0004 */
[----:B------:R-:W-:Y:S01]  /*4d10*/  IADD3 R4, -R3, RZ, RZ ;  /* 0x000000ff03047210 */ /* 0x000fe20007ffe1ff */
[----:B------:R-:W-:Y:S01]  /*4d20*/  @!P2 IMAD.MOV R96, RZ, RZ, -R96 ;  /* 0x000000ffff60a224 */ /* 0x000fe200078e0a60 */
[----:B------:R-:W-:Y:S01]  /*4d30*/  ISETP.GT.U32.AND P1, PT, R8, R102, PT ;  /* 0x000000660800720c */ /* 0x000fe20003f24070 */
[----:B------:R-:W-:Y:S01]  /*4d40*/  IMAD.HI.U32 R3, R2, R5, RZ ;  /* 0x0000000502037227 */ /* 0x000fe200078e00ff */
[----:B------:R-:W-:-:S03]  /*4d50*/  ISETP.GT.U32.AND P2, PT, R8, R101, PT ;  /* 0x000000650800720c */ /* 0x000fc60003f44070 */
[----:B------:R-:W-:Y:S02]  /*4d60*/  IMAD R103, R8, R4, R103 ;  /* 0x0000000408677224 */ /* 0x000fe400078e0267 */
[----:B------:R-:W-:Y:S01]  /*4d70*/  @!P6 IADD3 R100, R100, -R8, RZ ;  /* 0x800000086464e210 */ /* 0x000fe20007ffe0ff */
[----:B------:R-:W-:Y:S02]  /*4d80*/  VIADD R4, R0, 0x62 ;  /* 0x0000006200047836 */ /* 0x000fe40000000000 */
[----:B------:R-:W-:Y:S01]  /*4d90*/  ISETP.GT.U32.AND P6, PT, R8, R103, PT ;  /* 0x000000670800720c */ /* 0x000fe20003fc4070 */
[----:B------:R-:W-:Y:S02]  /*4da0*/  IMAD.MOV R3, RZ, RZ, -R3 ;  /* 0x000000ffff037224 */ /* 0x000fe400078e0a03 */
[----:B------:R-:W-:Y:S01]  /*4db0*/  IABS R105, R4 ;  /* 0x0000000400697213 */ /* 0x000fe20000000000 */
[----:B------:R-:W-:Y:S01]  /*4dc0*/  @!P1 IMAD.IADD R102, R102, 0x1, -R8 ;  /* 0x0000000166669824 */ /* 0x000fe200078e0a08 */
[----:B------:R-:W-:Y:S01]  /*4dd0*/  ISETP.GE.AND P1, PT, R4, RZ, PT ;  /* 0x000000ff0400720c */ /* 0x000fe20003f26270 */
[----:B------:R-:W-:-:S02]  /*4de0*/  IMAD R104, R8, R3, R5 ;  /* 0x0000000308687224 */ /* 0x000fc400078e0205 */
[----:B------:R-:W-:-:S04]  /*4df0*/  IMAD.HI.U32 R3, R2, R105, RZ ;  /* 0x0000006902037227 */ /* 0x000fc800078e00ff */
[--C-:B------:R-:W-:Y:S01]  /*4e00*/  @!P2 IMAD.IADD R101, R101, 0x1, -R8.reuse ;  /* 0x000000016565a824 */ /* 0x100fe200078e0a08 */
[----:B------:R-:W-:Y:S01]  /*4e10*/  IADD3 R3, -R3, RZ, RZ ;  /* 0x000000ff03037210 */ /* 0x000fe20007ffe1ff */
[----:B------:R-:W-:Y:S01]  /*4e20*/  @!P6 IMAD.IADD R103, R103, 0x1, -R8 ;  /* 0x000000016767e824 */ /* 0x000fe200078e0a08 */
[C---:B------:R-:W-:Y:S01]  /*4e30*/  ISETP.GT.U32.AND P6, PT, R8.reuse, R102, PT ;  /* 0x000000660800720c */ /* 0x040fe20003fc4070 */
[----:B------:R-:W-:Y:S01]  /*4e40*/  @!P4 IMAD.MOV R101, RZ, RZ, -R101 ;  /* 0x000000ffff65c224 */ /* 0x000fe200078e0a65 */
[C---:B------:R-:W-:Y:S01]  /*4e50*/  ISETP.GT.U32.AND P4, PT, R8.reuse, R104, PT ;  /* 0x000000680800720c */ /* 0x040fe20003f84070 */
[----:B------:R-:W-:Y:S01]  /*4e60*/  IMAD R105, R8, R3, R105 ;  /* 0x0000000308697224 */ /* 0x000fe200078e0269 */
[----:B------:R-:W-:Y:S01]  /*4e70*/  ISETP.GE.AND P2, PT, R12, RZ, PT ;  /* 0x000000ff0c00720c */ /* 0x000fe20003f46270 */
[C---:B------:R-:W-:Y:S02]  /*4e80*/  VIADD R10, R0.reuse, 0x63 ;  /* 0x00000063000a7836 */ /* 0x040fe40000000000 */
[----:B------:R-:W-:Y:S01]  /*4e90*/  @!P3 IMAD.MOV R99, RZ, RZ, -R99 ;  /* 0x000000ffff63b224 */ /* 0x000fe200078e0a63 */
[----:B------:R-:W-:Y:S01]  /*4ea0*/  ISETP.GE.AND P3, PT, R11, RZ, PT ;  /* 0x000000ff0b00720c */ /* 0x000fe20003f66270 */
[----:B------:R-:W-:Y:S01]  /*4eb0*/  @!P0 IMAD.MOV R100, RZ, RZ, -R100 ;  /* 0x000000ffff648224 */ /* 0x000fe200078e0a64 */
[----:B------:R-:W-:Y:S01]  /*4ec0*/  IABS R5, R10 ;  /* 0x0000000a00057213 */ /* 0x000fe20000000000 */
[C---:B------:R-:W-:Y:S01]  /*4ed0*/  VIADD R12, R0.reuse, 0x65 ;  /* 0x00000065000c7836 */ /* 0x040fe20000000000 */
[----:B------:R-:W-:Y:S01]  /*4ee0*/  IADD3 R11, R0, 0x64, RZ ;  /* 0x00000064000b7810 */ /* 0x000fe20007ffe0ff */
[----:B------:R-:W-:Y:S01]  /*4ef0*/  @!P6 IMAD.IADD R102, R102, 0x1, -R8 ;  /* 0x000000016666e824 */ /* 0x000fe200078e0a08 */
[----:B------:R-:W-:Y:S01]  /*4f00*/  ISETP.GT.U32.AND P6, PT, R8, R105, PT ;  /* 0x000000690800720c */ /* 0x000fe20003fc4070 */
[----:B------:R-:W-:Y:S01]  /*4f10*/  IMAD.HI.U32 R3, R2, R5, RZ ;  /* 0x0000000502037227 */ /* 0x000fe200078e00ff */
[----:B------:R-:W-:-:S02]  /*4f20*/  ISETP.GT.U32.AND P0, PT, R8, R103, PT ;  /* 0x000000670800720c */ /* 0x000fc40003f04070 */
[----:B------:R-:W-:Y:S01]  /*4f30*/  IABS R107, R11 ;  /* 0x0000000b006b7213 */ /* 0x000fe20000000000 */
[----:B------:R-:W-:Y:S01]  /*4f40*/  @!P4 IMAD.IADD R104, R104, 0x1, -R8 ;  /* 0x000000016868c824 */ /* 0x000fe200078e0a08 */
[----:B------:R-:W-:Y:S01]  /*4f50*/  IADD3 R106, -R3, RZ, RZ ;  /* 0x000000ff036a7210 */ /* 0x000fe20007ffe1ff */
[----:B------:R-:W-:Y:S01]  /*4f60*/  @!P5 IMAD.MOV R102, RZ, RZ, -R102 ;  /* 0x000000ffff66d224 */ /* 0x000fe200078e0a66 */
[----:B------:R-:W-:Y:S01]  /*4f70*/  IABS R9, R12 ;  /* 0x0000000c00097213 */ /* 0x000fe20000000000 */
[----:B------:R-:W-:Y:S01]  /*4f80*/  IMAD.HI.U32 R4, R2, R107, RZ ;  /* 0x0000006b02047227 */ /* 0x000fe200078e00ff */
[----:B------:R-:W-:-:S03]  /*4f90*/  ISETP.GE.AND P4, PT, R11, RZ, PT ;  /* 0x000000ff0b00720c */ /* 0x000fc60003f86270 */
[----:B------:R-:W-:Y:S01]  /*4fa0*/  @!P6 IADD3 R105, R105, -R8, RZ ;  /* 0x800000086969e210 */ /* 0x000fe20007ffe0ff */
[----:B------:R-:W-:Y:S01]  /*4fb0*/  IMAD.MOV R4, RZ, RZ, -R4 ;  /* 0x000000ffff047224 */ /* 0x000fe200078e0a04 */
[C---:B------:R-:W-:Y:S01]  /*4fc0*/  ISETP.GT.U32.AND P6, PT, R8.reuse, R104, PT ;  /* 0x000000680800720c */ /* 0x040fe20003fc4070 */
[----:B------:R-:W-:Y:S01]  /*4fd0*/  @!P0 IMAD.IADD R103, R103, 0x1, -R8 ;  /* 0x0000000167678824 */ /* 0x000fe200078e0a08 */
[C---:B------:R-:W-:Y:S01]  /*4fe0*/  ISETP.GT.U32.AND P5, PT, R8.reuse, R105, PT ;  /* 0x000000690800720c */ /* 0x040fe20003fa4070 */
[----:B------:R-:W-:Y:S01]  /*4ff0*/  IMAD R106, R8, R106, R5 ;  /* 0x0000006a086a7224 */ /* 0x000fe200078e0205 */
[----:B------:R-:W-:Y:S01]  /*5000*/  ISETP.GE.AND P0, PT, R10, RZ, PT ;  /* 0x000000ff0a00720c */ /* 0x000fe20003f06270 */
[C---:B------:R-:W-:Y:S02]  /*5010*/  IMAD R107, R8.reuse, R4, R107 ;  /* 0x00000004086b7224 */ /* 0x040fe400078e026b */
[----:B------:R-:W-:Y:S01]  /*5020*/  @!P3 IMAD.MOV R103, RZ, RZ, -R103 ;  /* 0x000000ffff67b224 */ /* 0x000fe200078e0a67 */
[----:B------:R-:W-:Y:S01]  /*5030*/  ISETP.GT.U32.AND P3, PT, R8, R106, PT ;  /* 0x0000006a0800720c */ /* 0x000fe20003f64070 */
[----:B------:R-:W-:-:S04]  /*5040*/  IMAD.HI.U32 R3, R2, R9, RZ ;  /* 0x0000000902037227 */ /* 0x000fc800078e00ff */
[--C-:B------:R-:W-:Y:S01]  /*5050*/  @!P6 IMAD.IADD R104, R104, 0x1, -R8.reuse ;  /* 0x000000016868e824 */ /* 0x100fe200078e0a08 */
[----:B------:R-:W-:Y:S01]  /*5060*/  ISETP.GT.U32.AND P6, PT, R8, R107, PT ;  /* 0x0000006b0800720c */ /* 0x000fe20003fc4070 */
[----:B------:R-:W-:Y:S01]  /*5070*/  IMAD.MOV R3, RZ, RZ, -R3 ;  /* 0x000000ffff037224 */ /* 0x000fe200078e0a03 */
[----:B------:R-:W-:Y:S01]  /*5080*/  @!P5 IADD3 R105, R105, -R8, RZ ;  /* 0x800000086969d210 */ /* 0x000fe20007ffe0ff */
[----:B------:R-:W-:Y:S02]  /*5090*/  VIADD R10, R0, 0x66 ;  /* 0x00000066000a7836 */ /* 0x000fe40000000000 */
[----:B------:R-:W-:Y:S01]  /*50a0*/  IMAD R108, R8, R3, R9 ;  /* 0x00000003086c7224 */ /* 0x000fe200078e0209 */
[----:B------:R-:W-:Y:S01]  /*50b0*/  IABS R9, R14 ;  /* 0x0000000e00097213 */ /* 0x000fe20000000000 */
[--C-:B------:R-:W-:Y:S01]  /*50c0*/  @!P3 IMAD.IADD R106, R106, 0x1, -R8.reuse ;  /* 0x000000016a6ab824 */ /* 0x100fe200078e0a08 */
[----:B------:R-:W-:Y:S01]  /*50d0*/  IABS R109, R10 ;  /* 0x0000000a006d7213 */ /* 0x000fe20000000000 */
[----:B------:R-:W-:Y:S01]  /*50e0*/  VIADD R11, R0, 0x67 ;  /* 0x00000067000b7836 */ /* 0x000fe20000000000 */
[----:B------:R-:W-:Y:S01]  /*50f0*/  ISETP.GT.U32.AND P5, PT, R8, R108, PT ;  /* 0x0000006c0800720c */ /* 0x000fe20003fa4070 */
[----:B------:R-:W-:Y:S01]  /*5100*/  @!P1 IMAD.MOV R105, RZ, RZ, -R105 ;  /* 0x000000ffff699224 */ /* 0x000fe200078e0a69 */
[----:B------:R-:W-:Y:S01]  /*5110*/  ISETP.GE.AND P1, PT, R10, RZ, PT ;  /* 0x000000ff0a00720c */ /* 0x000fe20003f26270 */
[----:B------:R-:W-:Y:S01]  /*5120*/  @!P6 IMAD.IADD R107, R107, 0x1, -R8 ;  /* 0x000000016b6be824 */ /* 0x000fe200078e0a08 */
[----:B------:R-:W-:Y:S01]  /*5130*/  ISETP.GT.U32.AND P6, PT, R8, R106, PT ;  /* 0x0000006a0800720c */ /* 0x000fe20003fc4070 */
[----:B------:R-:W-:Y:S01]  /*5140*/  IMAD.HI.U32 R3, R2, R109, RZ ;  /* 0x0000006d02037227 */ /* 0x000fe200078e00ff */
[----:B------:R-:W-:-:S02]  /*5150*/  IABS R5, R11 ;  /* 0x0000000b00057213 */ /* 0x000fc40000000000 */
[----:B------:R-:W-:Y:S01]  /*5160*/  ISETP.GE.AND P3, PT, R12, RZ, PT ;  /* 0x000000ff0c00720c */ /* 0x000fe20003f66270 */
[----:B------:R-:W-:Y:S02]  /*5170*/  IMAD.MOV R3, RZ, RZ, -R3 ;  /* 0x000000ffff037224 */ /* 0x000fe400078e0a03 */
[----:B------:R-:W-:-:S04]  /*5180*/  IMAD.HI.U32 R4, R2, R5, RZ ;  /* 0x0000000502047227 */ /* 0x000fc800078e00ff */
[----:B------:R-:W-:Y:S01]  /*5190*/  IMAD R109, R8, R3, R109 ;  /* 0x00000003086d7224 */ /* 0x000fe200078e026d */
[----:B------:R-:W-:Y:S01]  /*51a0*/  IADD3 R4, -R4, RZ, RZ ;  /* 0x000000ff04047210 */ /* 0x000fe20007ffe1ff */
[----:B------:R-:W-:Y:S01]  /*51b0*/  @!P5 IMAD.IADD R108, R108, 0x1, -R8 ;  /* 0x000000016c6cd824 */ /* 0x000fe200078e0a08 */
[----:B------:R-:W-:Y:S01]  /*51c0*/  @!P6 IADD3 R106, R106, -R8, RZ ;  /* 0x800000086a6ae210 */ /* 0x000fe20007ffe0ff */
[----:B------:R-:W-:Y:S01]  /*51d0*/  VIADD R10, R0, 0x6a ;  /* 0x0000006a000a7836 */ /* 0x000fe20000000000 */
[C---:B------:R-:W-:Y:S01]  /*51e0*/  ISETP.GT.U32.AND P5, PT, R8.reuse, R107, PT ;  /* 0x0000006b0800720c */ /* 0x040fe20003fa4070 */
[C---:B------:R-:W-:Y:S01]  /*51f0*/  IMAD R110, R8.reuse, R4, R5 ;  /* 0x00000004086e7224 */ /* 0x040fe200078e0205 */
[----:B------:R-:W-:Y:S01]  /*5200*/  ISETP.GT.U32.AND P6, PT, R8, R109, PT ;  /* 0x0000006d0800720c */ /* 0x000fe20003fc4070 */
[----:B------:R-:W-:Y:S01]  /*5210*/  IMAD.HI.U32 R4, R2, R9, RZ ;  /* 0x0000000902047227 */ /* 0x000fe200078e00ff */
[----:B------:R-:W-:-:S03]  /*5220*/  IABS R113, R10 ;  /* 0x0000000a00717213 */ /* 0x000fc60000000000 */
[----:B------:R-:W-:Y:S02]  /*5230*/  IMAD.MOV R4, RZ, RZ, -R4 ;  /* 0x000000ffff047224 */ /* 0x000fe400078e0a04 */
[----:B------:R-:W-:Y:S02]  /*5240*/  @!P0 IMAD.MOV R106, RZ, RZ, -R106 ;  /* 0x000000ffff6a8224 */ /* 0x000fe400078e0a6a */
[----:B------:R-:W-:Y:S02]  /*5250*/  IMAD R112, R8, R4, R9 ;  /* 0x0000000408707224 */ /* 0x000fe400078e0209 */
[----:B------:R-:W-:Y:S01]  /*5260*/  @!P5 IADD3 R107, R107, -R8, RZ ;  /* 0x800000086b6bd210 */ /* 0x000fe20007ffe0ff */
[----:B------:R-:W-:Y:S01]  /*5270*/  IMAD.HI.U32 R3, R2, R111, RZ ;  /* 0x0000006f02037227 */ /* 0x000fe200078e00ff */
[----:B------:R-:W-:-:S03]  /*5280*/  ISETP.GT.U32.AND P5, PT, R8, R110, PT ;  /* 0x0000006e0800720c */ /* 0x000fc60003fa4070 */
[----:B------:R-:W-:Y:S02]  /*5290*/  @!P6 IMAD.IADD R109, R109, 0x1, -R8 ;  /* 0x000000016d6de824 */ /* 0x000fe400078e0a08 */
[----:B------:R-:W-:Y:S01]  /*52a0*/  @!P4 IMAD.MOV R107, RZ, RZ, -R107 ;  /* 0x000000ffff6bc224 */ /* 0x000fe200078e0a6b */
[C---:B------:R-:W-:Y:S01]  /*52b0*/  ISETP.GT.U32.AND P4, PT, R8.reuse, R112, PT ;  /* 0x000000700800720c */ /* 0x040fe20003f84070 */
[----:B------:R-:W-:Y:S01]  /*52c0*/  IMAD.MOV R3, RZ, RZ, -R3 ;  /* 0x000000ffff037224 */ /* 0x000fe200078e0a03 */
[----:B------:R-:W-:Y:S01]  /*52d0*/  ISETP.GT.U32.AND P0, PT, R8, R109, PT ;  /* 0x0000006d0800720c */ /* 0x000fe20003f04070 */
[----:B------:R-:W-:Y:S02]  /*52e0*/  VIADD R4, R0, 0x6b ;  /* 0x0000006b00047836 */ /* 0x000fe40000000000 */
[----:B------:R-:W-:Y:S02]  /*52f0*/  IMAD R111, R8, R3, R111 ;  /* 0x00000003086f7224 */ /* 0x000fe400078e026f */
[----:B------:R-:W-:Y:S01]  /*5300*/  IMAD.HI.U32 R3, R2, R113, RZ ;  /* 0x0000007102037227 */ /* 0x000fe200078e00ff */
[----:B------:R-:W-:-:S02]  /*5310*/  @!P5 IADD3 R110, R110, -R8, RZ ;  /* 0x800000086e6ed210 */ /* 0x000fc40007ffe0ff */
[----:B------:R-:W-:Y:S01]  /*5320*/  IABS R5, R4 ;  /* 0x0000000400057213 */ /* 0x000fe20000000000 */
[----:B------:R-:W-:Y:S01]  /*5330*/  IMAD.MOV R3, RZ, RZ, -R3 ;  /* 0x000000ffff037224 */ /* 0x000fe200078e0a03 */
[----:B------:R-:W-:Y:S01]  /*5340*/  ISETP.GT.U32.AND P5, PT, R8, R110, PT ;  /* 0x0000006e0800720c */ /* 0x000fe20003fa4070 */
[----:B------:R-:W-:Y:S01]  /*5350*/  @!P2 IMAD.MOV R104, RZ, RZ, -R104 ;  /* 0x000000ffff68a224 */ /* 0x000fe200078e0a68 */
[----:B------:R-:W-:Y:S01]  /*5360*/  @!P4 IADD3 R112, R112, -R8, RZ ;  /* 0x800000087070c210 */ /* 0x000fe20007ffe0ff */
[----:B------:R-:W-:Y:S01]  /*5370*/  @!P0 IMAD.IADD R109, R109, 0x1, -R8 ;  /* 0x000000016d6d8824 */ /* 0x000fe200078e0a08 */
[C---:B------:R-:W-:Y:S01]  /*5380*/  ISETP.GT.U32.AND P6, PT, R8.reuse, R111, PT ;  /* 0x0000006f0800720c */ /* 0x040fe20003fc4070 */
[C---:B------:R-:W-:Y:S01]  /*5390*/  IMAD R113, R8.reuse, R3, R113 ;  /* 0x0000000308717224 */ /* 0x040fe200078e0271 */
[C---:B------:R-:W-:Y:S01]  /*53a0*/  ISETP.GT.U32.AND P2, PT, R8.reuse, R108, PT ;  /* 0x0000006c0800720c */ /* 0x040fe20003f44070 */
[----:B------:R-:W-:Y:S01]  /*53b0*/  @!P1 IMAD.MOV R109, RZ, RZ, -R109 ;  /* 0x000000ffff6d9224 */ /* 0x000fe200078e0a6d */
[----:B------:R-:W-:Y:S01]  /*53c0*/  ISETP.GT.U32.AND P1, PT, R8, R112, PT ;  /* 0x000000700800720c */ /* 0x000fe20003f24070 */
[----:B------:R-:W-:Y:S01]  /*53d0*/  IMAD.HI.U32 R3, R2, R5, RZ ;  /* 0x0000000502037227 */ /* 0x000fe200078e00ff */
[----:B------:R-:W-:-:S02]  /*53e0*/  ISETP.GE.AND P0, PT, R14, RZ, PT ;  /* 0x000000ff0e00720c */ /* 0x000fc40003f06270 */
[----:B------:R-:W-:Y:S01]  /*53f0*/  ISETP.GE.AND P4, PT, R10, RZ, PT ;  /* 0x000000ff0a00720c */ /* 0x000fe20003f86270 */
[----:B------:R-:W-:Y:S01]  /*5400*/  IMAD.MOV R3, RZ, RZ, -R3 ;  /* 0x000000ffff037224 */ /* 0x000fe200078e0a03 */
[----:B------:R-:W-:Y:S01]  /*5410*/  IADD3 R10, R0, 0x6f, RZ ;  /* 0x0000006f000a7810 */ /* 0x000fe20007ffe0ff */
[--C-:B------:R-:W-:Y:S01]  /*5420*/  @!P5 IMAD.IADD R110, R110, 0x1, -R8.reuse ;  /* 0x000000016e6ed824 */ /* 0x100fe200078e0a08 */
[C---:B------:R-:W-:Y:S01]  /*5430*/  ISETP.GT.U32.AND P5, PT, R8.reuse, R113, PT ;  /* 0x000000710800720c */ /* 0x040fe20003fa4070 */
[----:B------:R-:W-:Y:S01]  /*5440*/  IMAD R114, R8, R3, R5 ;  /* 0x0000000308727224 */ /* 0x000fe200078e0205 */
[----:B------:R-:W-:Y:S01]  /*5450*/  @!P6 IADD3 R111, R111, -R8, RZ ;  /* 0x800000086f6fe210 */ /* 0x000fe20007ffe0ff */
[--C-:B------:R-:W-:Y:S01]  /*5460*/  @!P2 IMAD.IADD R108, R108, 0x1, -R8.reuse ;  /* 0x000000016c6ca824 */ /* 0x100fe200078e0a08 */
[----:B------:R-:W-:Y:S01]  /*5470*/  ISETP.GE.AND P2, PT, R11, RZ, PT ;  /* 0x000000ff0b00720c */ /* 0x000fe20003f46270 */
[----:B------:R-:W-:Y:S01]  /*5480*/  @!P1 IMAD.IADD R112, R112, 0x1, -R8 ;  /* 0x0000000170709824 */ /* 0x000fe200078e0a08 */
[C---:B------:R-:W-:Y:S01]  /*5490*/  ISETP.GT.U32.AND P1, PT, R8.reuse, R114, PT ;  /* 0x000000720800720c */ /* 0x040fe20003f24070 */
[----:B------:R-:W-:Y:S01]  /*54a0*/  @!P3 IMAD.MOV R108, RZ, RZ, -R108 ;  /* 0x000000ffff6cb224 */ /* 0x000fe200078e0a6c */
[----:B------:R-:W-:Y:S01]  /*54b0*/  ISETP.GT.U32.AND P6, PT, R8, R111, PT ;  /* 0x0000006f0800720c */ /* 0x000fe20003fc4070 */
[C---:B------:R-:W-:Y:S01]  /*54c0*/  VIADD R5, R0.reuse, 0x6e ;  /* 0x0000006e00057836 */ /* 0x040fe20000000000 */
[----:B------:R-:W-:Y:S01]  /*54d0*/  ISETP.GE.AND P3, PT, R13, RZ, PT ;  /* 0x000000ff0d00720c */ /* 0x000fe20003f66270 */
[C---:B------:R-:W-:Y:S01]  /*54e0*/  VIADD R13, R0.reuse, 0x73 ;  /* 0x00000073000d7836 */ /* 0x040fe20000000000 */
[C---:B------:R-:W-:Y:S01]  /*54f0*/  IADD3 R3, R0.reuse, 0x6c, RZ ;  /* 0x0000006c00037810 */ /* 0x040fe20007ffe0ff */
[----:B------:R-:W-:Y:S01]  /*5500*/  @!P5 IMAD.IADD R113, R113, 0x1, -R8 ;  /* 0x000000017171d824 */ /* 0x000fe200078e0a08 */
[----:B------:R-:W-:Y:S01]  /*5510*/  IABS R117, R5 ;  /* 0x0000000500757213 */ /* 0x000fe20000000000 */
[----:B------:R-:W-:Y:S01]  /*5520*/  VIADD R12, R0, 0x72 ;  /* 0x00000072000c7836 */ /* 0x000fe20000000000 */
[----:B------:R-:W-:Y:S01]  /*5530*/  IABS R115, R3 ;  /* 0x0000000300737213 */ /* 0x000fe20000000000 */
[----:B------:R-:W-:Y:S01]  /*5540*/  @!P2 IMAD.MOV R110, RZ, RZ, -R110 ;  /* 0x000000ffff6ea224 */ /* 0x000fe200078e0a6e */
[----:B------:R-:W-:Y:S01]  /*5550*/  ISETP.GT.U32.AND P5, PT, R8, R113, PT ;  /* 0x000000710800720c */ /* 0x000fe20003fa4070 */
[--C-:B------:R-:W-:Y:S01]  /*5560*/  @!P1 IMAD.IADD R114, R114, 0x1, -R8.reuse ;  /* 0x0000000172729824 */ /* 0x100fe200078e0a08 */
[----:B------:R-:W-:Y:S01]  /*5570*/  ISETP.GE.AND P2, PT, R3, RZ, PT ;  /* 0x000000ff0300720c */ /* 0x000fe20003f46270 */
[----:B------:R-:W-:Y:S01]  /*5580*/  @!P6 IMAD.IADD R111, R111, 0x1, -R8 ;  /* 0x000000016f6fe824 */ /* 0x000fe200078e0a08 */
[----:B------:R-:W-:Y:S01]  /*5590*/  ISETP.GE.AND P6, PT, R4, RZ, PT ;  /* 0x000000ff0400720c */ /* 0x000fe20003fc6270 */
[----:B------:R-:W-:Y:S01]  /*55a0*/  VIADD R4, R0, 0x6d ;  /* 0x0000006d00047836 */ /* 0x000fe20000000000 */
[----:B------:R-:W-:Y:S01]  /*55b0*/  ISETP.GT.U32.AND P1, PT, R8, R114, PT ;  /* 0x000000720800720c */ /* 0x000fe20003f24070 */
[----:B------:R-:W-:Y:S01]  /*55c0*/  IMAD.HI.U32 R3, R2, R115, RZ ;  /* 0x0000007302037227 */ /* 0x000fe200078e00ff */
[----:B------:R-:W-:-:S02]  /*55d0*/  @!P0 IADD3 R112, -R112, RZ, RZ ;  /* 0x000000ff70708210 */ /* 0x000fc40007ffe1ff */
[----:B------:R-:W-:Y:S01]  /*55e0*/  IABS R9, R4 ;  /* 0x0000000400097213 */ /* 0x000fe20000000000 */
[----:B------:R-:W-:Y:S01]  /*55f0*/  @!P3 IMAD.MOV R111, RZ, RZ, -R111 ;  /* 0x000000ffff6fb224 */ /* 0x000fe200078e0a6f */
[----:B------:R-:W-:Y:S01]  /*5600*/  ISETP.GE.AND P3, PT, R4, RZ, PT ;  /* 0x000000ff0400720c */ /* 0x000fe20003f66270 */
[----:B------:R-:W-:Y:S01]  /*5610*/  IMAD.HI.U32 R4, R2, R117, RZ ;  /* 0x0000007502047227 */ /* 0x000fe200078e00ff */
[----:B------:R-:W-:Y:S02]  /*5620*/  ISETP.GE.AND P0, PT, R5, RZ, PT ;  /* 0x000000ff0500720c */ /* 0x000fe40003f06270 */
[----:B------:R-:W-:Y:S01]  /*5630*/  IABS R11, R10 ;  /* 0x0000000a000b7213 */ /* 0x000fe20000000000 */
[----:B------:R-:W-:Y:S01]  /*5640*/  IMAD.MOV R5, RZ, RZ, -R3 ;  /* 0x000000ffff057224 */ /* 0x000fe200078e0a03 */
[----:B------:R-:W-:Y:S01]  /*5650*/  IABS R121, R12 ;  /* 0x0000000c00797213 */ /* 0x000fe20000000000 */
[----:B------:R-:W-:Y:S01]  /*5660*/  IMAD.MOV R4, RZ, RZ, -R4 ;  /* 0x000000ffff047224 */ /* 0x000fe200078e0a04 */
[----:B------:R-:W-:Y:S01]  /*5670*/  @!P1 IADD3 R114, R114, -R8, RZ ;  /* 0x8000000872729210 */ /* 0x000fe20007ffe0ff */
[----:B------:R-:W-:Y:S01]  /*5680*/  @!P5 IMAD.IADD R113, R113, 0x1, -R8 ;  /* 0x000000017171d824 */ /* 0x000fe200078e0a08 */
[----:B------:R-:W-:Y:S01]  /*5690*/  ISETP.GE.AND P5, PT, R10, RZ, PT ;  /* 0x000000ff0a00720c */ /* 0x000fe20003fa6270 */
[----:B------:R-:W-:-:S02]  /*56a0*/  IMAD R115, R8, R5, R115 ;  /* 0x0000000508737224 */ /* 0x000fc400078e0273 */
[----:B------:R-:W-:-:S04]  /*56b0*/  IMAD.HI.U32 R3, R2, R9, RZ ;  /* 0x0000000902037227 */ /* 0x000fc800078e00ff */
[C---:B------:R-:W-:Y:S01]  /*56c0*/  IMAD R117, R8.reuse, R4, R117 ;  /* 0x0000000408757224 */ /* 0x040fe200078e0275 */
[----:B------:R-:W-:Y:S01]  /*56d0*/  IADD3 R116, -R3, RZ, RZ ;  /* 0x000000ff03747210 */ /* 0x000fe20007ffe1ff */
[----:B------:R-:W-:Y:S01]  /*56e0*/  @!P4 IMAD.MOV R113, RZ, RZ, -R113 ;  /* 0x000000ffff71c224 */ /* 0x000fe200078e0a71 */
[----:B------:R-:W-:Y:S01]  /*56f0*/  ISETP.GT.U32.AND P4, PT, R8, R115, PT ;  /* 0x000000730800720c */ /* 0x000fe20003f84070 */
[----:B------:R-:W-:-:S04]  /*5700*/  IMAD.HI.U32 R3, R2, R11, RZ ;  /* 0x0000000b02037227 */ /* 0x000fc800078e00ff */
[----:B------:R-:W-:Y:S01]  /*5710*/  @!P6 IMAD.MOV R114, RZ, RZ, -R114 ;  /* 0x000000ffff72e224 */ /* 0x000fe200078e0a72 */
[C---:B------:R-:W-:Y:S01]  /*5720*/  ISETP.GT.U32.AND P6, PT, R8.reuse, R117, PT ;  /* 0x000000750800720c */ /* 0x040fe20003fc4070 */
[----:B------:R-:W-:Y:S02]  /*5730*/  IMAD.MOV R3, RZ, RZ, -R3 ;  /* 0x000000ffff037224 */ /* 0x000fe400078e0a03 */
[C---:B------:R-:W-:Y:S01]  /*5740*/  IMAD R116, R8.reuse, R116, R9 ;  /* 0x0000007408747224 */ /* 0x040fe200078e0209 */
[----:B------:R-:W-:Y:S01]  /*5750*/  IABS R9, R13 ;  /* 0x0000000d00097213 */ /* 0x000fe20000000000 */
[----:B------:R-:W-:Y:S02]  /*5760*/  IMAD R118, R8, R3, R11 ;  /* 0x0000000308767224 */ /* 0x000fe400078e020b */
[C---:B------:R-:W-:Y:S01]  /*5770*/  VIADD R11, R0.reuse, 0x71 ;  /* 0x00000071000b7836 */ /* 0x040fe20000000000 */
[----:B------:R-:W-:Y:S01]  /*5780*/  @!P4 IADD3 R115, R115, -R8, RZ ;  /* 0x800000087373c210 */ /* 0x000fe20007ffe0ff */
[----:B------:R-:W-:Y:S01]  /*5790*/  VIADD R10, R0, 0x70 ;  /* 0x00000070000a7836 */ /* 0x000fe20000000000 */
[----:B------:R-:W-:Y:S01]  /*57a0*/  ISETP.GT.U32.AND P1, PT, R8, R116, PT ;  /* 0x000000740800720c */ /* 0x000fe20003f24070 */
[C---:B------:R-:W-:Y:S01]  /*57b0*/  VIADD R14, R0.reuse, 0x81 ;  /* 0x00000081000e7836 */ /* 0x040fe20000000000 */
[----:B------:R-:W-:Y:S01]  /*57c0*/  IABS R5, R11 ;  /* 0x0000000b00057213 */ /* 0x000fe20000000000 */
[C---:B------:R-:W-:Y:S01]  /*57d0*/  VIADD R15, R0.reuse, 0x85 ;  /* 0x00000085000f7836 */ /* 0x040fe20000000000 */
[----:B------:R-:W-:Y:S01]  /*57e0*/  @!P6 IADD3 R117, R117, -R8, RZ ;  /* 0x800000087575e210 */ /* 0x000fe20007ffe0ff */
[----:B-1----:R-:W-:Y:S01]  /*57f0*/  VIADD R20, R0, 0xf5 ;  /* 0x000000f500147836 */ /* 0x002fe20000000000 */
[----:B------:R-:W-:Y:S01]  /*5800*/  ISETP.GT.U32.AND P4, PT, R8, R115, PT ;  /* 0x000000730800720c */ /* 0x000fe20003f84070 */
[----:B------:R-:W-:Y:S01]  /*5810*/  IMAD.HI.U32 R4, R2, R5, RZ ;  /* 0x0000000502047227 */ /* 0x000fe200078e00ff */
[----:B------:R-:W-:-:S02]  /*5820*/  ISETP.GT.U32.AND P6, PT, R8, R117, PT ;  /* 0x000000750800720c */ /* 0x000fc40003fc4070 */
[----:B------:R-:W-:Y:S01]  /*5830*/  IABS R119, R10 ;  /* 0x0000000a00777213 */ /* 0x000fe20000000000 */
[----:B------:R-:W-:Y:S02]  /*5840*/  IMAD.MOV R4, RZ, RZ, -R4 ;  /* 0x000000ffff047224 */ /* 0x000fe400078e0a04 */
[----:B------:R-:W-:Y:S02]  /*5850*/  @!P1 IMAD.IADD R116, R116, 0x1, -R8 ;  /* 0x0000000174749824 */ /* 0x000fe400078e0a08 */
[----:B------:R-:W-:Y:S01]  /*5860*/  IMAD R120, R8, R4, R5 ;  /* 0x0000000408787224 */ /* 0x000fe200078e0205 */
[----:B------:R-:W-:Y:S01]  /*5870*/  MOV R5, R9 ;  /* 0x0000000900057202 */ /* 0x000fe20000000f00 */
[----:B------:R-:W-:Y:S01]  /*5880*/  IMAD.HI.U32 R3, R2, R119, RZ ;  /* 0x0000007702037227 */ /* 0x000fe200078e00ff */
[----:B------:R-:W-:-:S03]  /*5890*/  ISETP.GT.U32.AND P1, PT, R8, R116, PT ;  /* 0x000000740800720c */ /* 0x000fc60003f24070 */
[--C-:B------:R-:W-:Y:S01]  /*58a0*/  @!P4 IMAD.IADD R115, R115, 0x1, -R8.reuse ;  /* 0x000000017373c824 */ /* 0x100fe200078e0a08 */
[C---:B------:R-:W-:Y:S01]  /*58b0*/  ISETP.GT.U32.AND P4, PT, R8.reuse, R118, PT ;  /* 0x000000760800720c */ /* 0x040fe20003f84070 */
[----:B------:R-:W-:Y:S01]  /*58c0*/  @!P6 IMAD.IADD R117, R117, 0x1, -R8 ;  /* 0x000000017575e824 */ /* 0x000fe200078e0a08 */
[----:B------:R-:W-:Y:S01]  /*58d0*/  ISETP.GT.U32.AND P6, PT, R8, R120, PT ;  /* 0x000000780800720c */ /* 0x000fe20003fc4070 */
[----:B------:R-:W-:Y:S02]  /*58e0*/  IMAD.MOV R3, RZ, RZ, -R3 ;  /* 0x000000ffff037224 */ /* 0x000fe400078e0a03 */
[----:B------:R-:W-:Y:S02]  /*58f0*/  VIADD R9, R0, 0x74 ;  /* 0x0000007400097836 */ /* 0x000fe40000000000 */
[----:B------:R-:W-:Y:S02]  /*5900*/  IMAD R119, R8, R3, R119 ;  /* 0x0000000308777224 */ /* 0x000fe400078e0277 */
[----:B------:R-:W-:Y:S01]  /*5910*/  IMAD.HI.U32 R3, R2, R121, RZ ;  /* 0x0000007902037227 */ /* 0x000fe200078e00ff */
[----:B------:R-:W-:-:S03]  /*5920*/  IABS R123, R9 ;  /* 0x00000009007b7213 */ /* 0x000fc60000000000 */
[----:B------:R-:W-:Y:S01]  /*5930*/  @!P4 IADD3 R118, R118, -R8, RZ ;  /* 0x800000087676c210 */ /* 0x000fe20007ffe0ff */
[----:B------:R-:W-:Y:S02]  /*5940*/  IMAD.MOV R3, RZ, RZ, -R3 ;  /* 0x000000ffff037224 */ /* 0x000fe400078e0a03 */
[--C-:B------:R-:W-:Y:S01]  /*5950*/  @!P1 IMAD.IADD R116, R116, 0x1, -R8.reuse ;  /* 0x0000000174749824 */ /* 0x100fe200078e0a08 */
[----:B------:R-:W-:Y:S01]  /*5960*/  ISETP.GT.U32.AND P4, PT, R8, R118, PT ;  /* 0x000000760800720c */ /* 0x000fe20003f84070 */
[----:B------:R-:W-:Y:S01]  /*5970*/  @!P6 IMAD.IADD R120, R120, 0x1, -R8 ;  /* 0x000000017878e824 */ /* 0x000fe200078e0a08 */
[C---:B------:R-:W-:Y:S01]  /*5980*/  ISETP.GT.U32.AND P1, PT, R8.reuse, R119, PT ;  /* 0x000000770800720c */ /* 0x040fe20003f24070 */
[----:B------:R-:W-:Y:S02]  /*5990*/  IMAD R121, R8, R3, R121 ;  /* 0x0000000308797224 */ /* 0x000fe400078e0279 */
[----:B------:R-:W-:-:S04]  /*59a0*/  IMAD.HI.U32 R3, R2, R123, RZ ;  /* 0x0000007b02037227 */ /* 0x000fc800078e00ff */
[----:B------:R-:W-:Y:S01]  /*59b0*/  @!P3 IMAD.MOV R116, RZ, RZ, -R116 ;  /* 0x000000ffff74b224 */ /* 0x000fe200078e0a74 */
[----:B------:R-:W-:Y:S01]  /*59c0*/  ISETP.GT.U32.AND P3, PT, R8, R120, PT ;  /* 0x000000780800720c */ /* 0x000fe20003f64070 */
[----:B------:R-:W-:Y:S01]  /*59d0*/  IMAD.HI.U32 R4, R2, R5, RZ ;  /* 0x0000000502047227 */ /* 0x000fe200078e00ff */
[----:B------:R-:W-:-:S03]  /*59e0*/  IADD3 R3, -R3, RZ, RZ ;  /* 0x000000ff03037210 */ /* 0x000fc60007ffe1ff */
[----:B------:R-:W-:Y:S01]  /*59f0*/  IMAD.MOV R4, RZ, RZ, -R4 ;  /* 0x000000ffff047224 */ /* 0x000fe200078e0a04 */
[----:B------:R-:W-:Y:S01]  /*5a00*/  @!P1 IADD3 R119, R119, -R8, RZ ;  /* 0x8000000877779210 */ /* 0x000fe20007ffe0ff */
[----:B------:R-:W-:Y:S01]  /*5a10*/  @!P4 IMAD.IADD R118, R118, 0x1, -R8 ;  /* 0x000000017676c824 */ /* 0x000fe200078e0a08 */
[C---:B------:R-:W-:Y:S01]  /*5a20*/  ISETP.GT.U32.AND P4, PT, R8.reuse, R121, PT ;  /* 0x000000790800720c */ /* 0x040fe20003f84070 */
[C---:B------:R-:W-:Y:S01]  /*5a30*/  IMAD R122, R8.reuse, R4, R5 ;  /* 0x00000004087a7224 */ /* 0x040fe200078e0205 */
[C---:B------:R-:W-:Y:S01]  /*5a40*/  ISETP.GT.U32.AND P6, PT, R8.reuse, R119, PT ;  /* 0x000000770800720c */ /* 0x040fe20003fc4070 */
[C---:B------:R-:W-:Y:S01]  /*5a50*/  IMAD R123, R8.reuse, R3, R123 ;  /* 0x00000003087b7224 */ /* 0x040fe200078e027b */
[----:B------:R-:W-:Y:S01]  /*5a60*/  ISETP.GE.AND P1, PT, R11, RZ, PT ;  /* 0x000000ff0b00720c */ /* 0x000fe20003f26270 */
[----:B------:R-:W-:Y:S01]  /*5a70*/  @!P5 IMAD.MOV R118, RZ, RZ, -R118 ;  /* 0x000000ffff76d224 */ /* 0x000fe200078e0a76 */
[----:B------:R-:W-:Y:S01]  /*5a80*/  ISETP.GT.U32.AND P5, PT, R8, R122, PT ;  /* 0x0000007a0800720c */ /* 0x000fe20003fa4070 */
[----:B------:R-:W-:Y:S01]  /*5a90*/  @!P3 IMAD.IADD R120, R120, 0x1, -R8 ;  /* 0x000000017878b824 */ /* 0x000fe200078e0a08 */
[----:B------:R-:W-:Y:S01]  /*5aa0*/  ISETP.GT.U32.AND P3, PT, R8, R123, PT ;  /* 0x0000007b0800720c */ /* 0x000fe20003f64070 */
[----:B------:R-:W-:-:S02]  /*5ab0*/  VIADD R4, R0, 0x75 ;  /* 0x0000007500047836 */ /* 0x000fc40000000000 */
[----:B------:R-:W-:Y:S01]  /*5ac0*/  @!P2 IMAD.MOV R115, RZ, RZ, -R115 ;  /* 0x000000ffff73a224 */ /* 0x000fe200078e0a73 */
[----:B------:R-:W-:Y:S01]  /*5ad0*/  ISETP.GE.AND P2, PT, R10, RZ, PT ;  /* 0x000000ff0a00720c */ /* 0x000fe20003f46270 */
[----:B------:R-:W-:Y:S01]  /*5ae0*/  VIADD R10, R0, 0x76 ;  /* 0x00000076000a7836 */ /* 0x000fe20000000000 */
[----:B------:R-:W-:Y:S01]  /*5af0*/  IABS R5, R4 ;  /* 0x0000000400057213 */ /* 0x000fe20000000000 */
[--C-:B------:R-:W-:Y:S01]  /*5b00*/  @!P4 IMAD.IADD R121, R121, 0x1, -R8.reuse ;  /* 0x000000017979c824 */ /* 0x100fe200078e0a08 */
[----:B------:R-:W-:Y:S01]  /*5b10*/  ISETP.GE.AND P4, PT, R9, RZ, PT ;  /* 0x000000ff0900720c */ /* 0x000fe20003f86270 */
[----:B------:R-:W-:Y:S01]  /*5b20*/  @!P0 IMAD.MOV R117, RZ, RZ, -R117 ;  /* 0x000000ffff758224 */ /* 0x000fe200078e0a75 */
[----:B------:R-:W-:Y:S01]  /*5b30*/  IABS R125, R10 ;  /* 0x0000000a007d7213 */ /* 0x000fe20000000000 */
[--C-:B------:R-:W-:Y:S01]  /*5b40*/  @!P5 IMAD.IADD R122, R122, 0x1, -R8.reuse ;  /* 0x000000017a7ad824 */ /* 0x100fe200078e0a08 */
[----:B------:R-:W-:Y:S01]  /*5b50*/  ISETP.GT.U32.AND P5, PT, R8, R121, PT ;  /* 0x000000790800720c */ /* 0x000fe20003fa4070 */
[----:B------:R-:W-:Y:S01]  /*5b60*/  @!P3 IMAD.IADD R123, R123, 0x1, -R8 ;  /* 0x000000017b7bb824 */ /* 0x000fe200078e0a08 */
[----:B------:R-:W-:Y:S01]  /*5b70*/  IADD3 R9, R0, 0x77, RZ ;  /* 0x0000007700097810 */ /* 0x000fe20007ffe0ff */
[----:B------:R-:W-:Y:S01]  /*5b80*/  IMAD.HI.U32 R3, R2, R5, RZ ;  /* 0x0000000502037227 */ /* 0x000fe200078e00ff */
[----:B------:R-:W-:-:S02]  /*5b90*/  @!P6 IADD3 R119, R119, -R8, RZ ;  /* 0x800000087777e210 */ /* 0x000fc40007ffe0ff */
[----:B------:R-:W-:Y:S01]  /*5ba0*/  ISETP.GT.U32.AND P3, PT, R8, R123, PT ;  /* 0x0000007b0800720c */ /* 0x000fe20003f64070 */
[----:B------:R-:W-:Y:S01]  /*5bb0*/  IMAD.MOV R124, RZ, RZ, -R3 ;  /* 0x000000ffff7c7224 */ /* 0x000fe200078e0a03 */
[----:B------:R-:W-:Y:S01]  /*5bc0*/  @!P2 IADD3 R119, -R119, RZ, RZ ;  /* 0x000000ff7777a210 */ /* 0x000fe20007ffe1ff */
[----:B------:R-:W-:Y:S01]  /*5bd0*/  IMAD.HI.U32 R3, R2, R125, RZ ;  /* 0x0000007d02037227 */ /* 0x000fe200078e00ff */
[----:B------:R-:W-:Y:S02]  /*5be0*/  ISETP.GT.U32.AND P2, PT, R8, R122, PT ;  /* 0x0000007a0800720c */ /* 0x000fe40003f44070 */
[----:B------:R-:W-:Y:S01]  /*5bf0*/  ISETP.GE.AND P0, PT, R12, RZ, PT ;  /* 0x000000ff0c00720c */ /* 0x000fe20003f06270 */
[----:B------:R-:W-:Y:S01]  /*5c00*/  IMAD R124, R8, R124, R5 ;  /* 0x0000007c087c7224 */ /* 0x000fe200078e0205 */
[----:B------:R-:W-:Y:S01]  /*5c10*/  IABS R5, R9 ;  /* 0x0000000900057213 */ /* 0x000fe20000000000 */
[----:B------:R-:W-:Y:S01]  /*5c20*/  IMAD.MOV R3, RZ, RZ, -R3 ;  /* 0x000000ffff037224 */ /* 0x000fe200078e0a03 */
[----:B------:R-:W-:Y:S01]  /*5c30*/  @!P1 IADD3 R120, -R120, RZ, RZ ;  /* 0x000000ff78789210 */ /* 0x000fe20007ffe1ff */
[--C-:B------:R-:W-:Y:S01]  /*5c40*/  @!P5 IMAD.IADD R121, R121, 0x1, -R8.reuse ;  /* 0x000000017979d824 */ /* 0x100fe200078e0a08 */
[C---:B------:R-:W-:Y:S01]  /*5c50*/  ISETP.GT.U32.AND P5, PT, R8.reuse, R124, PT ;  /* 0x0000007c0800720c */ /* 0x040fe20003fa4070 */
[----:B------:R-:W-:Y:S01]  /*5c60*/  IMAD R125, R8, R3, R125 ;  /* 0x00000003087d7224 */ /* 0x000fe200078e027d */
[----:B------:R-:W-:Y:S01]  /*5c70*/  ISETP.GE.AND P6, PT, R13, RZ, PT ;  /* 0x000000ff0d00720c */ /* 0x000fe20003fc6270 */
[----:B------:R-:W-:-:S02]  /*5c80*/  @!P3 IMAD.IADD R123, R123, 0x1, -R8 ;  /* 0x000000017b7bb824 */ /* 0x000fc400078e0a08 */
[----:B------:R-:W-:Y:S01]  /*5c90*/  IMAD.HI.U32 R3, R2, R5, RZ ;  /* 0x0000000502037227 */ /* 0x000fe200078e00ff */
[----:B------:R-:W-:Y:S02]  /*5ca0*/  ISETP.GT.U32.AND P3, PT, R8, R125, PT ;  /* 0x0000007d0800720c */ /* 0x000fe40003f64070 */
[----:B------:R-:W-:Y:S01]  /*5cb0*/  @!P2 IADD3 R122, R122, -R8, RZ ;  /* 0x800000087a7aa210 */ /* 0x000fe20007ffe0ff */
[----:B------:R-:W-:Y:S01]  /*5cc0*/  VIADD R12, R0, 0x79 ;  /* 0x00000079000c7836 */ /* 0x000fe20000000000 */
[----:B------:R-:W-:Y:S01]  /*5cd0*/  ISETP.GE.AND P2, PT, R4, RZ, PT ;  /* 0x000000ff0400720c */ /* 0x000fe20003f46270 */
[----:B------:R-:W-:Y:S02]  /*5ce0*/  IMAD.MOV R3, RZ, RZ, -R3 ;  /* 0x000000ffff037224 */ /* 0x000fe400078e0a03 */
[----:B------:R-:W-:Y:S01]  /*5cf0*/  @!P5 IMAD.IADD R124, R124, 0x1, -R8 ;  /* 0x000000017c7cd824 */ /* 0x000fe200078e0a08 */
[----:B------:R-:W-:Y:S01]  /*5d00*/  ISETP.GE.AND P5, PT, R10, RZ, PT ;  /* 0x000000ff0a00720c */ /* 0x000fe20003fa6270 */
[----:B------:R-:W-:-:S02]  /*5d10*/  VIADD R11, R0, 0x78 ;  /* 0x00000078000b7836 */ /* 0x000fc40000000000 */
[C---:B------:R-:W-:Y:S01]  /*5d20*/  IMAD R126, R8.reuse, R3, R5 ;  /* 0x00000003087e7224 */ /* 0x040fe200078e0205 */
[----:B------:R-:W-:Y:S01]  /*5d30*/  IABS R5, R12 ;  /* 0x0000000c00057213 */ /* 0x000fe20000000000 */
[----:B------:R-:W-:Y:S01]  /*5d40*/  @!P3 IMAD.IADD R125, R125, 0x1, -R8 ;  /* 0x000000017d7db824 */ /* 0x000fe200078e0a08 */
[----:B------:R-:W-:Y:S01]  /*5d50*/  ISETP.GT.U32.AND P3, PT, R8, R124, PT ;  /* 0x0000007c0800720c */ /* 0x000fe20003f64070 */
[----:B------:R-:W-:Y:S01]  /*5d60*/  VIADD R10, R0, 0x7a ;  /* 0x0000007a000a7836 */ /* 0x000fe20000000000 */
[----:B------:R-:W-:Y:S01]  /*5d70*/  IABS R127, R11 ;  /* 0x0000000b007f7213 */ /* 0x000fe20000000000 */
[----:B------:R-:W-:Y:S01]  /*5d80*/  IMAD.HI.U32 R3, R2, R5, RZ ;  /* 0x0000000502037227 */ /* 0x000fe200078e00ff */
[----:B------:R-:W-:Y:S02]  /*5d90*/  ISETP.GT.U32.AND P1, PT, R8, R126, PT ;  /* 0x0000007e0800720c */ /* 0x000fe40003f24070 */
[----:B------:R-:W-:Y:S01]  /*5da0*/  IABS R129, R10 ;  /* 0x0000000a00817213 */ /* 0x000fe20000000000 */
[----:B------:R-:W-:-:S04]  /*5db0*/  IMAD.HI.U32 R4, R2, R127, RZ ;  /* 0x0000007f02047227 */ /* 0x000fc800078e00ff */
[----:B------:R-:W-:Y:S01]  /*5dc0*/  IMAD.MOV R3, RZ, RZ, -R3 ;  /* 0x000000ffff037224 */ /* 0x000fe200078e0a03 */
[----:B------:R-:W-:Y:S01]  /*5dd0*/  IADD3 R4, -R4, RZ, RZ ;  /* 0x000000ff04047210 */ /* 0x000fe20007ffe1ff */
[----:B------:R-:W-:Y:S01]  /*5de0*/  @!P0 IMAD.MOV R121, RZ, RZ, -R121 ;  /* 0x000000ffff798224 */ /* 0x000fe200078e0a79 */
[----:B------:R-:W-:Y:S01]  /*5df0*/  @!P3 IADD3 R124, R124, -R8, RZ ;  /* 0x800000087c7cb210 */ /* 0x000fe20007ffe0ff */
[C---:B------:R-:W-:Y:S01]  /*5e00*/  IMAD R128, R8.reuse, R3, R5 ;  /* 0x0000000308807224 */ /* 0x040fe200078e0205 */
[C---:B------:R-:W-:Y:S01]  /*5e10*/  ISETP.GT.U32.AND P0, PT, R8.reuse, R125, PT ;  /* 0x0000007d0800720c */ /* 0x040fe20003f04070 */
[----:B------:R-:W-:Y:S01]  /*5e20*/  IMAD R127, R8, R4, R127 ;  /* 0x00000004087f7224 */ /* 0x000fe200078e027f */
[----:B------:R-:W-:Y:S01]  /*5e30*/  @!P2 IADD3 R124, -R124, RZ, RZ ;  /* 0x000000ff7c7ca210 */ /* 0x000fe20007ffe1ff */
[----:B------:R-:W-:Y:S01]  /*5e40*/  IMAD.HI.U32 R4, R2, R129, RZ ;  /* 0x0000008102047227 */ /* 0x000fe200078e00ff */
[----:B------:R-:W-:Y:S02]  /*5e50*/  ISETP.GT.U32.AND P2, PT, R8, R128, PT ;  /* 0x000000800800720c */ /* 0x000fe40003f44070 */
[----:B------:R-:W-:Y:S01]  /*5e60*/  @!P1 IADD3 R126, R126, -R8, RZ ;  /* 0x800000087e7e9210 */ /* 0x000fe20007ffe0ff */
[----:B------:R-:W-:Y:S01]  /*5e70*/  IMAD.MOV R4, RZ, RZ, -R4 ;  /* 0x000000ffff047224 */ /* 0x000fe200078e0a04 */
[----:B------:R-:W-:Y:S01]  /*5e80*/  ISETP.GE.AND P3, PT, R11, RZ, PT ;  /* 0x000000ff0b00720c */ /* 0x000fe20003f66270 */
[----:B------:R-:W-:Y:S01]  /*5e90*/  @!P6 IMAD.MOV R122, RZ, RZ, -R122 ;  /* 0x000000ffff7ae224 */ /* 0x000fe200078e0a7a */
[C---:B------:R-:W-:Y:S01]  /*5ea0*/  ISETP.GT.U32.AND P6, PT, R8.reuse, R127, PT ;  /* 0x0000007f0800720c */ /* 0x040fe20003fc4070 */
[C---:B------:R-:W-:Y:S01]  /*5eb0*/  IMAD R129, R8.reuse, R4, R129 ;  /* 0x0000000408817224 */ /* 0x040fe200078e0281 */
[----:B------:R-:W-:Y:S01]  /*5ec0*/  ISETP.GT.U32.AND P1, PT, R8, R126, PT ;  /* 0x0000007e0800720c */ /* 0x000fe20003f24070 */
[----:B------:R-:W-:-:S02]  /*5ed0*/  VIADD R4, R0, 0x7b ;  /* 0x0000007b00047836 */ /* 0x000fc40000000000 */
[--C-:B------:R-:W-:Y:S01]  /*5ee0*/  @!P0 IMAD.IADD R125, R125, 0x1, -R8.reuse ;  /* 0x000000017d7d8824 */ /* 0x100fe200078e0a08 */
[----:B------:R-:W-:Y:S01]  /*5ef0*/  ISETP.GE.AND P0, PT, R12, RZ, PT ;  /* 0x000000ff0c00720c */ /* 0x000fe20003f06270 */
[----:B------:R-:W-:Y:S01]  /*5f00*/  @!P2 IMAD.IADD R128, R128, 0x1, -R8 ;  /* 0x000000018080a824 */ /* 0x000fe200078e0a08 */
[----:B------:R-:W-:Y:S01]  /*5f10*/  IABS R5, R4 ;  /* 0x0000000400057213 */ /* 0x000fe20000000000 */
[----:B------:R-:W-:Y:S01]  /*5f20*/  @!P5 IMAD.MOV R125, RZ, RZ, -R125 ;  /* 0x000000ffff7dd224 */ /* 0x000fe200078e0a7d */
[C---:B------:R-:W-:Y:S01]  /*5f30*/  ISETP.GT.U32.AND P5, PT, R8.reuse, R129, PT ;  /* 0x000000810800720c */ /* 0x040fe20003fa4070 */
[----:B------:R-:W-:Y:S01]  /*5f40*/  @!P4 IMAD.MOV R123, RZ, RZ, -R123 ;  /* 0x000000ffff7bc224 */ /* 0x000fe200078e0a7b */
[----:B------:R-:W-:Y:S01]  /*5f50*/  ISETP.GT.U32.AND P2, PT, R8, R128, PT ;  /* 0x000000800800720c */ /* 0x000fe20003f44070 */
[----:B------:R-:W-:Y:S01]  /*5f60*/  IMAD.HI.U32 R3, R2, R5, RZ ;  /* 0x0000000502037227 */ /* 0x000fe200078e00ff */
[----:B------:R-:W-:Y:S02]  /*5f70*/  ISETP.GE.AND P4, PT, R9, RZ, PT ;  /* 0x000000ff0900720c */ /* 0x000fe40003f86270 */
[----:B------:R-:W-:Y:S01]  /*5f80*/  IADD3 R12, R0, 0x7f, RZ ;  /* 0x0000007f000c7810 */ /* 0x000fe20007ffe0ff */
[----:B------:R-:W-:-:S02]  /*5f90*/  IMAD.MOV R3, RZ, RZ, -R3 ;  /* 0x000000ffff037224 */ /* 0x000fc400078e0a03 */
[--C-:B------:R-:W-:Y:S02]  /*5fa0*/  @!P6 IMAD.IADD R127, R127, 0x1, -R8.reuse ;  /* 0x000000017f7fe824 */ /* 0x100fe400078e0a08 */
[--C-:B------:R-:W-:Y:S01]  /*5fb0*/  @!P1 IMAD.IADD R126, R126, 0x1, -R8.reuse ;  /* 0x000000017e7e9824 */ /* 0x100fe200078e0a08 */
[----:B------:R-:W-:Y:S01]  /*5fc0*/  ISETP.GE.AND P1, PT, R10, RZ, PT ;  /* 0x000000ff0a00720c */ /* 0x000fe20003f26270 */
[C---:B------:R-:W-:Y:S01]  /*5fd0*/  IMAD R130, R8.reuse, R3, R5 ;  /* 0x0000000308827224 */ /* 0x040fe200078e0205 */
[----:B------:R-:W-:Y:S01]  /*5fe0*/  ISETP.GT.U32.AND P6, PT, R8, R127, PT ;  /* 0x0000007f0800720c */ /* 0x000fe20003fc4070 */
[----:B------:R-:W-:Y:S02]  /*5ff0*/  VIADD R10, R0, 0x7d ;  /* 0x0000007d000a7836 */ /* 0x000fe40000000000 */
[--C-:B------:R-:W-:Y:S01]  /*6000*/  @!P2 IMAD.IADD R128, R128, 0x1, -R8.reuse ;  /* 0x000000018080a824 */ /* 0x100fe200078e0a08 */
[----:B------:R-:W-:Y:S01]  /*6010*/  ISETP.GT.U32.AND P2, PT, R8, R130, PT ;  /* 0x000000820800720c */ /* 0x000fe20003f44070 */
[----:B------:R-:W-:Y:S01]  /*6020*/  VIADD R11, R0, 0x7c ;  /* 0x0000007c000b7836 */ /* 0x000fe20000000000 */
[----:B------:R-:W-:Y:S01]  /*6030*/  IABS R9, R10 ;  /* 0x0000000a00097213 */ /* 0x000fe20000000000 */
[----:B------:R-:W-:Y:S01]  /*6040*/  @!P5 IMAD.IADD R129, R129, 0x1, -R8 ;  /* 0x000000018181d824 */ /* 0x000fe200078e0a08 */
[----:B------:R-:W-:Y:S01]  /*6050*/  @!P0 IADD3 R128, -R128, RZ, RZ ;  /* 0x000000ff80808210 */ /* 0x000fe20007ffe1ff */
[----:B------:R-:W-:Y:S01]  /*6060*/  @!P4 IMAD.MOV R126, RZ, RZ, -R126 ;  /* 0x000000ffff7ec224 */ /* 0x000fe200078e0a7e */
[----:B------:R-:W-:Y:S01]  /*6070*/  IABS R131, R11 ;  /* 0x0000000b00837213 */ /* 0x000fe20000000000 */
[----:B------:R-:W-:Y:S01]  /*6080*/  IMAD.MOV.U32 R5, RZ, RZ, R9 ;  /* 0x000000ffff057224 */ /* 0x000fe200078e0009 */
[----:B------:R-:W-:Y:S01]  /*6090*/  ISETP.GE.AND P5, PT, R11, RZ, PT ;  /* 0x000000ff0b00720c */ /* 0x000fe20003fa6270 */
[----:B------:R-:W-:Y:S01]  /*60a0*/  VIADD R11, R0, 0x7e ;  /* 0x0000007e000b7836 */ /* 0x000fe20000000000 */
[----:B------:R-:W-:Y:S01]  /*60b0*/  @!P6 IADD3 R127, R127, -R8, RZ ;  /* 0x800000087f7fe210 */ /* 0x000fe20007ffe0ff */
[----:B------:R-:W-:Y:S01]  /*60c0*/  IMAD.HI.U32 R3, R2, R5, RZ ;  /* 0x0000000502037227 */ /* 0x000fe200078e00ff */
[----:B------:R-:W-:-:S02]  /*60d0*/  ISETP.GE.AND P6, PT, R4, RZ, PT ;  /* 0x000000ff0400720c */ /* 0x000fc40003fc6270 */
[----:B------:R-:W-:Y:S01]  /*60e0*/  IABS R133, R11 ;  /* 0x0000000b00857213 */ /* 0x000fe20000000000 */
[----:B------:R-:W-:Y:S01]  /*60f0*/  @!P2 IMAD.IADD R130, R130, 0x1, -R8 ;  /* 0x000000018282a824 */ /* 0x000fe200078e0a08 */
[C---:B------:R-:W-:Y:S01]  /*6100*/  ISETP.GT.U32.AND P4, PT, R8.reuse, R129, PT ;  /* 0x000000810800720c */ /* 0x040fe20003f84070 */
[----:B------:R-:W-:Y:S01]  /*6110*/  IMAD.MOV R3, RZ, RZ, -R3 ;  /* 0x000000ffff037224 */ /* 0x000fe200078e0a03 */
[----:B------:R-:W-:Y:S01]  /*6120*/  IABS R9, R12 ;  /* 0x0000000c00097213 */ /* 0x000fe20000000000 */
[----:B------:R-:W-:Y:S01]  /*6130*/  @!P3 IMAD.MOV R127, RZ, RZ, -R127 ;  /* 0x000000ffff7fb224 */ /* 0x000fe200078e0a7f */
[C---:B------:R-:W-:Y:S01]  /*6140*/  ISETP.GT.U32.AND P3, PT, R8.reuse, R130, PT ;  /* 0x000000820800720c */ /* 0x040fe20003f64070 */
[----:B------:R-:W-:Y:S01]  /*6150*/  IMAD R132, R8, R3, R5 ;  /* 0x0000000308847224 */ /* 0x000fe200078e0205 */
[----:B------:R-:W-:Y:S01]  /*6160*/  IABS R5, R14 ;  /* 0x0000000e00057213 */ /* 0x000fe20000000000 */
[----:B------:R-:W-:-:S03]  /*6170*/  IMAD.HI.U32 R3, R2, R133, RZ ;  /* 0x0000008502037227 */ /* 0x000fc600078e00ff */
[----:B------:R-:W-:Y:S01]  /*6180*/  ISETP.GT.U32.AND P2, PT, R8, R132, PT ;  /* 0x000000840800720c */ /* 0x000fe20003f44070 */
[----:B------:R-:W-:Y:S02]  /*6190*/  IMAD.HI.U32 R4, R2, R131, RZ ;  /* 0x0000008302047227 */ /* 0x000fe400078e00ff */
[----:B------:R-:W-:Y:S02]  /*61a0*/  @!P4 IADD3 R129, R129, -R8, RZ ;  /* 0x800000088181c210 */ /* 0x000fe40007ffe0ff */
[----:B------:R-:W-:Y:S01]  /*61b0*/  VIADD R13, R0, 0x80 ;  /* 0x00000080000d7836 */ /* 0x000fe20000000000 */
[----:B------:R-:W-:Y:S01]  /*61c0*/  IADD3 R4, -R4, RZ, RZ ;  /* 0x000000ff04047210 */ /* 0x000fe20007ffe1ff */
[----:B------:R-:W-:Y:S02]  /*61d0*/  IMAD.MOV R3, RZ, RZ, -R3 ;  /* 0x000000ffff037224 */ /* 0x000fe400078e0a03 */
[----:B------:R-:W-:Y:S01]  /*61e0*/  @!P3 IMAD.IADD R130, R130, 0x1, -R8 ;  /* 0x000000018282b824 */ /* 0x000fe200078e0a08 */
[----:B------:R-:W-:Y:S01]  /*61f0*/  IABS R135, R13 ;  /* 0x0000000d00877213 */ /* 0x000fe20000000000 */
[----:B------:R-:W-:-:S02]  /*6200*/  IMAD R133, R8, R3, R133 ;  /* 0x0000000308857224 */ /* 0x000fc400078e0285 */
[----:B------:R-:W-:Y:S02]  /*6210*/  IMAD R131, R8, R4, R131 ;  /* 0x0000000408837224 */ /* 0x000fe400078e0283 */
[----:B------:R-:W-:Y:S01]  /*6220*/  IMAD.HI.U32 R4, R2, R9, RZ ;  /* 0x0000000902047227 */ /* 0x000fe200078e00ff */
[C---:B------:R-:W-:Y:S02]  /*6230*/  ISETP.GT.U32.AND P3, PT, R8.reuse, R133, PT ;  /* 0x000000850800720c */ /* 0x040fe40003f64070 */
[----:B------:R-:W-:Y:S01]  /*6240*/  ISETP.GT.U32.AND P4, PT, R8, R131, PT ;  /* 0x000000830800720c */ /* 0x000fe20003f84070 */
[----:B------:R-:W-:Y:S01]  /*6250*/  IMAD.HI.U32 R3, R2, R135, RZ ;  /* 0x0000008702037227 */ /* 0x000fe200078e00ff */
[----:B------:R-:W-:-:S03]  /*6260*/  IADD3 R4, -R4, RZ, RZ ;  /* 0x000000ff04047210 */ /* 0x000fc60007ffe1ff */
[----:B------:R-:W-:Y:S02]  /*6270*/  IMAD.MOV R3, RZ, RZ, -R3 ;  /* 0x000000ffff037224 */ /* 0x000fe400078e0a03 */
[C---:B------:R-:W-:Y:S02]  /*6280*/  IMAD R134, R8.reuse, R4, R9 ;  /* 0x0000000408867224 */ /* 0x040fe400078e0209 */
[C---:B------:R-:W-:Y:S02]  /*6290*/  IMAD R135, R8.reuse, R3, R135 ;  /* 0x0000000308877224 */ /* 0x040fe400078e0287 */
[----:B------:R-:W-:Y:S01]  /*62a0*/  @!P6 IMAD.MOV R130, RZ, RZ, -R130 ;  /* 0x000000ffff82e224 */ /* 0x000fe200078e0a82 */
[----:B------:R-:W-:Y:S01]  /*62b0*/  @!P3 IADD3 R133, R133, -R8, RZ ;  /* 0x800000088585b210 */ /* 0x000fe20007ffe0ff */
[--C-:B------:R-:W-:Y:S01]  /*62c0*/  @!P4 IMAD.IADD R131, R131, 0x1, -R8.reuse ;  /* 0x000000018383c824 */ /* 0x100fe200078e0a08 */
[----:B------:R-:W-:Y:S01]  /*62d0*/  ISETP.GT.U32.AND P6, PT, R8, R134, PT ;  /* 0x000000860800720c */ /* 0x000fe20003fc4070 */
[----:B------:R-:W-:Y:S01]  /*62e0*/  @!P2 IMAD.IADD R132, R132, 0x1, -R8 ;  /* 0x000000018484a824 */ /* 0x000fe200078e0a08 */
[----:B------:R-:W-:Y:S01]  /*62f0*/  ISETP.GT.U32.AND P3, PT, R8, R135, PT ;  /* 0x000000870800720c */ /* 0x000fe20003f64070 */
[----:B------:R-:W-:Y:S01]  /*6300*/  IMAD.HI.U32 R4, R2, R5, RZ ;  /* 0x0000000502047227 */ /* 0x000fe200078e00ff */
[----:B------:R-:W-:-:S02]  /*6310*/  ISETP.GE.AND P4, PT, R10, RZ, PT ;  /* 0x000000ff0a00720c */ /* 0x000fc40003f86270 */
[----:B------:R-:W-:Y:S01]  /*6320*/  ISETP.GT.U32.AND P0, PT, R8, R131, PT ;  /* 0x000000830800720c */ /* 0x000fe20003f04070 */
[----:B------:R-:W-:Y:S01]  /*6330*/  VIADD R10, R0, 0x82 ;  /* 0x00000082000a7836 */ /* 0x000fe20000000000 */
[----:B------:R-:W-:Y:S01]  /*6340*/  ISETP.GT.U32.AND P2, PT, R8, R132, PT ;  /* 0x000000840800720c */ /* 0x000fe20003f44070 */
[----:B------:R-:W-:Y:S01]  /*6350*/  @!P1 IMAD.MOV R129, RZ, RZ, -R129 ;  /* 0x000000ffff819224 */ /* 0x000fe200078e0a81 */
[----:B------:R-:W-:Y:S01]  /*6360*/  IADD3 R4, -R4, RZ, RZ ;  /* 0x000000ff04047210 */ /* 0x000fe20007ffe1ff */
[C---:B--2---:R-:W-:Y:S01]  /*6370*/  VIADD R21, R0.reuse, 0xf4 ;  /* 0x000000f400157836 */ /* 0x044fe20000000000 */
[----:B------:R-:W-:Y:S01]  /*6380*/  IABS R137, R10 ;  /* 0x0000000a00897213 */ /* 0x000fe20000000000 */
[----:B------:R-:W-:Y:S01]  /*6390*/  VIADD R19, R0, 0xf8 ;  /* 0x000000f800137836 */ /* 0x000fe20000000000 */
[----:B------:R-:W-:Y:S01]  /*63a0*/  @!P6 IADD3 R134, R134, -R8, RZ ;  /* 0x800000088686e210 */ /* 0x000fe20007ffe0ff */
[----:B------:R-:W-:Y:S01]  /*63b0*/  @!P3 IMAD.IADD R135, R135, 0x1, -R8 ;  /* 0x000000018787b824 */ /* 0x000fe200078e0a08 */
[----:B------:R-:W-:Y:S01]  /*63c0*/  ISETP.GT.U32.AND P6, PT, R8, R133, PT ;  /* 0x000000850800720c */ /* 0x000fe20003fc4070 */
[----:B------:R-:W-:Y:S01]  /*63d0*/  IMAD.HI.U32 R3, R2, R137, RZ ;  /* 0x0000008902037227 */ /* 0x000fe200078e00ff */
[----:B------:R-:W-:-:S02]  /*63e0*/  ISETP.GE.AND P1, PT, R11, RZ, PT ;  /* 0x000000ff0b00720c */ /* 0x000fc40003f26270 */
[C---:B------:R-:W-:Y:S01]  /*63f0*/  ISETP.GT.U32.AND P3, PT, R8.reuse, R135, PT ;  /* 0x000000870800720c */ /* 0x040fe20003f64070 */
[----:B------:R-:W-:Y:S01]  /*6400*/  IMAD R136, R8, R4, R5 ;  /* 0x0000000408887224 */ /* 0x000fe200078e0205 */
[----:B------:R-:W-:Y:S01]  /*6410*/  IADD3 R3, -R3, RZ, RZ ;  /* 0x000000ff03037210 */ /* 0x000fe20007ffe1ff */
[--C-:B------:R-:W-:Y:S01]  /*6420*/  @!P0 IMAD.IADD R131, R131, 0x1, -R8.reuse ;  /* 0x0000000183838824 */ /* 0x100fe200078e0a08 */
[----:B------:R-:W-:Y:S01]  /*6430*/  ISETP.GE.AND P0, PT, R12, RZ, PT ;  /* 0x000000ff0c00720c */ /* 0x000fe20003f06270 */
[----:B------:R-:W-:Y:S01]  /*6440*/  VIADD R12, R0, 0x83 ;  /* 0x00000083000c7836 */ /* 0x000fe20000000000 */
[----:B------:R-:W-:Y:S01]  /*6450*/  IABS R11, R15 ;  /* 0x0000000f000b7213 */ /* 0x000fe20000000000 */
[C---:B------:R-:W-:Y:S02]  /*6460*/  IMAD R137, R8.reuse, R3, R137 ;  /* 0x0000000308897224 */ /* 0x040fe400078e0289 */
[--C-:B------:R-:W-:Y:S01]  /*6470*/  @!P6 IMAD.IADD R133, R133, 0x1, -R8.reuse ;  /* 0x000000018585e824 */ /* 0x100fe200078e0a08 */
[----:B------:R-:W-:Y:S01]  /*6480*/  ISETP.GT.U32.AND P6, PT, R8, R136, PT ;  /* 0x000000880800720c */ /* 0x000fe20003fc4070 */
[--C-:B------:R-:W-:Y:S01]  /*6490*/  @!P2 IMAD.IADD R132, R132, 0x1, -R8.reuse ;  /* 0x000000018484a824 */ /* 0x100fe200078e0a08 */
[----:B------:R-:W-:Y:S01]  /*64a0*/  ISETP.GE.AND P2, PT, R13, RZ, PT ;  /* 0x000000ff0d00720c */ /* 0x000fe20003f46270 */
[----:B------:R-:W-:Y:S01]  /*64b0*/  @!P3 IMAD.IADD R135, R135, 0x1, -R8 ;  /* 0x000000018787b824 */ /* 0x000fe200078e0a08 */
[----:B------:R-:W-:Y:S01]  /*64c0*/  IABS R9, R12 ;  /* 0x0000000c00097213 */ /* 0x000fe20000000000 */
[----:B------:R-:W-:Y:S01]  /*64d0*/  VIADD R13, R0, 0x84 ;  /* 0x00000084000d7836 */ /* 0x000fe20000000000 */
[C---:B------:R-:W-:Y:S01]  /*64e0*/  ISETP.GT.U32.AND P3, PT, R8.reuse, R137, PT ;  /* 0x000000890800720c */ /* 0x040fe20003f64070 */
[----:B------:R-:W-:Y:S01]  /*64f0*/  @!P5 IMAD.MOV R131, RZ, RZ, -R131 ;  /* 0x000000ffff83d224 */ /* 0x000fe200078e0a83 */
[----:B------:R-:W-:Y:S01]  /*6500*/  ISETP.GT.U32.AND P5, PT, R8, R134, PT ;  /* 0x000000860800720c */ /* 0x000fe20003fa4070 */
[----:B------:R-:W-:Y:S01]  /*6510*/  IMAD.HI.U32 R3, R2, R9, RZ ;  /* 0x0000000902037227 */ /* 0x000fe200078e00ff */
[----:B------:R-:W-:-:S02]  /*6520*/  IABS R139, R13 ;  /* 0x0000000d008b7213 */ /* 0x000fc40000000000 */
[----:B------:R-:W-:Y:S01]  /*6530*/  @!P1 IADD3 R133, -R133, RZ, RZ ;  /* 0x000000ff85859210 */ /* 0x000fe20007ffe1ff */
[----:B------:R-:W-:Y:S01]  /*6540*/  @!P6 IMAD.IADD R136, R136, 0x1, -R8 ;  /* 0x000000018888e824 */ /* 0x000fe200078e0a08 */
[----:B------:R-:W-:Y:S01]  /*6550*/  IADD3 R3, -R3, RZ, RZ ;  /* 0x000000ff03037210 */ /* 0x000fe20007ffe1ff */
[----:B------:R-:W-:Y:S01]  /*6560*/  IMAD.HI.U32 R4, R2, R139, RZ ;  /* 0x0000008b02047227 */ /* 0x000fe200078e00ff */
[----:B------:R-:W-:-:S03]  /*6570*/  ISETP.GE.AND P6, PT, R10, RZ, PT ;  /* 0x000000ff0a00720c */ /* 0x000fc60003fc6270 */
[----:B------:R-:W-:Y:S01]  /*6580*/  @!P3 IMAD.IADD R137, R137, 0x1, -R8 ;  /* 0x000000018989b824 */ /* 0x000fe200078e0a08 */
[C---:B------:R-:W-:Y:S01]  /*6590*/  ISETP.GT.U32.AND P3, PT, R8.reuse, R136, PT ;  /* 0x000000880800720c */ /* 0x040fe20003f64070 */
[----:B------:R-:W-:Y:S02]  /*65a0*/  IMAD.MOV R4, RZ, RZ, -R4 ;  /* 0x000000ffff047224 */ /* 0x000fe400078e0a04 */
[----:B------:R-:W-:Y:S01]  /*65b0*/  IMAD R138, R8, R3, R9 ;  /* 0x00000003088a7224 */ /* 0x000fe200078e0209 */
[----:B------:R-:W-:Y:S01]  /*65c0*/  IADD3 R9, R0, 0x86, RZ ;  /* 0x0000008600097810 */ /* 0x000fe20007ffe0ff */
[----:B------:R-:W-:-:S03]  /*65d0*/  IMAD.HI.U32 R5, R2, R11, RZ ;  /* 0x0000000b02057227 */ /* 0x000fc600078e00ff */
[----:B------:R-:W-:Y:S01]  /*65e0*/  IABS R141, R9 ;  /* 0x00000009008d7213 */ /* 0x000fe20000000000 */
[----:B------:R-:W-:Y:S01]  /*65f0*/  @!P5 IMAD.IADD R134, R134, 0x1, -R8 ;  /* 0x000000018686d824 */ /* 0x000fe200078e0a08 */
[C---:B------:R-:W-:Y:S01]  /*6600*/  ISETP.GT.U32.AND P1, PT, R8.reuse, R138, PT ;  /* 0x0000008a0800720c */ /* 0x040fe20003f24070 */
[----:B------:R-:W-:Y:S01]  /*6610*/  IMAD R139, R8, R4, R139 ;  /* 0x00000004088b7224 */ /* 0x000fe200078e028b */
[----:B------:R-:W-:Y:S01]  /*6620*/  ISETP.GE.AND P5, PT, R14, RZ, PT ;  /* 0x000000ff0e00720c */ /* 0x000fe20003fa6270 */
[----:B------:R-:W-:Y:S02]  /*6630*/  IMAD.MOV R5, RZ, RZ, -R5 ;  /* 0x000000ffff057224 */ /* 0x000fe400078e0a05 */
[----:B------:R-:W-:Y:S01]  /*6640*/  @!P4 IMAD.MOV R132, RZ, RZ, -R132 ;  /* 0x000000ffff84c224 */ /* 0x000fe200078e0a84 */
[C---:B------:R-:W-:Y:S01]  /*6650*/  ISETP.GT.U32.AND P4, PT, R8.reuse, R137, PT ;  /* 0x000000890800720c */ /* 0x040fe20003f84070 */
[----:B------:R-:W-:Y:S01]  /*6660*/  @!P0 IMAD.MOV R134, RZ, RZ, -R134 ;  /* 0x000000ffff868224 */ /* 0x000fe200078e0a86 */
[C---:B------:R-:W-:Y:S01]  /*6670*/  ISETP.GT.U32.AND P0, PT, R8.reuse, R139, PT ;  /* 0x0000008b0800720c */ /* 0x040fe20003f04070 */
[----:B------:R-:W-:-:S02]  /*6680*/  IMAD R140, R8, R5, R11 ;  /* 0x00000005088c7224 */ /* 0x000fc400078e020b */
[----:B------:R-:W-:-:S04]  /*6690*/  IMAD.HI.U32 R3, R2, R141, RZ ;  /* 0x0000008d02037227 */ /* 0x000fc800078e00ff */
[--C-:B------:R-:W-:Y:S01]  /*66a0*/  @!P3 IMAD.IADD R136, R136, 0x1, -R8.reuse ;  /* 0x000000018888b824 */ /* 0x100fe200078e0a08 */
[----:B------:R-:W-:Y:S01]  /*66b0*/  ISETP.GT.U32.AND P3, PT, R8, R140, PT ;  /* 0x0000008c0800720c */ /* 0x000fe20003f64070 */
[----:B------:R-:W-:Y:S01]  /*66c0*/  VIADD R10, R0, 0x87 ;  /* 0x00000087000a7836 */ /* 0x000fe20000000000 */
[----:B------:R-:W-:Y:S01]  /*66d0*/  IADD3 R4, -R3, RZ, RZ ;  /* 0x000000ff03047210 */ /* 0x000fe20007ffe1ff */
[--C-:B------:R-:W-:Y:S01]  /*66e0*/  @!P1 IMAD.IADD R138, R138, 0x1, -R8.reuse ;  /* 0x000000018a8a9824 */ /* 0x100fe200078e0a08 */
[----:B------:R-:W-:Y:S01]  /*66f0*/  ISETP.GE.AND P1, PT, R15, RZ, PT ;  /* 0x000000ff0f00720c */ /* 0x000fe20003f26270 */
[--C-:B------:R-:W-:Y:S01]  /*6700*/  @!P4 IMAD.IADD R137, R137, 0x1, -R8.reuse ;  /* 0x000000018989c824 */ /* 0x100fe200078e0a08 */
[----:B------:R-:W-:Y:S01]  /*6710*/  IABS R5, R10 ;  /* 0x0000000a00057213 */ /* 0x000fe20000000000 */
[C---:B------:R-:W-:Y:S01]  /*6720*/  IMAD R141, R8.reuse, R4, R141 ;  /* 0x00000004088d7224 */ /* 0x040fe200078e028d */
[----:B------:R-:W-:Y:S01]  /*6730*/  ISETP.GE.AND P4, PT, R13, RZ, PT ;  /* 0x000000ff0d00720c */ /* 0x000fe20003f86270 */
[----:B------:R-:W-:Y:S01]  /*6740*/  @!P0 IMAD.IADD R139, R139, 0x1, -R8 ;  /* 0x000000018b8b8824 */ /* 0x000fe200078e0a08 */
[C---:B------:R-:W-:Y:S01]  /*6750*/  ISETP.GT.U32.AND P0, PT, R8.reuse, R138, PT ;  /* 0x0000008a0800720c */ /* 0x040fe20003f04070 */
[----:B------:R-:W-:Y:S01]  /*6760*/  @!P6 IMAD.MOV R137, RZ, RZ, -R137 ;  /* 0x000000ffff89e224 */ /* 0x000fe200078e0a89 */
[----:B------:R-:W-:Y:S01]  /*6770*/  ISETP.GT.U32.AND P6, PT, R8, R141, PT ;  /* 0x0000008d0800720c */ /* 0x000fe20003fc4070 */
[----:B------:R-:W-:Y:S01]  /*6780*/  IMAD.HI.U32 R3, R2, R5, RZ ;  /* 0x0000000502037227 */ /* 0x000fe200078e00ff */
[----:B------:R-:W-:-:S03]  /*6790*/  IADD3 R15, R0, 0x95, RZ ;  /* 0x00000095000f7810 */ /* 0x000fc60007ffe0ff */
[--C-:B------:R-:W-:Y:S01]  /*67a0*/  @!P3 IMAD.IADD R140, R140, 0x1, -R8.reuse ;  /* 0x000000018c8cb824 */ /* 0x100fe200078e0a08 */
[----:B------:R-:W-:Y:S01]  /*67b0*/  ISETP.GT.U32.AND P3, PT, R8, R139, PT ;  /* 0x0000008b0800720c */ /* 0x000fe20003f64070 */
[----:B------:R-:W-:Y:S01]  /*67c0*/  @!P2 IMAD.MOV R135, RZ, RZ, -R135 ;  /* 0x000000ffff87a224 */ /* 0x000fe200078e0a87 */
[----:B------:R-:W-:Y:S01]  /*67d0*/  ISETP.GE.AND P2, PT, R12, RZ, PT ;  /* 0x000000ff0c00720c */ /* 0x000fe20003f46270 */
[----:B------:R-:W-:Y:S01]  /*67e0*/  VIADD R11, R0, 0x88 ;  /* 0x00000088000b7836 */ /* 0x000fe20000000000 */
[----:B------:R-:W-:Y:S01]  /*67f0*/  IADD3 R3, -R3, RZ, RZ ;  /* 0x000000ff03037210 */ /* 0x000fe20007ffe1ff */
[--C-:B------:R-:W-:Y:S01]  /*6800*/  @!P0 IMAD.IADD R138, R138, 0x1, -R8.reuse ;  /* 0x000000018a8a8824 */ /* 0x100fe200078e0a08 */
[----:B------:R-:W-:Y:S01]  /*6810*/  ISETP.GE.AND P0, PT, R9, RZ, PT ;  /* 0x000000ff0900720c */ /* 0x000fe20003f06270 */
[----:B------:R-:W-:Y:S01]  /*6820*/  VIADD R9, R0, 0x8a ;  /* 0x0000008a00097836 */ /* 0x000fe20000000000 */
[----:B------:R-:W-:Y:S01]  /*6830*/  IABS R143, R11 ;  /* 0x0000000b008f7213 */ /* 0x000fe20000000000 */
[----:B------:R-:W-:Y:S01]  /*6840*/  IMAD R142, R8, R3, R5 ;  /* 0x00000003088e7224 */ /* 0x000fe200078e0205 */
[----:B------:R-:W-:Y:S01]  /*6850*/  IADD3 R12, R0, 0x89, RZ ;  /* 0x00000089000c7810 */ /* 0x000fe20007ffe0ff */
[----:B------:R-:W-:Y:S01]  /*6860*/  @!P6 IMAD.IADD R141, R141, 0x1, -R8 ;  /* 0x000000018d8de824 */ /* 0x000fe200078e0a08 */
[----:B------:R-:W-:Y:S01]  /*6870*/  IABS R145, R9 ;  /* 0x0000000900917213 */ /* 0x000fe20000000000 */
[----:B------:R-:W-:Y:S01]  /*6880*/  IMAD.HI.U32 R3, R2, R143, RZ ;  /* 0x0000008f02037227 */ /* 0x000fe200078e00ff */
[----:B------:R-:W-:-:S02]  /*6890*/  IABS R5, R12 ;  /* 0x0000000c00057213 */ /* 0x000fc40000000000 */
[----:B------:R-:W-:Y:S01]  /*68a0*/  ISETP.GE.AND P6, PT, R11, RZ, PT ;  /* 0x000000ff0b00720c */ /* 0x000fe20003fc6270 */
[----:B------:R-:W-:Y:S01]  /*68b0*/  @!P3 IMAD.IADD R139, R139, 0x1, -R8 ;  /* 0x000000018b8bb824 */ /* 0x000fe200078e0a08 */
[C---:B------:R-:W-:Y:S01]  /*68c0*/  ISETP.GT.U32.AND P3, PT, R8.reuse, R142, PT ;  /* 0x0000008e0800720c */ /* 0x040fe20003f64070 */
[----:B------:R-:W-:Y:S01]  /*68d0*/  @!P2 IMAD.MOV R138, RZ, RZ, -R138 ;  /* 0x000000ffff8aa224 */ /* 0x000fe200078e0a8a */
[C---:B------:R-:W-:Y:S01]  /*68e0*/  ISETP.GT.U32.AND P2, PT, R8.reuse, R141, PT ;  /* 0x0000008d0800720c */ /* 0x040fe20003f44070 */
[----:B------:R-:W-:Y:S02]  /*68f0*/  IMAD.MOV R3, RZ, RZ, -R3 ;  /* 0x000000ffff037224 */ /* 0x000fe400078e0a03 */
[----:B------:R-:W-:Y:S01]  /*6900*/  @!P5 IMAD.MOV R136, RZ, RZ, -R136 ;  /* 0x000000ffff88d224 */ /* 0x000fe200078e0a88 */
[C---:B------:R-:W-:Y:S01]  /*6910*/  ISETP.GT.U32.AND P5, PT, R8.reuse, R140, PT ;  /* 0x0000008c0800720c */ /* 0x040fe20003fa4070 */
[----:B------:R-:W-:Y:S02]  /*6920*/  IMAD R143, R8, R3, R143 ;  /* 0x00000003088f7224 */ /* 0x000fe400078e028f */
[----:B------:R-:W-:-:S04]  /*6930*/  IMAD.HI.U32 R3, R2, R145, RZ ;  /* 0x0000009102037227 */ /* 0x000fc800078e00ff */
[----:B------:R-:W-:Y:S02]  /*6940*/  IMAD.MOV R3, RZ, RZ, -R3 ;  /* 0x000000ffff037224 */ /* 0x000fe400078e0a03 */
[--C-:B------:R-:W-:Y:S02]  /*6950*/  @!P3 IMAD.IADD R142, R142, 0x1, -R8.reuse ;  /* 0x000000018e8eb824 */ /* 0x100fe400078e0a08 */
[--C-:B------:R-:W-:Y:S02]  /*6960*/  @!P2 IMAD.IADD R141, R141, 0x1, -R8.reuse ;  /* 0x000000018d8da824 */ /* 0x100fe400078e0a08 */
[C---:B------:R-:W-:Y:S01]  /*6970*/  IMAD R145, R8.reuse, R3, R145 ;  /* 0x0000000308917224 */ /* 0x040fe200078e0291 */
[----:B------:R-:W-:Y:S01]  /*6980*/  ISETP.GT.U32.AND P3, PT, R8, R142, PT ;  /* 0x0000008e0800720c */ /* 0x000fe20003f64070 */
[----:B------:R-:W-:Y:S01]  /*6990*/  IMAD.HI.U32 R4, R2, R5, RZ ;  /* 0x0000000502047227 */ /* 0x000fe200078e00ff */
[----:B------:R-:W-:Y:S02]  /*69a0*/  @!P5 IADD3 R140, R140, -R8, RZ ;  /* 0x800000088c8cd210 */ /* 0x000fe40007ffe0ff */
[----:B------:R-:W-:Y:S01]  /*69b0*/  ISETP.GE.AND P5, PT, R10, RZ, PT ;  /* 0x000000ff0a00720c */ /* 0x000fe20003fa6270 */
[----:B------:R-:W-:Y:S01]  /*69c0*/  @!P0 IMAD.MOV R141, RZ, RZ, -R141 ;  /* 0x000000ffff8d8224 */ /* 0x000fe200078e0a8d */
[----:B------:R-:W-:Y:S01]  /*69d0*/  ISETP.GT.U32.AND P0, PT, R8, R145, PT ;  /* 0x000000910800720c */ /* 0x000fe20003f04070 */
[----:B------:R-:W-:Y:S01]  /*69e0*/  @!P4 IMAD.MOV R139, RZ, RZ, -R139 ;  /* 0x000000ffff8bc224 */ /* 0x000fe200078e0a8b */
[----:B------:R-:W-:Y:S01]  /*69f0*/  IADD3 R4, -R4, RZ, RZ ;  /* 0x000000ff04047210 */ /* 0x000fe20007ffe1ff */
[----:B------:R-:W-:Y:S01]  /*6a00*/  VIADD R10, R0, 0x8c ;  /* 0x0000008c000a7836 */ /* 0x000fe20000000000 */
[----:B------:R-:W-:Y:S01]  /*6a10*/  ISETP.GT.U32.AND P4, PT, R8, R143, PT ;  /* 0x0000008f0800720c */ /* 0x000fe20003f84070 */
[----:B------:R-:W-:Y:S01]  /*6a20*/  VIADD R14, R0, 0x91 ;  /* 0x00000091000e7836 */ /* 0x000fe20000000000 */
[----:B------:R-:W-:Y:S01]  /*6a30*/  @!P1 IADD3 R140, -R140, RZ, RZ ;  /* 0x000000ff8c8c9210 */ /* 0x000fe20007ffe1ff */
[----:B------:R-:W-:Y:S01]  /*6a40*/  IMAD R144, R8, R4, R5 ;  /* 0x0000000408907224 */ /* 0x000fe200078e0205 */
[----:B------:R-:W-:Y:S01]  /*6a50*/  IADD3 R4, R0, 0x8b, RZ ;  /* 0x0000008b00047810 */ /* 0x000fe20007ffe0ff */
[----:B------:R-:W-:Y:S01]  /*6a60*/  @!P3 IMAD.IADD R142, R142, 0x1, -R8 ;  /* 0x000000018e8eb824 */ /* 0x000fe200078e0a08 */
[----:B------:R-:W-:Y:S01]  /*6a70*/  IABS R147, R10 ;  /* 0x0000000a00937213 */ /* 0x000fe20000000000 */
[----:B------:R-:W-:Y:S01]  /*6a80*/  VIADD R55, R0, 0xf7 ;  /* 0x000000f700377836 */ /* 0x000fe20000000000 */
[----:B------:R-:W-:Y:S01]  /*6a90*/  ISETP.GT.U32.AND P2, PT, R8, R144, PT ;  /* 0x000000900800720c */ /* 0x000fe20003f44070 */
[----:B------:R-:W-:Y:S01]  /*6aa0*/  @!P5 IMAD.MOV R142, RZ, RZ, -R142 ;  /* 0x000000ffff8ed224 */ /* 0x000fe200078e0a8e */
[----:B------:R-:W-:Y:S01]  /*6ab0*/  @!P0 IADD3 R145, R145, -R8, RZ ;  /* 0x8000000891918210 */ /* 0x000fe20007ffe0ff */
[----:B------:R-:W-:Y:S01]  /*6ac0*/  VIADD R7, R0, 0xfe ;  /* 0x000000fe00077836 */ /* 0x000fe20000000000 */
[----:B------:R-:W-:Y:S01]  /*6ad0*/  ISETP.GE.AND P3, PT, R9, RZ, PT ;  /* 0x000000ff0900720c */ /* 0x000fe20003f66270 */
[----:B------:R-:W-:Y:S01]  /*6ae0*/  @!P4 IMAD.IADD R143, R143, 0x1, -R8 ;  /* 0x000000018f8fc824 */ /* 0x000fe200078e0a08 */
[----:B------:R-:W-:-:S02]  /*6af0*/  IABS R9, R4 ;  /* 0x0000000400097213 */ /* 0x000fc40000000000 */
[----:B------:R-:W-:Y:S01]  /*6b00*/  ISETP.GE.AND P5, PT, R4, RZ, PT ;  /* 0x000000ff0400720c */ /* 0x000fe20003fa6270 */
[----:B------:R-:W-:Y:S01]  /*6b10*/  IMAD.HI.U32 R4, R2, R147, RZ ;  /* 0x0000009302047227 */ /* 0x000fe200078e00ff */
[C---:B------:R-:W-:Y:S02]  /*6b20*/  ISETP.GT.U32.AND P0, PT, R8.reuse, R145, PT ;  /* 0x000000910800720c */ /* 0x040fe40003f04070 */
[----:B------:R-:W-:Y:S01]  /*6b30*/  ISETP.GT.U32.AND P4, PT, R8, R143, PT ;  /* 0x0000008f0800720c */ /* 0x000fe20003f84070 */
[----:B------:R-:W-:Y:S01]  /*6b40*/  IMAD.MOV R4, RZ, RZ, -R4 ;  /* 0x000000ffff047224 */ /* 0x000fe200078e0a04 */
[----:B------:R-:W-:Y:S01]  /*6b50*/  @!P2 IADD3 R144, R144, -R8, RZ ;  /* 0x800000089090a210 */ /* 0x000fe20007ffe0ff */
[----:B------:R-:W-:Y:S01]  /*6b60*/  IMAD.HI.U32 R3, R2, R9, RZ ;  /* 0x0000000902037227 */ /* 0x000fe200078e00ff */
[----:B------:R-:W-:Y:S02]  /*6b70*/  ISETP.GE.AND P1, PT, R12, RZ, PT ;  /* 0x000000ff0c00720c */ /* 0x000fe40003f26270 */
[C---:B------:R-:W-:Y:S01]  /*6b80*/  ISETP.GT.U32.AND P2, PT, R8.reuse, R144, PT ;  /* 0x000000900800720c */ /* 0x040fe20003f44070 */
[----:B------:R-:W-:Y:S01]  /*6b90*/  IMAD R147, R8, R4, R147 ;  /* 0x0000000408937224 */ /* 0x000fe200078e0293 */
[----:B------:R-:W-:Y:S01]  /*6ba0*/  IADD3 R3, -R3, RZ, RZ ;  /* 0x000000ff03037210 */ /* 0x000fe20007ffe1ff */
[----:B------:R-:W-:Y:S01]  /*6bb0*/  VIADD R12, R0, 0x8d ;  /* 0x0000008d000c7836 */ /* 0x000fe20000000000 */
[----:B------:R-:W-:Y:S01]  /*6bc0*/  IABS R13, R14 ;  /* 0x0000000e000d7213 */ /* 0x000fe20000000000 */
[--C-:B------:R-:W-:Y:S01]  /*6bd0*/  @!P0 IMAD.IADD R145, R145, 0x1, -R8.reuse ;  /* 0x0000000191918824 */ /* 0x100fe200078e0a08 */
[C---:B------:R-:W-:Y:S01]  /*6be0*/  ISETP.GT.U32.AND P0, PT, R8.reuse, R147, PT ;  /* 0x000000930800720c */ /* 0x040fe20003f04070 */
[----:B------:R-:W-:Y:S01]  /*6bf0*/  @!P4 IMAD.IADD R143, R143, 0x1, -R8 ;  /* 0x000000018f8fc824 */ /* 0x000fe200078e0a08 */
[----:B------:R-:W-:Y:S01]  /*6c00*/  IABS R11, R12 ;  /* 0x0000000c000b7213 */ /* 0x000fe20000000000 */
[----:B------:R-:W-:Y:S01]  /*6c10*/  IMAD R146, R8, R3, R9 ;  /* 0x0000000308927224 */ /* 0x000fe200078e0209 */
[----:B------:R-:W-:Y:S01]  /*6c20*/  ISETP.GE.AND P4, PT, R10, RZ, PT ;  /* 0x000000ff0a00720c */ /* 0x000fe20003f86270 */
[----:B------:R-:W-:-:S02]  /*6c30*/  VIADD R3, R0, 0x8e ;  /* 0x0000008e00037836 */ /* 0x000fc40000000000 */
[----:B------:R-:W-:-:S03]  /*6c40*/  IMAD.HI.U32 R5, R2, R11, RZ ;  /* 0x0000000b02057227 */ /* 0x000fc600078e00ff */
[----:B------:R-:W-:Y:S01]  /*6c50*/  IABS R149, R3 ;  /* 0x0000000300957213 */ /* 0x000fe20000000000 */
[----:B------:R-:W-:Y:S01]  /*6c60*/  @!P6 IMAD.MOV R143, RZ, RZ, -R143 ;  /* 0x000000ffff8fe224 */ /* 0x000fe200078e0a8f */
[----:B------:R-:W-:Y:S01]  /*6c70*/  ISETP.GT.U32.AND P6, PT, R8, R146, PT ;  /* 0x000000920800720c */ /* 0x000fe20003fc4070 */
[----:B------:R-:W-:Y:S02]  /*6c80*/  IMAD.MOV R5, RZ, RZ, -R5 ;  /* 0x000000ffff057224 */ /* 0x000fe400078e0a05 */
[--C-:B------:R-:W-:Y:S01]  /*6c90*/  @!P2 IMAD.IADD R144, R144, 0x1, -R8.reuse ;  /* 0x000000019090a824 */ /* 0x100fe200078e0a08 */
[----:B------:R-:W-:Y:S01]  /*6ca0*/  ISETP.GE.AND P2, PT, R12, RZ, PT ;  /* 0x000000ff0c00720c */ /* 0x000fe20003f46270 */
[C---:B------:R-:W-:Y:S01]  /*6cb0*/  VIADD R10, R0.reuse, 0x8f ;  /* 0x0000008f000a7836 */ /* 0x040fe20000000000 */
[----:B------:R-:W-:Y:S01]  /*6cc0*/  IADD3 R12, R0, 0x90, RZ ;  /* 0x00000090000c7810 */ /* 0x000fe20007ffe0ff */
[----:B------:R-:W-:Y:S02]  /*6cd0*/  @!P0 IMAD.IADD R147, R147, 0x1, -R8 ;  /* 0x0000000193938824 */ /* 0x000fe400078e0a08 */
[----:B------:R-:W-:Y:S01]  /*6ce0*/  IMAD R148, R8, R5, R11 ;  /* 0x0000000508947224 */ /* 0x000fe200078e020b */
[----:B------:R-:W-:Y:S01]  /*6cf0*/  IABS R11, R10 ;  /* 0x0000000a000b7213 */ /* 0x000fe20000000000 */
[----:B------:R-:W-:Y:S01]  /*6d00*/  @!P1 IMAD.MOV R144, RZ, RZ, -R144 ;  /* 0x000000ffff909224 */ /* 0x000fe200078e0a90 */
[----:B------:R-:W-:Y:S01]  /*6d10*/  ISETP.GE.AND P1, PT, R3, RZ, PT ;  /* 0x000000ff0300720c */ /* 0x000fe20003f26270 */
[----:B------:R-:W-:Y:S01]  /*6d20*/  IMAD.HI.U32 R3, R2, R149, RZ ;  /* 0x0000009502037227 */ /* 0x000fe200078e00ff */
[----:B------:R-:W-:-:S02]  /*6d30*/  ISETP.GT.U32.AND P0, PT, R8, R147, PT ;  /* 0x000000930800720c */ /* 0x000fc40003f04070 */
[----:B------:R-:W-:Y:S01]  /*6d40*/  @!P6 IADD3 R146, R146, -R8, RZ ;  /* 0x800000089292e210 */ /* 0x000fe20007ffe0ff */
[----:B------:R-:W-:Y:S01]  /*6d50*/  @!P3 IMAD.MOV R145, RZ, RZ, -R145 ;  /* 0x000000ffff91b224 */ /* 0x000fe200078e0a91 */
[----:B------:R-:W-:Y:S01]  /*6d60*/  ISETP.GT.U32.AND P3, PT, R8, R148, PT ;  /* 0x000000940800720c */ /* 0x000fe20003f64070 */
[----:B------:R-:W-:Y:S01]  /*6d70*/  IMAD.HI.U32 R4, R2, R11, RZ ;  /* 0x0000000b02047227 */ /* 0x000fe200078e00ff */
[C---:B------:R-:W-:Y:S02]  /*6d80*/  ISETP.GT.U32.AND P6, PT, R8.reuse, R146, PT ;  /* 0x000000920800720c */ /* 0x040fe40003fc4070 */
[----:B------:R-:W-:Y:S01]  /*6d90*/  IABS R151, R12 ;  /* 0x0000000c00977213 */ /* 0x000fe20000000000 */
[----:B------:R-:W-:Y:S02]  /*6da0*/  IMAD.MOV R3, RZ, RZ, -R3 ;  /* 0x000000ffff037224 */ /* 0x000fe400078e0a03 */
[----:B------:R-:W-:Y:S02]  /*6db0*/  IMAD.MOV R4, RZ, RZ, -R4 ;  /* 0x000000ffff047224 */ /* 0x000fe400078e0a04 */
[----:B------:R-:W-:-:S02]  /*6dc0*/  IMAD R149, R8, R3, R149 ;  /* 0x0000000308957224 */ /* 0x000fc400078e0295 */
[C---:B------:R-:W-:Y:S02]  /*6dd0*/  IMAD R150, R8.reuse, R4, R11 ;  /* 0x0000000408967224 */ /* 0x040fe400078e020b */
[--C-:B------:R-:W-:Y:S01]  /*6de0*/  @!P0 IMAD.IADD R147, R147, 0x1, -R8.reuse ;  /* 0x0000000193938824 */ /* 0x100fe200078e0a08 */
[----:B------:R-:W-:Y:S01]  /*6df0*/  ISETP.GT.U32.AND P0, PT, R8, R149, PT ;  /* 0x000000950800720c */ /* 0x000fe20003f04070 */
[----:B------:R-:W-:Y:S01]  /*6e00*/  @!P3 IMAD.IADD R148, R148, 0x1, -R8 ;  /* 0x000000019494b824 */ /* 0x000fe200078e0a08 */
[----:B------:R-:W-:Y:S01]  /*6e10*/  ISETP.GT.U32.AND P3, PT, R8, R150, PT ;  /* 0x000000960800720c */ /* 0x000fe20003f64070 */
[----:B------:R-:W-:-:S04]  /*6e20*/  IMAD.HI.U32 R5, R2, R151, RZ ;  /* 0x0000009702057227 */ /* 0x000fc800078e00ff */
[--C-:B------:R-:W-:Y:S01]  /*6e30*/  @!P6 IMAD.IADD R146, R146, 0x1, -R8.reuse ;  /* 0x000000019292e824 */ /* 0x100fe200078e0a08 */
[----:B------:R-:W-:Y:S01]  /*6e40*/  ISETP.GE.AND P6, PT, R10, RZ, PT ;  /* 0x000000ff0a00720c */ /* 0x000fe20003fc6270 */
[C---:B------:R-:W-:Y:S01]  /*6e50*/  VIADD R11, R0.reuse, 0x93 ;  /* 0x00000093000b7836 */ /* 0x040fe20000000000 */
[----:B------:R-:W-:Y:S01]  /*6e60*/  IADD3 R10, R0, 0x92, RZ ;  /* 0x00000092000a7810 */ /* 0x000fe20007ffe0ff */
[----:B------:R-:W-:Y:S01]  /*6e70*/  IMAD.HI.U32 R9, R2, R13, RZ ;  /* 0x0000000d02097227 */ /* 0x000fe200078e00ff */
[----:B------:R-:W-:Y:S02]  /*6e80*/  IADD3 R5, -R5, RZ, RZ ;  /* 0x000000ff05057210 */ /* 0x000fe40007ffe1ff */
[----:B------:R-:W-:Y:S01]  /*6e90*/  IABS R153, R10 ;  /* 0x0000000a00997213 */ /* 0x000fe20000000000 */
[--C-:B------:R-:W-:Y:S01]  /*6ea0*/  @!P0 IMAD.IADD R149, R149, 0x1, -R8.reuse ;  /* 0x0000000195958824 */ /* 0x100fe200078e0a08 */
[----:B------:R-:W-:Y:S01]  /*6eb0*/  @!P5 IADD3 R146, -R146, RZ, RZ ;  /* 0x000000ff9292d210 */ /* 0x000fe20007ffe1ff */
[----:B------:R-:W-:Y:S01]  /*6ec0*/  IMAD R151, R8, R5, R151 ;  /* 0x0000000508977224 */ /* 0x000fe200078e0297 */
[----:B------:R-:W-:Y:S01]  /*6ed0*/  IABS R5, R11 ;  /* 0x0000000b00057213 */ /* 0x000fe20000000000 */
[----:B------:R-:W-:Y:S01]  /*6ee0*/  @!P3 IMAD.IADD R150, R150, 0x1, -R8 ;  /* 0x000000019696b824 */ /* 0x000fe200078e0a08 */
[----:B------:R-:W-:Y:S01]  /*6ef0*/  ISETP.GT.U32.AND P5, PT, R8, R149, PT ;  /* 0x000000950800720c */ /* 0x000fe20003fa4070 */
[----:B------:R-:W-:Y:S01]  /*6f00*/  IMAD.HI.U32 R3, R2, R153, RZ ;  /* 0x0000009902037227 */ /* 0x000fe200078e00ff */
[----:B------:R-:W-:-:S02]  /*6f10*/  ISETP.GT.U32.AND P0, PT, R8, R148, PT ;  /* 0x000000940800720c */ /* 0x000fc40003f04070 */
[----:B------:R-:W-:Y:S01]  /*6f20*/  ISETP.GT.U32.AND P3, PT, R8, R150, PT ;  /* 0x000000960800720c */ /* 0x000fe20003f64070 */
[----:B------:R-:W-:-:S04]  /*6f30*/  IMAD.HI.U32 R4, R2, R5, RZ ;  /* 0x0000000502047227 */ /* 0x000fc800078e00ff */
[----:B------:R-:W-:Y:S02]  /*6f40*/  IMAD.MOV R3, RZ, RZ, -R3 ;  /* 0x000000ffff037224 */ /* 0x000fe400078e0a03 */
[----:B------:R-:W-:Y:S02]  /*6f50*/  IMAD.MOV R9, RZ, RZ, -R9 ;  /* 0x000000ffff097224 */ /* 0x000fe400078e0a09 */
[----:B------:R-:W-:Y:S02]  /*6f60*/  IMAD.MOV R154, RZ, RZ, -R4 ;  /* 0x000000ffff9a7224 */ /* 0x000fe400078e0a04 */
[----:B------:R-:W-:Y:S01]  /*6f70*/  @!P4 IMAD.MOV R147, RZ, RZ, -R147 ;  /* 0x000000ffff93c224 */ /* 0x000fe200078e0a93 */
[C---:B------:R-:W-:Y:S01]  /*6f80*/  ISETP.GT.U32.AND P4, PT, R8.reuse, R151, PT ;  /* 0x000000970800720c */ /* 0x040fe20003f84070 */
[----:B------:R-:W-:Y:S01]  /*6f90*/  IMAD R153, R8, R3, R153 ;  /* 0x0000000308997224 */ /* 0x000fe200078e0299 */
[-C--:B------:R-:W-:Y:S01]  /*6fa0*/  @!P0 IADD3 R148, R148, -R8.reuse, RZ ;  /* 0x8000000894948210 */ /* 0x080fe20007ffe0ff */
[----:B------:R-:W-:Y:S01]  /*6fb0*/  IMAD R152, R8, R9, R13 ;  /* 0x0000000908987224 */ /* 0x000fe200078e020d */
[----:B------:R-:W-:Y:S01]  /*6fc0*/  @!P3 IADD3 R150, R150, -R8, RZ ;  /* 0x800000089696b210 */ /* 0x000fe20007ffe0ff */
[C---:B------:R-:W-:Y:S01]  /*6fd0*/  IMAD R154, R8.reuse, R154, R5 ;  /* 0x0000009a089a7224 */ /* 0x040fe200078e0205 */
[----:B------:R-:W-:Y:S01]  /*6fe0*/  IABS R9, R15 ;  /* 0x0000000f00097213 */ /* 0x000fe20000000000 */
[----:B------:R-:W-:Y:S01]  /*6ff0*/  @!P5 IMAD.IADD R149, R149, 0x1, -R8 ;  /* 0x000000019595d824 */ /* 0x000fe200078e0a08 */
[----:B------:R-:W-:Y:S01]  /*7000*/  ISETP.GT.U32.AND P5, PT, R8, R153, PT ;  /* 0x000000990800720c */ /* 0x000fe20003fa4070 */
[----:B------:R-:W-:Y:S01]  /*7010*/  VIADD R13, R0, 0x94 ;  /* 0x00000094000d7836 */ /* 0x000fe20000000000 */
[----:B------:R-:W-:Y:S01]  /*7020*/  ISETP.GT.U32.AND P0, PT, R8, R152, PT ;  /* 0x000000980800720c */ /* 0x000fe20003f04070 */
[----:B------:R-:W-:Y:S01]  /*7030*/  IMAD.HI.U32 R4, R2, R9, RZ ;  /* 0x0000000902047227 */ /* 0x000fe200078e00ff */
[----:B------:R-:W-:-:S02]  /*7040*/  ISETP.GT.U32.AND P3, PT, R8, R154, PT ;  /* 0x0000009a0800720c */ /* 0x000fc40003f64070 */
[----:B------:R-:W-:Y:S01]  /*7050*/  IABS R155, R13 ;  /* 0x0000000d009b7213 */ /* 0x000fe20000000000 */
[----:B------:R-:W-:Y:S01]  /*7060*/  @!P4 IMAD.IADD R151, R151, 0x1, -R8 ;  /* 0x000000019797c824 */ /* 0x000fe200078e0a08 */
[----:B------:R-:W-:Y:S01]  /*7070*/  ISETP.GE.AND P4, PT, R12, RZ, PT ;  /* 0x000000ff0c00720c */ /* 0x000fe20003f86270 */
[----:B------:R-:W-:Y:S01]  /*7080*/  IMAD.MOV R4, RZ, RZ, -R4 ;  /* 0x000000ffff047224 */ /* 0x000fe200078e0a04 */
[----:B------:R-:W-:Y:S01]  /*7090*/  IADD3 R12, R0, 0x97, RZ ;  /* 0x00000097000c7810 */ /* 0x000fe20007ffe0ff */
[----:B------:R-:W-:Y:S01]  /*70a0*/  IMAD.HI.U32 R3, R2, R155, RZ ;  /* 0x0000009b02037227 */ /* 0x000fe200078e00ff */
[----:B------:R-:W-:Y:S02]  /*70b0*/  @!P1 IADD3 R149, -R149, RZ, RZ ;  /* 0x000000ff95959210 */ /* 0x000fe40007ffe1ff */
[----:B------:R-:W-:Y:S01]  /*70c0*/  IABS R5, R12 ;  /* 0x0000000c00057213 */ /* 0x000fe20000000000 */
[--C-:B------:R-:W-:Y:S01]  /*70d0*/  @!P5 IMAD.IADD R153, R153, 0x1, -R8.reuse ;  /* 0x000000019999d824 */ /* 0x100fe200078e0a08 */
[----:B------:R-:W-:Y:S01]  /*70e0*/  ISETP.GT.U32.AND P5, PT, R8, R151, PT ;  /* 0x000000970800720c */ /* 0x000fe20003fa4070 */
[--C-:B------:R-:W-:Y:S01]  /*70f0*/  @!P0 IMAD.IADD R152, R152, 0x1, -R8.reuse ;  /* 0x0000000198988824 */ /* 0x100fe200078e0a08 */
[----:B------:R-:W-:Y:S01]  /*7100*/  ISETP.GE.AND P0, PT, R14, RZ, PT ;  /* 0x000000ff0e00720c */ /* 0x000fe20003f06270 */
[----:B------:R-:W-:Y:S01]  /*7110*/  @!P3 IMAD.IADD R154, R154, 0x1, -R8 ;  /* 0x000000019a9ab824 */ /* 0x000fe200078e0a08 */
[C---:B------:R-:W-:Y:S01]  /*7120*/  ISETP.GT.U32.AND P3, PT, R8.reuse, R153, PT ;  /* 0x000000990800720c */ /* 0x040fe20003f64070 */
[----:B------:R-:W-:-:S02]  /*7130*/  IMAD R156, R8, R4, R9 ;  /* 0x00000004089c7224 */ /* 0x000fc400078e0209 */
[----:B------:R-:W-:Y:S01]  /*7140*/  VIADD R9, R0, 0x96 ;  /* 0x0000009600097836 */ /* 0x000fe20000000000 */
[C---:B------:R-:W-:Y:S01]  /*7150*/  ISETP.GT.U32.AND P1, PT, R8.reuse, R154, PT ;  /* 0x0000009a0800720c */ /* 0x040fe20003f24070 */
[----:B------:R-:W-:Y:S01]  /*7160*/  @!P2 IMAD.MOV R148, RZ, RZ, -R148 ;  /* 0x000000ffff94a224 */ /* 0x000fe200078e0a94 */
[----:B------:R-:W-:Y:S01]  /*7170*/  ISETP.GT.U32.AND P2, PT, R8, R152, PT ;  /* 0x000000980800720c */ /* 0x000fe20003f44070 */
[----:B------:R-:W-:Y:S01]  /*7180*/  IMAD.MOV R3, RZ, RZ, -R3 ;  /* 0x000000ffff037224 */ /* 0x000fe200078e0a03 */
[----:B------:R-:W-:Y:S01]  /*7190*/  IABS R157, R9 ;  /* 0x00000009009d7213 */ /* 0x000fe20000000000 */
[----:B------:R-:W-:Y:S01]  /*71a0*/  @!P5 IMAD.IADD R151, R151, 0x1, -R8 ;  /* 0x000000019797d824 */ /* 0x000fe200078e0a08 */
[----:B------:R-:W-:Y:S01]  /*71b0*/  ISETP.GE.AND P5, PT, R10, RZ, PT ;  /* 0x000000ff0a00720c */ /* 0x000fe20003fa6270 */
[----:B------:R-:W-:Y:S02]  /*71c0*/  IMAD R155, R8, R3, R155 ;  /* 0x00000003089b7224 */ /* 0x000fe400078e029b */
[----:B------:R-:W-:Y:S01]  /*71d0*/  IMAD.HI.U32 R3, R2, R157, RZ ;  /* 0x0000009d02037227 */ /* 0x000fe200078e00ff */
[----:B------:R-:W-:-:S02]  /*71e0*/  @!P3 IADD3 R153, R153, -R8, RZ ;  /* 0x800000089999b210 */ /* 0x000fc40007ffe0ff */
[----:B------:R-:W-:Y:S01]  /*71f0*/  ISETP.GE.AND P3, PT, R11, RZ, PT ;  /* 0x000000ff0b00720c */ /* 0x000fe20003f66270 */
[----:B------:R-:W-:Y:S01]  /*7200*/  @!P6 IMAD.MOV R150, RZ, RZ, -R150 ;  /* 0x000000ffff96e224 */ /* 0x000fe200078e0a96 */
[----:B------:R-:W-:Y:S01]  /*7210*/  ISETP.GT.U32.AND P6, PT, R8, R155, PT ;  /* 0x0000009b0800720c */ /* 0x000fe20003fc4070 */
[----:B------:R-:W-:-:S04]  /*7220*/  IMAD.HI.U32 R4, R2, R5, RZ ;  /* 0x0000000502047227 */ /* 0x000fc800078e00ff */
[--C-:B------:R-:W-:Y:S01]  /*7230*/  @!P2 IMAD.IADD R152, R152, 0x1, -R8.reuse ;  /* 0x000000019898a824 */ /* 0x100fe200078e0a08 */
[----:B------:R-:W-:Y:S01]  /*7240*/  ISETP.GT.U32.AND P2, PT, R8, R156, PT ;  /* 0x0000009c0800720c */ /* 0x000fe20003f44070 */
[----:B------:R-:W-:Y:S01]  /*7250*/  IMAD.MOV R3, RZ, RZ, -R3 ;  /* 0x000000ffff037224 */ /* 0x000fe200078e0a03 */
[----:B------:R-:W-:Y:S01]  /*7260*/  IADD3 R4, -R4, RZ, RZ ;  /* 0x000000ff04047210 */ /* 0x000fe20007ffe1ff */
[--C-:B------:R-:W-:Y:S01]  /*7270*/  @!P1 IMAD.IADD R154, R154, 0x1, -R8.reuse ;  /* 0x000000019a9a9824 */ /* 0x100fe200078e0a08 */
[----:B------:R-:W-:Y:S01]  /*7280*/  @!P5 IADD3 R153, -R153, RZ, RZ ;  /* 0x000000ff9999d210 */ /* 0x000fe20007ffe1ff */
[C---:B------:R-:W-:Y:S01]  /*7290*/  IMAD R157, R8.reuse, R3, R157 ;  /* 0x00000003089d7224 */ /* 0x040fe200078e029d */
[----:B------:R-:W-:Y:S01]  /*72a0*/  ISETP.GE.AND P1, PT, R13, RZ, PT ;  /* 0x000000ff0d00720c */ /* 0x000fe20003f26270 */
[----:B------:R-:W-:Y:S01]  /*72b0*/  IMAD R158, R8, R4, R5 ;  /* 0x00000004089e7224 */ /* 0x000fe200078e0205 */
[----:B------:R-:W-:Y:S01]  /*72c0*/  IADD3 R13, R0, 0xa0, RZ ;  /* 0x000000a0000d7810 */ /* 0x000fe20007ffe0ff */
[----:B------:R-:W-:Y:S01]  /*72d0*/  @!P6 IMAD.IADD R155, R155, 0x1, -R8 ;  /* 0x000000019b9be824 */ /* 0x000fe200078e0a08 */
[C---:B------:R-:W-:Y:S01]  /*72e0*/  ISETP.GT.U32.AND P5, PT, R8.reuse, R157, PT ;  /* 0x0000009d0800720c */ /* 0x040fe20003fa4070 */
[----:B------:R-:W-:Y:S01]  /*72f0*/  @!P3 IMAD.MOV R154, RZ, RZ, -R154 ;  /* 0x000000ffff9ab224 */ /* 0x000fe200078e0a9a */
[----:B------:R-:W-:Y:S01]  /*7300*/  ISETP.GT.U32.AND P3, PT, R8, R158, PT ;  /* 0x0000009e0800720c */ /* 0x000fe20003f64070 */
[----:B------:R-:W-:Y:S01]  /*7310*/  @!P2 IMAD.IADD R156, R156, 0x1, -R8 ;  /* 0x000000019c9ca824 */ /* 0x000fe200078e0a08 */
[----:B------:R-:W-:Y:S01]  /*7320*/  ISETP.GT.U32.AND P2, PT, R8, R155, PT ;  /* 0x0000009b0800720c */ /* 0x000fe20003f44070 */
[----:B------:R-:W-:Y:S01]  /*7330*/  @!P4 IMAD.MOV R151, RZ, RZ, -R151 ;  /* 0x000000ffff97c224 */ /* 0x000fe200078e0a97 */
[----:B------:R-:W-:Y:S01]  /*7340*/  ISETP.GE.AND P6, PT, R15, RZ, PT ;  /* 0x000000ff0f00720c */ /* 0x000fe20003fc6270 */
[----:B------:R-:W-:Y:S01]  /*7350*/  VIADD R4, R0, 0x99 ;  /* 0x0000009900047836 */ /* 0x000fe20000000000 */
[----:B------:R-:W-:Y:S01]  /*7360*/  ISETP.GT.U32.AND P4, PT, R8, R156, PT ;  /* 0x0000009c0800720c */ /* 0x000fe20003f84070 */
[----:B------:R-:W-:Y:S01]  /*7370*/  VIADD R3, R0, 0x98 ;  /* 0x0000009800037836 */ /* 0x000fe20000000000 */
[----:B------:R-:W-:Y:S01]  /*7380*/  IABS R167, R13 ;  /* 0x0000000d00a77213 */ /* 0x000fe20000000000 */
[----:B------:R-:W-:Y:S01]  /*7390*/  @!P0 IMAD.MOV R152, RZ, RZ, -R152 ;  /* 0x000000ffff988224 */ /* 0x000fe200078e0a98 */
[----:B------:R-:W-:Y:S01]  /*73a0*/  IABS R5, R4 ;  /* 0x0000000400057213 */ /* 0x000fe20000000000 */
[--C-:B------:R-:W-:Y:S01]  /*73b0*/  @!P5 IMAD.IADD R157, R157, 0x1, -R8.reuse ;  /* 0x000000019d9dd824 */ /* 0x100fe200078e0a08 */
[----:B------:R-:W-:Y:S01]  /*73c0*/  IABS R159, R3 ;  /* 0x00000003009f7213 */ /* 0x000fe20000000000 */
[--C-:B------:R-:W-:Y:S01]  /*73d0*/  @!P3 IMAD.IADD R158, R158, 0x1, -R8.reuse ;  /* 0x000000019e9eb824 */ /* 0x100fe200078e0a08 */
[----:B------:R-:W-:Y:S01]  /*73e0*/  ISETP.GE.AND P0, PT, R9, RZ, PT ;  /* 0x000000ff0900720c */ /* 0x000fe20003f06270 */
[----:B------:R-:W-:Y:S01]  /*73f0*/  VIADD R9, R0, 0x9a ;  /* 0x0000009a00097836 */ /* 0x000fe20000000000 */
[----:B------:R-:W-:Y:S01]  /*7400*/  ISETP.GT.U32.AND P3, PT, R8, R157, PT ;  /* 0x0000009d0800720c */ /* 0x000fe20003f64070 */
[----:B------:R-:W-:Y:S01]  /*7410*/  VIADD R11, R0, 0x9e ;  /* 0x0000009e000b7836 */ /* 0x000fe20000000000 */
[----:B------:R-:W-:Y:S01]  /*7420*/  @!P2 IADD3 R155, R155, -R8, RZ ;  /* 0x800000089b9ba210 */ /* 0x000fe20007ffe0ff */
[----:B------:R-:W-:Y:S01]  /*7430*/  @!P4 IMAD.IADD R156, R156, 0x1, -R8 ;  /* 0x000000019c9cc824 */ /* 0x000fe200078e0a08 */
[----:B------:R-:W-:Y:S01]  /*7440*/  ISETP.GE.AND P5, PT, R4, RZ, PT ;  /* 0x000000ff0400720c */ /* 0x000fe20003fa6270 */
[----:B------:R-:W-:Y:S01]  /*7450*/  IMAD.HI.U32 R4, R2, R5, RZ ;  /* 0x0000000502047227 */ /* 0x000fe200078e00ff */
[----:B------:R-:W-:-:S02]  /*7460*/  ISETP.GE.AND P4, PT, R3, RZ, PT ;  /* 0x000000ff0300720c */ /* 0x000fc40003f86270 */
[----:B------:R-:W-:Y:S01]  /*7470*/  @!P1 IADD3 R155, -R155, RZ, RZ ;  /* 0x000000ff9b9b9210 */ /* 0x000fe20007ffe1ff */
[----:B------:R-:W-:Y:S01]  /*7480*/  IMAD.HI.U32 R3, R2, R159, RZ ;  /* 0x0000009f02037227 */ /* 0x000fe200078e00ff */
[----:B------:R-:W-:Y:S02]  /*7490*/  ISETP.GT.U32.AND P1, PT, R8, R158, PT ;  /* 0x0000009e0800720c */ /* 0x000fe40003f24070 */
[----:B------:R-:W-:Y:S01]  /*74a0*/  IABS R161, R9 ;  /* 0x0000000900a17213 */ /* 0x000fe20000000000 */
[----:B------:R-:W-:Y:S01]  /*74b0*/  IMAD.MOV R4, RZ, RZ, -R4 ;  /* 0x000000ffff047224 */ /* 0x000fe200078e0a04 */
[----:B------:R-:W-:Y:S01]  /*74c0*/  @!P6 IADD3 R156, -R156, RZ, RZ ;  /* 0x000000ff9c9ce210 */ /* 0x000fe20007ffe1ff */
[----:B------:R-:W-:Y:S01]  /*74d0*/  IMAD.MOV R3, RZ, RZ, -R3 ;  /* 0x000000ffff037224 */ /* 0x000fe200078e0a03 */
[----:B------:R-:W-:Y:S01]  /*74e0*/  ISETP.GE.AND P6, PT, R9, RZ, PT ;  /* 0x000000ff0900720c */ /* 0x000fe20003fc6270 */
[----:B------:R-:W-:Y:S01]  /*74f0*/  IMAD R160, R8, R4, R5 ;  /* 0x0000000408a07224 */ /* 0x000fe200078e0205 */
[----:B------:R-:W-:Y:S01]  /*7500*/  IADD3 R9, R0, 0x9c, RZ ;  /* 0x0000009c00097810 */ /* 0x000fe20007ffe0ff */
[--C-:B------:R-:W-:Y:S01]  /*7510*/  @!P3 IMAD.IADD R157, R157, 0x1, -R8.reuse ;  /* 0x000000019d9db824 */ /* 0x100fe200078e0a08 */
[----:B------:R-:W-:Y:S01]  /*7520*/  ISETP.GE.AND P2, PT, R12, RZ, PT ;  /* 0x000000ff0c00720c */ /* 0x000fe20003f46270 */
[----:B------:R-:W-:Y:S01]  /*7530*/  IMAD R159, R8, R3, R159 ;  /* 0x00000003089f7224 */ /* 0x000fe200078e029f */
[----:B------:R-:W-:Y:S01]  /*7540*/  IABS R163, R9 ;  /* 0x0000000900a37213 */ /* 0x000fe20000000000 */
[----:B------:R-:W-:Y:S01]  /*7550*/  VIADD R3, R0, 0x9b ;  /* 0x0000009b00037836 */ /* 0x000fe20000000000 */
[----:B------:R-:W-:Y:S01]  /*7560*/  IABS R165, R11 ;  /* 0x0000000b00a57213 */ /* 0x000fe20000000000 */
[----:B------:R-:W-:Y:S01]  /*7570*/  @!P0 IMAD.MOV R157, RZ, RZ, -R157 ;  /* 0x000000ffff9d8224 */ /* 0x000fe200078e0a9d */
[----:B------:R-:W-:Y:S01]  /*7580*/  ISETP.GT.U32.AND P0, PT, R8, R160, PT ;  /* 0x000000a00800720c */ /* 0x000fe20003f04070 */
[----:B------:R-:W-:Y:S01]  /*7590*/  @!P1 IMAD.IADD R158, R158, 0x1, -R8 ;  /* 0x000000019e9e9824 */ /* 0x000fe200078e0a08 */
[----:B------:R-:W-:Y:S01]  /*75a0*/  ISETP.GT.U32.AND P3, PT, R8, R159, PT ;  /* 0x0000009f0800720c */ /* 0x000fe20003f64070 */
[C---:B------:R-:W-:Y:S01]  /*75b0*/  VIADD R12, R0.reuse, 0x9f ;  /* 0x0000009f000c7836 */ /* 0x040fe20000000000 */
[----:B------:R-:W-:Y:S01]  /*75c0*/  ISETP.GE.AND P1, PT, R3, RZ, PT ;  /* 0x000000ff0300720c */ /* 0x000fe20003f26270 */
[----:B------:R-:W-:Y:S01]  /*75d0*/  VIADD R10, R0, 0x9d ;  /* 0x0000009d000a7836 */ /* 0x000fe20000000000 */
[----:B------:R-:W-:Y:S01]  /*75e0*/  IABS R5, R3 ;  /* 0x0000000300057213 */ /* 0x000fe20000000000 */
[----:B------:R-:W-:Y:S01]  /*75f0*/  IMAD.HI.U32 R3, R2, R161, RZ ;  /* 0x000000a102037227 */ /* 0x000fe200078e00ff */
[----:B------:R-:W-:-:S03]  /*7600*/  IADD3 R15, R0, 0xbf, RZ ;  /* 0x000000bf000f7810 */ /* 0x000fc60007ffe0ff */
[----:B------:R-:W-:Y:S01]  /*7610*/  IMAD.MOV R4, RZ, RZ, -R3 ;  /* 0x000000ffff047224 */ /* 0x000fe200078e0a03 */
[----:B------:R-:W-:Y:S01]  /*7620*/  IABS R199, R15 ;  /* 0x0000000f00c77213 */ /* 0x000fe20000000000 */
[----:B------:R-:W-:Y:S01]  /*7630*/  IMAD.HI.U32 R3, R2, R5, RZ ;  /* 0x0000000502037227 */ /* 0x000fe200078e00ff */
[-C--:B------:R-:W-:Y:S02]  /*7640*/  @!P0 IADD3 R160, R160, -R8.reuse, RZ ;  /* 0x80000008a0a08210 */ /* 0x080fe40007ffe0ff */
[----:B------:R-:W-:Y:S01]  /*7650*/  @!P3 IADD3 R159, R159, -R8, RZ ;  /* 0x800000089f9fb210 */ /* 0x000fe20007ffe0ff */
[----:B------:R-:W-:Y:S01]  /*7660*/  IMAD.MOV R3, RZ, RZ, -R3 ;  /* 0x000000ffff037224 */ /* 0x000fe200078e0a03 */
[C---:B------:R-:W-:Y:S01]  /*7670*/  ISETP.GT.U32.AND P0, PT, R8.reuse, R160, PT ;  /* 0x000000a00800720c */ /* 0x040fe20003f04070 */
[C---:B------:R-:W-:Y:S01]  /*7680*/  IMAD R161, R8.reuse, R4, R161 ;  /* 0x0000000408a17224 */ /* 0x040fe200078e02a1 */
[C---:B------:R-:W-:Y:S01]  /*7690*/  ISETP.GT.U32.AND P3, PT, R8.reuse, R159, PT ;  /* 0x0000009f0800720c */ /* 0x040fe20003f64070 */
[----:B------:R-:W-:Y:S01]  /*76a0*/  IMAD R162, R8, R3, R5 ;  /* 0x0000000308a27224 */ /* 0x000fe200078e0205 */
[----:B------:R-:W-:Y:S01]  /*76b0*/  IABS R5, R12 ;  /* 0x0000000c00057213 */ /* 0x000fe20000000000 */
[----:B------:R-:W-:-:S04]  /*76c0*/  IMAD.HI.U32 R3, R2, R163, RZ ;  /* 0x000000a302037227 */ /* 0x000fc800078e00ff */
[----:B------:R-:W-:Y:S02]  /*76d0*/  IMAD.MOV R3, RZ, RZ, -R3 ;  /* 0x000000ffff037224 */ /* 0x000fe400078e0a03 */
[----:B------:R-:W-:Y:S01]  /*76e0*/  @!P2 IMAD.MOV R158, RZ, RZ, -R158 ;  /* 0x000000ffff9ea224 */ /* 0x000fe200078e0a9e */
[----:B------:R-:W-:Y:S01]  /*76f0*/  ISETP.GE.AND P2, PT, R9, RZ, PT ;  /* 0x000000ff0900720c */ /* 0x000fe20003f46270 */
[----:B------:R-:W-:Y:S01]  /*7700*/  IMAD R163, R8, R3, R163 ;  /* 0x0000000308a37224 */ /* 0x000fe200078e02a3 */
[----:B------:R-:W-:Y:S01]  /*7710*/  IABS R9, R10 ;  /* 0x0000000a00097213 */ /* 0x000fe20000000000 */
[--C-:B------:R-:W-:Y:S02]  /*7720*/  @!P0 IMAD.IADD R160, R160, 0x1, -R8.reuse ;  /* 0x00000001a0a08824 */ /* 0x100fe400078e0a08 */
[----:B------:R-:W-:Y:S01]  /*7730*/  @!P3 IMAD.IADD R159, R159, 0x1, -R8 ;  /* 0x000000019f9fb824 */ /* 0x000fe200078e0a08 */
[----:B------:R-:W-:Y:S01]  /*7740*/  ISETP.GT.U32.AND P0, PT, R8, R163, PT ;  /* 0x000000a30800720c */ /* 0x000fe20003f04070 */
[----:B------:R-:W-:Y:S01]  /*7750*/  IMAD.HI.U32 R3, R2, R165, RZ ;  /* 0x000000a502037227 */ /* 0x000fe200078e00ff */
[----:B------:R-:W-:-:S02]  /*7760*/  ISETP.GT.U32.AND P3, PT, R8, R161, PT ;  /* 0x000000a10800720c */ /* 0x000fc40003f64070 */
[----:B------:R-:W-:Y:S01]  /*7770*/  @!P4 IADD3 R159, -R159, RZ, RZ ;  /* 0x000000ff9f9fc210 */ /* 0x000fe20007ffe1ff */
[----:B------:R-:W-:Y:S01]  /*7780*/  IMAD.MOV R3, RZ, RZ, -R3 ;  /* 0x000000ffff037224 */ /* 0x000fe200078e0a03 */
[C---:B------:R-:W-:Y:S01]  /*7790*/  ISETP.GT.U32.AND P4, PT, R8.reuse, R162, PT ;  /* 0x000000a20800720c */ /* 0x040fe20003f84070 */
[----:B------:R-:W-:Y:S02]  /*77a0*/  @!P5 IMAD.MOV R160, RZ, RZ, -R160 ;  /* 0x000000ffffa0d224 */ /* 0x000fe400078e0aa0 */
[----:B------:R-:W-:Y:S02]  /*77b0*/  IMAD R165, R8, R3, R165 ;  /* 0x0000000308a57224 */ /* 0x000fe400078e02a5 */
[----:B------:R-:W-:Y:S02]  /*77c0*/  IMAD.HI.U32 R3, R2, R5, RZ ;  /* 0x0000000502037227 */ /* 0x000fe400078e00ff */
[----:B------:R-:W-:Y:S02]  /*77d0*/  @!P0 IADD3 R163, R163, -R8, RZ ;  /* 0x80000008a3a38210 */ /* 0x000fe40007ffe0ff */
[----:B------:R-:W-:-:S02]  /*77e0*/  IMAD.MOV R3, RZ, RZ, -R3 ;  /* 0x000000ffff037224 */ /* 0x000fc400078e0a03 */
[----:B------:R-:W-:Y:S01]  /*77f0*/  ISETP.GT.U32.AND P5, PT, R8, R163, PT ;  /* 0x000000a30800720c */ /* 0x000fe20003fa4070 */
[----:B------:R-:W-:-:S04]  /*7800*/  IMAD.HI.U32 R4, R2, R9, RZ ;  /* 0x0000000902047227 */ /* 0x000fc800078e00ff */
[--C-:B------:R-:W-:Y:S02]  /*7810*/  @!P4 IMAD.IADD R162, R162, 0x1, -R8.reuse ;  /* 0x00000001a2a2c824 */ /* 0x100fe400078e0a08 */
[----:B------:R-:W-:Y:S02]  /*7820*/  @!P3 IMAD.IADD R161, R161, 0x1, -R8 ;  /* 0x00000001a1a1b824 */ /* 0x000fe400078e0a08 */
[C---:B------:R-:W-:Y:S01]  /*7830*/  IMAD R166, R8.reuse, R3, R5 ;  /* 0x0000000308a67224 */ /* 0x040fe200078e0205 */
[C---:B------:R-:W-:Y:S01]  /*7840*/  ISETP.GT.U32.AND P0, PT, R8.reuse, R162, PT ;  /* 0x000000a20800720c */ /* 0x040fe20003f04070 */
[----:B------:R-:W-:Y:S01]  /*7850*/  IMAD.MOV R4, RZ, RZ, -R4 ;  /* 0x000000ffff047224 */ /* 0x000fe200078e0a04 */
[C---:B------:R-:W-:Y:S01]  /*7860*/  ISETP.GT.U32.AND P4, PT, R8.reuse, R161, PT ;  /* 0x000000a10800720c */ /* 0x040fe20003f84070 */
[----:B------:R-:W-:Y:S01]  /*7870*/  @!P5 IMAD.IADD R163, R163, 0x1, -R8 ;  /* 0x00000001a3a3d824 */ /* 0x000fe200078e0a08 */
[C---:B------:R-:W-:Y:S01]  /*7880*/  ISETP.GT.U32.AND P5, PT, R8.reuse, R166, PT ;  /* 0x000000a60800720c */ /* 0x040fe20003fa4070 */
[----:B------:R-:W-:-:S02]  /*7890*/  IMAD R164, R8, R4, R9 ;  /* 0x0000000408a47224 */ /* 0x000fc400078e0209 */
[----:B------:R-:W-:-:S03]  /*78a0*/  IMAD.HI.U32 R3, R2, R167, RZ ;  /* 0x000000a702037227 */ /* 0x000fc600078e00ff */
[----:B------:R-:W-:Y:S01]  /*78b0*/  ISETP.GT.U32.AND P3, PT, R8, R164, PT ;  /* 0x000000a40800720c */ /* 0x000fe20003f64070 */
[----:B------:R-:W-:Y:S02]  /*78c0*/  IMAD.MOV R3, RZ, RZ, -R3 ;  /* 0x000000ffff037224 */ /* 0x000fe400078e0a03 */
[--C-:B------:R-:W-:Y:S01]  /*78d0*/  @!P0 IMAD.IADD R162, R162, 0x1, -R8.reuse ;  /* 0x00000001a2a28824 */ /* 0x100fe200078e0a08 */
[----:B------:R-:W-:Y:S01]  /*78e0*/  ISETP.GE.AND P0, PT, R10, RZ, PT ;  /* 0x000000ff0a00720c */ /* 0x000fe20003f06270 */
[----:B------:R-:W-:Y:S01]  /*78f0*/  VIADD R10, R0, 0xa2 ;  /* 0x000000a2000a7836 */ /* 0x000fe20000000000 */
[----:B------:R-:W-:Y:S01]  /*7900*/  @!P4 IADD3 R161, R161, -R8, RZ ;  /* 0x80000008a1a1c210 */ /* 0x000fe20007ffe0ff */
[--C-:B------:R-:W-:Y:S01]  /*7910*/  @!P5 IMAD.IADD R166, R166, 0x1, -R8.reuse ;  /* 0x00000001a6a6d824 */ /* 0x100fe200078e0a08 */
[----:B------:R-:W-:Y:S01]  /*7920*/  ISETP.GT.U32.AND P4, PT, R8, R165, PT ;  /* 0x000000a50800720c */ /* 0x000fe20003f84070 */
[----:B------:R-:W-:Y:S01]  /*7930*/  VIADD R14, R0, 0xa1 ;  /* 0x000000a1000e7836 */ /* 0x000fe20000000000 */
[----:B------:R-:W-:Y:S01]  /*7940*/  IABS R169, R10 ;  /* 0x0000000a00a97213 */ /* 0x000fe20000000000 */
[----:B------:R-:W-:Y:S01]  /*7950*/  @!P6 IMAD.MOV R161, RZ, RZ, -R161 ;  /* 0x000000ffffa1e224 */ /* 0x000fe200078e0aa1 */
[----:B------:R-:W-:Y:S01]  /*7960*/  ISETP.GT.U32.AND P6, PT, R8, R166, PT ;  /* 0x000000a60800720c */ /* 0x000fe20003fc4070 */
[----:B------:R-:W-:Y:S01]  /*7970*/  @!P3 IMAD.IADD R164, R164, 0x1, -R8 ;  /* 0x00000001a4a4b824 */ /* 0x000fe200078e0a08 */
[----:B------:R-:W-:Y:S01]  /*7980*/  IABS R9, R14 ;  /* 0x0000000e00097213 */ /* 0x000fe20000000000 */
[----:B------:R-:W-:Y:S01]  /*7990*/  IMAD R167, R8, R3, R167 ;  /* 0x0000000308a77224 */ /* 0x000fe200078e02a7 */
[----:B------:R-:W-:Y:S01]  /*79a0*/  @!P1 IADD3 R162, -R162, RZ, RZ ;  /* 0x000000ffa2a29210 */ /* 0x000fe20007ffe1ff */
[----:B------:R-:W-:Y:S01]  /*79b0*/  IMAD.HI.U32 R3, R2, R169, RZ ;  /* 0x000000a902037227 */ /* 0x000fe200078e00ff */
[----:B------:R-:W-:-:S02]  /*79c0*/  ISETP.GT.U32.AND P3, PT, R8, R164, PT ;  /* 0x000000a40800720c */ /* 0x000fc40003f64070 */
[----:B------:R-:W-:Y:S01]  /*79d0*/  ISETP.GT.U32.AND P1, PT, R8, R167, PT ;  /* 0x000000a70800720c */ /* 0x000fe20003f24070 */
[----:B------:R-:W-:Y:S02]  /*79e0*/  IMAD.MOV R3, RZ, RZ, -R3 ;  /* 0x000000ffff037224 */ /* 0x000fe400078e0a03 */
[----:B------:R-:W-:-:S04]  /*79f0*/  IMAD.HI.U32 R4, R2, R9, RZ ;  /* 0x0000000902047227 */ /* 0x000fc800078e00ff */
[----:B------:R-:W-:Y:S02]  /*7a00*/  IMAD R169, R8, R3, R169 ;  /* 0x0000000308a97224 */ /* 0x000fe400078e02a9 */
[----:B------:R-:W-:Y:S01]  /*7a10*/  @!P4 IMAD.IADD R165, R165, 0x1, -R8 ;  /* 0x00000001a5a5c824 */ /* 0x000fe200078e0a08 */
[----:B------:R-:W-:Y:S01]  /*7a20*/  ISETP.GE.AND P4, PT, R12, RZ, PT ;  /* 0x000000ff0c00720c */ /* 0x000fe20003f86270 */
[----:B------:R-:W-:Y:S01]  /*7a30*/  IMAD.MOV R4, RZ, RZ, -R4 ;  /* 0x000000ffff047224 */ /* 0x000fe200078e0a04 */
[----:B------:R-:W-:Y:S01]  /*7a40*/  @!P3 IADD3 R164, R164, -R8, RZ ;  /* 0x80000008a4a4b210 */ /* 0x000fe20007ffe0ff */
[----:B------:R-:W-:Y:S01]  /*7a50*/  @!P6 IMAD.IADD R166, R166, 0x1, -R8 ;  /* 0x00000001a6a6e824 */ /* 0x000fe200078e0a08 */
[C---:B------:R-:W-:Y:S01]  /*7a60*/  ISETP.GT.U32.AND P6, PT, R8.reuse, R169, PT ;  /* 0x000000a90800720c */ /* 0x040fe20003fc4070 */
[C---:B------:R-:W-:Y:S01]  /*7a70*/  IMAD R168, R8.reuse, R4, R9 ;  /* 0x0000000408a87224 */ /* 0x040fe200078e0209 */
[----:B------:R-:W-:Y:S01]  /*7a80*/  ISETP.GT.U32.AND P5, PT, R8, R165, PT ;  /* 0x000000a50800720c */ /* 0x000fe20003fa4070 */
[----:B------:R-:W-:Y:S01]  /*7a90*/  @!P0 IMAD.MOV R164, RZ, RZ, -R164 ;  /* 0x000000ffffa48224 */ /* 0x000fe200078e0aa4 */
[C---:B------:R-:W-:Y:S01]  /*7aa0*/  IADD3 R9, R0.reuse, 0xa3, RZ ;  /* 0x000000a300097810 */ /* 0x040fe20007ffe0ff */
[----:B------:R-:W-:Y:S01]  /*7ab0*/  @!P1 IMAD.IADD R167, R167, 0x1, -R8 ;  /* 0x00000001a7a79824 */ /* 0x000fe200078e0a08 */
[----:B------:R-:W-:Y:S01]  /*7ac0*/  ISETP.GE.AND P3, PT, R11, RZ, PT ;  /* 0x000000ff0b00720c */ /* 0x000fe20003f66270 */
[----:B------:R-:W-:Y:S01]  /*7ad0*/  @!P2 IMAD.MOV R163, RZ, RZ, -R163 ;  /* 0x000000ffffa3a224 */ /* 0x000fe200078e0aa3 */
[----:B------:R-:W-:Y:S01]  /*7ae0*/  IABS R5, R9 ;  /* 0x0000000900057213 */ /* 0x000fe20000000000 */
[C---:B------:R-:W-:Y:S01]  /*7af0*/  VIADD R12, R0.reuse, 0xa6 ;  /* 0x000000a6000c7836 */ /* 0x040fe20000000000 */
[----:B------:R-:W-:-:S02]  /*7b00*/  IADD3 R11, R0, 0xa4, RZ ;  /* 0x000000a4000b7810 */ /* 0x000fc40007ffe0ff */
[----:B------:R-:W-:Y:S01]  /*7b10*/  ISETP.GT.U32.AND P0, PT, R8, R168, PT ;  /* 0x000000a80800720c */ /* 0x000fe20003f04070 */
[----:B------:R-:W-:Y:S01]  /*7b20*/  IMAD.HI.U32 R3, R2, R5, RZ ;  /* 0x0000000502037227 */ /* 0x000fe200078e00ff */
[----:B------:R-:W-:Y:S02]  /*7b30*/  IABS R171, R11 ;  /* 0x0000000b00ab7213 */ /* 0x000fe40000000000 */
[----:B------:R-:W-:Y:S01]  /*7b40*/  @!P6 IADD3 R169, R169, -R8, RZ ;  /* 0x80000008a9a9e210 */ /* 0x000fe20007ffe0ff */
[----:B------:R-:W-:Y:S01]  /*7b50*/  @!P5 IMAD.IADD R165, R165, 0x1, -R8 ;  /* 0x00000001a5a5d824 */ /* 0x000fe200078e0a08 */
[----:B------:R-:W-:Y:S01]  /*7b60*/  ISETP.GE.AND P1, PT, R10, RZ, PT ;  /* 0x000000ff0a00720c */ /* 0x000fe20003f26270 */
[----:B------:R-:W-:Y:S01]  /*7b70*/  IMAD.MOV R170, RZ, RZ, -R3 ;  /* 0x000000ffffaa7224 */ /* 0x000fe200078e0a03 */
[C---:B------:R-:W-:Y:S01]  /*7b80*/  ISETP.GT.U32.AND P6, PT, R8.reuse, R169, PT ;  /* 0x000000a90800720c */ /* 0x040fe20003fc4070 */
[----:B------:R-:W-:Y:S01]  /*7b90*/  @!P3 IMAD.MOV R165, RZ, RZ, -R165 ;  /* 0x000000ffffa5b224 */ /* 0x000fe200078e0aa5 */
[----:B------:R-:W-:Y:S01]  /*7ba0*/  ISETP.GT.U32.AND P3, PT, R8, R167, PT ;  /* 0x000000a70800720c */ /* 0x000fe20003f64070 */
[----:B------:R-:W-:Y:S01]  /*7bb0*/  IMAD.HI.U32 R3, R2, R171, RZ ;  /* 0x000000ab02037227 */ /* 0x000fe200078e00ff */
[----:B------:R-:W-:-:S02]  /*7bc0*/  ISETP.GE.AND P2, PT, R13, RZ, PT ;  /* 0x000000ff0d00720c */ /* 0x000fc40003f46270 */
[----:B------:R-:W-:Y:S01]  /*7bd0*/  @!P0 IADD3 R168, R168, -R8, RZ ;  /* 0x80000008a8a88210 */ /* 0x000fe20007ffe0ff */
[----:B------:R-:W-:Y:S01]  /*7be0*/  IMAD.MOV R3, RZ, RZ, -R3 ;  /* 0x000000ffff037224 */ /* 0x000fe200078e0a03 */
[----:B------:R-:W-:Y:S01]  /*7bf0*/  @!P4 IADD3 R166, -R166, RZ, RZ ;  /* 0x000000ffa6a6c210 */ /* 0x000fe20007ffe1ff */
[----:B------:R-:W-:Y:S01]  /*7c00*/  VIADD R10, R0, 0xa5 ;  /* 0x000000a5000a7836 */ /* 0x000fe20000000000 */
[C---:B------:R-:W-:Y:S01]  /*7c10*/  ISETP.GT.U32.AND P0, PT, R8.reuse, R168, PT ;  /* 0x000000a80800720c */ /* 0x040fe20003f04070 */
[C---:B------:R-:W-:Y:S01]  /*7c20*/  IMAD R171, R8.reuse, R3, R171 ;  /* 0x0000000308ab7224 */ /* 0x040fe200078e02ab */
[----:B------:R-:W-:Y:S01]  /*7c30*/  IABS R173, R12 ;  /* 0x0000000c00ad7213 */ /* 0x000fe20000000000 */
[C---:B------:R-:W-:Y:S01]  /*7c40*/  IMAD R170, R8.reuse, R170, R5 ;  /* 0x000000aa08aa7224 */ /* 0x040fe200078e0205 */
[----:B------:R-:W-:Y:S01]  /*7c50*/  IABS R4, R10 ;  /* 0x0000000a00047213 */ /* 0x000fe20000000000 */
[--C-:B------:R-:W-:Y:S01]  /*7c60*/  @!P6 IMAD.IADD R169, R169, 0x1, -R8.reuse ;  /* 0x00000001a9a9e824 */ /* 0x100fe200078e0a08 */
[C---:B------:R-:W-:Y:S01]  /*7c70*/  ISETP.GT.U32.AND P6, PT, R8.reuse, R171, PT ;  /* 0x000000ab0800720c */ /* 0x040fe20003fc4070 */
[----:B------:R-:W-:Y:S01]  /*7c80*/  @!P3 IMAD.IADD R167, R167, 0x1, -R8 ;  /* 0x00000001a7a7b824 */ /* 0x000fe200078e0a08 */
[----:B------:R-:W-:Y:S01]  /*7c90*/  ISETP.GT.U32.AND P3, PT, R8, R170, PT ;  /* 0x000000aa0800720c */ /* 0x000fe20003f64070 */
[----:B------:R-:W-:Y:S01]  /*7ca0*/  IMAD.MOV.U32 R5, RZ, RZ, R4 ;  /* 0x000000ffff057224 */ /* 0x000fe200078e0004 */
[----:B------:R-:W-:Y:S01]  /*7cb0*/  @!P1 IADD3 R169, -R169, RZ, RZ ;  /* 0x000000ffa9a99210 */ /* 0x000fe20007ffe1ff */
[----:B------:R-:W-:Y:S01]  /*7cc0*/  VIADD R13, R0, 0xa7 ;  /* 0x000000a7000d7836 */ /* 0x000fe20000000000 */
[----:B------:R-:W-:Y:S01]  /*7cd0*/  ISETP.GE.AND P5, PT, R14, RZ, PT ;  /* 0x000000ff0e00720c */ /* 0x000fe20003fa6270 */
[----:B------:R-:W-:Y:S01]  /*7ce0*/  IMAD.HI.U32 R3, R2, R5, RZ ;  /* 0x0000000502037227 */ /* 0x000fe200078e00ff */
[----:B------:R-:W-:-:S02]  /*7cf0*/  @!P0 IADD3 R168, R168, -R8, RZ ;  /* 0x80000008a8a88210 */ /* 0x000fc40007ffe0ff */
[----:B------:R-:W-:Y:S01]  /*7d00*/  ISETP.GE.AND P0, PT, R9, RZ, PT ;  /* 0x000000ff0900720c */ /* 0x000fe20003f06270 */
[----:B------:R-:W-:Y:S01]  /*7d10*/  IMAD.MOV R3, RZ, RZ, -R3 ;  /* 0x000000ffff037224 */ /* 0x000fe200078e0a03 */
[----:B------:R-:W-:Y:S01]  /*7d20*/  IABS R9, R13 ;  /* 0x0000000d00097213 */ /* 0x000fe20000000000 */
[--C-:B------:R-:W-:Y:S02]  /*7d30*/  @!P6 IMAD.IADD R171, R171, 0x1, -R8.reuse ;  /* 0x00000001ababe824 */ /* 0x100fe400078e0a08 */
[----:B------:R-:W-:Y:S01]  /*7d40*/  @!P3 IMAD.IADD R170, R170, 0x1, -R8 ;  /* 0x00000001aaaab824 */ /* 0x000fe200078e0a08 */
[----:B------:R-:W-:Y:S01]  /*7d50*/  ISETP.GE.AND P3, PT, R11, RZ, PT ;  /* 0x000000ff0b00720c */ /* 0x000fe20003f66270 */
[C---:B------:R-:W-:Y:S02]  /*7d60*/  IMAD R172, R8.reuse, R3, R5 ;  /* 0x0000000308ac7224 */ /* 0x040fe400078e0205 */
[----:B------:R-:W-:Y:S01]  /*7d70*/  @!P2 IMAD.MOV R167, RZ, RZ, -R167 ;  /* 0x000000ffffa7a224 */ /* 0x000fe200078e0aa7 */
[----:B------:R-:W-:Y:S01]  /*7d80*/  ISETP.GT.U32.AND P2, PT, R8, R171, PT ;  /* 0x000000ab0800720c */ /* 0x000fe20003f44070 */
[----:B------:R-:W-:Y:S01]  /*7d90*/  IMAD.HI.U32 R3, R2, R9, RZ ;  /* 0x0000000902037227 */ /* 0x000fe200078e00ff */
[----:B------:R-:W-:-:S02]  /*7da0*/  ISETP.GT.U32.AND P4, PT, R8, R170, PT ;  /* 0x000000aa0800720c */ /* 0x000fc40003f84070 */
[----:B------:R-:W-:Y:S01]  /*7db0*/  ISETP.GT.U32.AND P6, PT, R8, R172, PT ;  /* 0x000000ac0800720c */ /* 0x000fe20003fc4070 */
[----:B------:R-:W-:Y:S02]  /*7dc0*/  IMAD.MOV R3, RZ, RZ, -R3 ;  /* 0x000000ffff037224 */ /* 0x000fe400078e0a03 */
[----:B------:R-:W-:-:S04]  /*7dd0*/  IMAD.HI.U32 R4, R2, R173, RZ ;  /* 0x000000ad02047227 */ /* 0x000fc800078e00ff */
[----:B------:R-:W-:Y:S01]  /*7de0*/  IMAD R174, R8, R3, R9 ;  /* 0x0000000308ae7224 */ /* 0x000fe200078e0209 */
[----:B------:R-:W-:Y:S01]  /*7df0*/  IADD3 R4, -R4, RZ, RZ ;  /* 0x000000ff04047210 */ /* 0x000fe20007ffe1ff */
[----:B------:R-:W-:Y:S02]  /*7e00*/  VIADD R11, R0, 0xa8 ;  /* 0x000000a8000b7836 */ /* 0x000fe40000000000 */
[--C-:B------:R-:W-:Y:S01]  /*7e10*/  @!P2 IMAD.IADD R171, R171, 0x1, -R8.reuse ;  /* 0x00000001ababa824 */ /* 0x100fe200078e0a08 */
[----:B------:R-:W-:Y:S01]  /*7e20*/  ISETP.GT.U32.AND P2, PT, R8, R174, PT ;  /* 0x000000ae0800720c */ /* 0x000fe20003f44070 */
[----:B------:R-:W-:Y:S01]  /*7e30*/  @!P4 IMAD.IADD R170, R170, 0x1, -R8 ;  /* 0x00000001aaaac824 */ /* 0x000fe200078e0a08 */
[----:B------:R-:W-:Y:S01]  /*7e40*/  IABS R175, R11 ;  /* 0x0000000b00af7213 */ /* 0x000fe20000000000 */
[----:B------:R-:W-:Y:S01]  /*7e50*/  IMAD R173, R8, R4, R173 ;  /* 0x0000000408ad7224 */ /* 0x000fe200078e02ad */
[----:B------:R-:W-:Y:S01]  /*7e60*/  @!P6 IADD3 R172, R172, -R8, RZ ;  /* 0x80000008acace210 */ /* 0x000fe20007ffe0ff */
[----:B------:R-:W-:Y:S01]  /*7e70*/  VIADD R4, R0, 0xa9 ;  /* 0x000000a900047836 */ /* 0x000fe20000000000 */
[----:B------:R-:W-:Y:S01]  /*7e80*/  @!P0 IADD3 R170, -R170, RZ, RZ ;  /* 0x000000ffaaaa8210 */ /* 0x000fe20007ffe1ff */
[----:B------:R-:W-:Y:S01]  /*7e90*/  IMAD.HI.U32 R3, R2, R175, RZ ;  /* 0x000000af02037227 */ /* 0x000fe200078e00ff */
[----:B------:R-:W-:-:S02]  /*7ea0*/  ISETP.GT.U32.AND P0, PT, R8, R172, PT ;  /* 0x000000ac0800720c */ /* 0x000fc40003f04070 */
[----:B------:R-:W-:Y:S01]  /*7eb0*/  ISETP.GT.U32.AND P1, PT, R8, R173, PT ;  /* 0x000000ad0800720c */ /* 0x000fe20003f24070 */
[----:B------:R-:W-:Y:S01]  /*7ec0*/  IMAD.MOV R3, RZ, RZ, -R3 ;  /* 0x000000ffff037224 */ /* 0x000fe200078e0a03 */
[----:B------:R-:W-:Y:S01]  /*7ed0*/  IABS R5, R4 ;  /* 0x0000000400057213 */ /* 0x000fe20000000000 */
[----:B------:R-:W-:Y:S01]  /*7ee0*/  @!P2 IMAD.IADD R174, R174, 0x1, -R8 ;  /* 0x00000001aeaea824 */ /* 0x000fe200078e0a08 */
[----:B------:R-:W-:Y:S01]  /*7ef0*/  ISETP.GE.AND P4, PT, R12, RZ, PT ;  /* 0x000000ff0c00720c */ /* 0x000fe20003f86270 */
[----:B------:R-:W-:Y:S01]  /*7f00*/  IMAD R175, R8, R3, R175 ;  /* 0x0000000308af7224 */ /* 0x000fe200078e02af */
[----:B------:R-:W-:Y:S01]  /*7f10*/  ISETP.GE.AND P6, PT, R13, RZ, PT ;  /* 0x000000ff0d00720c */ /* 0x000fe20003fc6270 */
[----:B------:R-:W-:Y:S01]  /*7f20*/  IMAD.HI.U32 R3, R2, R5, RZ ;  /* 0x0000000502037227 */ /* 0x000fe200078e00ff */
[----:B------:R-:W-:-:S03]  /*7f30*/  ISETP.GT.U32.AND P2, PT, R8, R174, PT ;  /* 0x000000ae0800720c */ /* 0x000fc60003f44070 */
[-C--:B------:R-:W-:Y:S01]  /*7f40*/  @!P0 IADD3 R172, R172, -R8.reuse, RZ ;  /* 0x80000008acac8210 */ /* 0x080fe20007ffe0ff */
[----:B------:R-:W-:Y:S01]  /*7f50*/  VIADD R9, R0, 0xaa ;  /* 0x000000aa00097836 */ /* 0x000fe20000000000 */
[C---:B------:R-:W-:Y:S01]  /*7f60*/  ISETP.GT.U32.AND P0, PT, R8.reuse, R175, PT ;  /* 0x000000af0800720c */ /* 0x040fe20003f04070 */
[----:B------:R-:W-:Y:S02]  /*7f70*/  @!P1 IMAD.IADD R173, R173, 0x1, -R8 ;  /* 0x00000001adad9824 */ /* 0x000fe400078e0a08 */
[----:B------:R-:W-:Y:S01]  /*7f80*/  IMAD.MOV R3, RZ, RZ, -R3 ;  /* 0x000000ffff037224 */ /* 0x000fe200078e0a03 */
[----:B------:R-:W-:Y:S01]  /*7f90*/  IABS R177, R9 ;  /* 0x0000000900b17213 */ /* 0x000fe20000000000 */
[----:B------:R-:W-:Y:S01]  /*7fa0*/  @!P3 IMAD.MOV R171, RZ, RZ, -R171 ;  /* 0x000000ffffabb224 */ /* 0x000fe200078e0aab */
[C---:B------:R-:W-:Y:S01]  /*7fb0*/  ISETP.GT.U32.AND P1, PT, R8.reuse, R173, PT ;  /* 0x000000ad0800720c */ /* 0x040fe20003f24070 */
[----:B------:R-:W-:Y:S01]  /*7fc0*/  IMAD R176, R8, R3, R5 ;  /* 0x0000000308b07224 */ /* 0x000fe200078e0205 */
[----:B------:R-:W-:Y:S01]  /*7fd0*/  ISETP.GE.AND P3, PT, R11, RZ, PT ;  /* 0x000000ff0b00720c */ /* 0x000fe20003f66270 */
[----:B------:R-:W-:Y:S01]  /*7fe0*/  VIADD R11, R0, 0xac ;  /* 0x000000ac000b7836 */ /* 0x000fe20000000000 */
[----:B------:R-:W-:Y:S01]  /*7ff0*/  @!P2 IADD3 R174, R174, -R8, RZ ;  /* 0x80000008aeaea210 */ /* 0x000fe20007ffe0ff */
[----:B------:R-:W-:Y:S01]  /*8000*/  IMAD.HI.U32 R3, R2, R177, RZ ;  /* 0x000000b102037227 */ /* 0x000fe200078e00ff */
[----:B------:R-:W-:-:S02]  /*8010*/  ISETP.GT.U32.AND P2, PT, R8, R176, PT ;  /* 0x000000b00800720c */ /* 0x000fc40003f44070 */
[----:B------:R-:W-:Y:S01]  /*8020*/  IABS R179, R11 ;  /* 0x0000000b00b37213 */ /* 0x000fe20000000000 */
[----:B------:R-:W-:Y:S02]  /*8030*/  @!P0 IMAD.IADD R175, R175, 0x1, -R8 ;  /* 0x00000001afaf8824 */ /* 0x000fe400078e0a08 */
[----:B------:R-:W-:Y:S02]  /*8040*/  IMAD.MOV R3, RZ, RZ, -R3 ;  /* 0x000000ffff037224 */ /* 0x000fe400078e0a03 */
[----:B------:R-:W-:Y:S01]  /*8050*/  @!P5 IMAD.MOV R168, RZ, RZ, -R168 ;  /* 0x000000ffffa8d224 */ /* 0x000fe200078e0aa8 */
[----:B------:R-:W-:Y:S01]  /*8060*/  ISETP.GE.AND P5, PT, R10, RZ, PT ;  /* 0x000000ff0a00720c */ /* 0x000fe20003fa6270 */
[----:B------:R-:W-:Y:S01]  /*8070*/  @!P1 IMAD.IADD R173, R173, 0x1, -R8 ;  /* 0x00000001adad9824 */ /* 0x000fe200078e0a08 */
[----:B------:R-:W-:Y:S01]  /*8080*/  ISETP.GT.U32.AND P0, PT, R8, R175, PT ;  /* 0x000000af0800720c */ /* 0x000fe20003f04070 */
[----:B------:R-:W-:Y:S01]  /*8090*/  VIADD R10, R0, 0xab ;  /* 0x000000ab000a7836 */ /* 0x000fe20000000000 */
[----:B------:R-:W-:Y:S01]  /*80a0*/  ISETP.GE.AND P1, PT, R4, RZ, PT ;  /* 0x000000ff0400720c */ /* 0x000fe20003f26270 */
[----:B------:R-:W-:Y:S01]  /*80b0*/  IMAD R177, R8, R3, R177 ;  /* 0x0000000308b17224 */ /* 0x000fe200078e02b1 */
[----:B------:R-:W-:Y:S01]  /*80c0*/  @!P2 IADD3 R176, R176, -R8, RZ ;  /* 0x80000008b0b0a210 */ /* 0x000fe20007ffe0ff */
[----:B------:R-:W-:Y:S01]  /*80d0*/  IMAD.HI.U32 R4, R2, R179, RZ ;  /* 0x000000b302047227 */ /* 0x000fe200078e00ff */
[----:B------:R-:W-:-:S02]  /*80e0*/  IABS R5, R10 ;  /* 0x0000000a00057213 */ /* 0x000fc40000000000 */
[C---:B------:R-:W-:Y:S01]  /*80f0*/  ISETP.GT.U32.AND P2, PT, R8.reuse, R176, PT ;  /* 0x000000b00800720c */ /* 0x040fe20003f44070 */
[----:B------:R-:W-:Y:S01]  /*8100*/  @!P4 IMAD.MOV R173, RZ, RZ, -R173 ;  /* 0x000000ffffadc224 */ /* 0x000fe200078e0aad */
[----:B------:R-:W-:Y:S01]  /*8110*/  ISETP.GT.U32.AND P4, PT, R8, R177, PT ;  /* 0x000000b10800720c */ /* 0x000fe20003f84070 */
[----:B------:R-:W-:Y:S01]  /*8120*/  IMAD.HI.U32 R3, R2, R5, RZ ;  /* 0x0000000502037227 */ /* 0x000fe200078e00ff */
[----:B------:R-:W-:-:S03]  /*8130*/  IADD3 R4, -R4, RZ, RZ ;  /* 0x000000ff04047210 */ /* 0x000fc60007ffe1ff */
[--C-:B------:R-:W-:Y:S01]  /*8140*/  @!P0 IMAD.IADD R175, R175, 0x1, -R8.reuse ;  /* 0x00000001afaf8824 */ /* 0x100fe200078e0a08 */
[----:B------:R-:W-:Y:S01]  /*8150*/  ISETP.GE.AND P0, PT, R11, RZ, PT ;  /* 0x000000ff0b00720c */ /* 0x000fe20003f06270 */
[C---:B------:R-:W-:Y:S02]  /*8160*/  IMAD R179, R8.reuse, R4, R179 ;  /* 0x0000000408b37224 */ /* 0x040fe400078e02b3 */
[----:B------:R-:W-:Y:S02]  /*8170*/  IMAD.MOV R3, RZ, RZ, -R3 ;  /* 0x000000ffff037224 */ /* 0x000fe400078e0a03 */
[----:B------:R-:W-:Y:S01]  /*8180*/  @!P3 IMAD.MOV R175, RZ, RZ, -R175 ;  /* 0x000000ffffafb224 */ /* 0x000fe200078e0aaf */
[C---:B------:R-:W-:Y:S01]  /*8190*/  ISETP.GT.U32.AND P3, PT, R8.reuse, R179, PT ;  /* 0x000000b30800720c */ /* 0x040fe20003f64070 */
[----:B------:R-:W-:Y:S01]  /*81a0*/  IMAD R178, R8, R3, R5 ;  /* 0x0000000308b27224 */ /* 0x000fe200078e0205 */
[----:B------:R-:W-:Y:S01]  /*81b0*/  @!P2 IADD3 R176, R176, -R8, RZ ;  /* 0x80000008b0b0a210 */ /* 0x000fe20007ffe0ff */
[----:B------:R-:W-:-:S02]  /*81c0*/  @!P4 IMAD.IADD R177, R177, 0x1, -R8 ;  /* 0x00000001b1b1c824 */ /* 0x000fc400078e0a08 */
[----:B------:R-:W-:Y:S01]  /*81d0*/  VIADD R11, R0, 0xaf ;  /* 0x000000af000b7836 */ /* 0x000fe20000000000 */
[C---:B------:R-:W-:Y:S01]  /*81e0*/  ISETP.GT.U32.AND P2, PT, R8.reuse, R178, PT ;  /* 0x000000b20800720c */ /* 0x040fe20003f44070 */
[----:B------:R-:W-:Y:S01]  /*81f0*/  @!P6 IMAD.MOV R174, RZ, RZ, -R174 ;  /* 0x000000ffffaee224 */ /* 0x000fe200078e0aae */
[----:B------:R-:W-:Y:S01]  /*8200*/  ISETP.GT.U32.AND P4, PT, R8, R177, PT ;  /* 0x000000b10800720c */ /* 0x000fe20003f84070 */
[----:B------:R-:W-:Y:S01]  /*8210*/  @!P5 IMAD.MOV R172, RZ, RZ, -R172 ;  /* 0x000000ffffacd224 */ /* 0x000fe200078e0aac */
[----:B------:R-:W-:Y:S01]  /*8220*/  ISETP.GE.AND P6, PT, R10, RZ, PT ;  /* 0x000000ff0a00720c */ /* 0x000fe20003fc6270 */
[C---:B------:R-:W-:Y:S01]  /*8230*/  VIADD R10, R0.reuse, 0xad ;  /* 0x000000ad000a7836 */ /* 0x040fe20000000000 */
[----:B------:R-:W-:Y:S01]  /*8240*/  ISETP.GE.AND P5, PT, R9, RZ, PT ;  /* 0x000000ff0900720c */ /* 0x000fe20003fa6270 */
[C---:B------:R-:W-:Y:S01]  /*8250*/  VIADD R4, R0.reuse, 0xae ;  /* 0x000000ae00047836 */ /* 0x040fe20000000000 */
[----:B------:R-:W-:Y:S01]  /*8260*/  @!P3 IADD3 R179, R179, -R8, RZ ;  /* 0x80000008b3b3b210 */ /* 0x000fe20007ffe0ff */
[C---:B------:R-:W-:Y:S01]  /*8270*/  VIADD R13, R0.reuse, 0xb3 ;  /* 0x000000b3000d7836 */ /* 0x040fe20000000000 */
[----:B------:R-:W-:Y:S01]  /*8280*/  IABS R9, R11 ;  /* 0x0000000b00097213 */ /* 0x000fe20000000000 */
[----:B------:R-:W-:Y:S01]  /*8290*/  VIADD R12, R0, 0xb2 ;  /* 0x000000b2000c7836 */ /* 0x000fe20000000000 */
[----:B------:R-:W-:Y:S01]  /*82a0*/  ISETP.GT.U32.AND P3, PT, R8, R179, PT ;  /* 0x000000b30800720c */ /* 0x000fe20003f64070 */
[--C-:B------:R-:W-:Y:S01]  /*82b0*/  @!P2 IMAD.IADD R178, R178, 0x1, -R8.reuse ;  /* 0x00000001b2b2a824 */ /* 0x100fe200078e0a08 */
[----:B------:R-:W-:Y:S01]  /*82c0*/  IABS R5, R10 ;  /* 0x0000000a00057213 */ /* 0x000fe20000000000 */
[----:B------:R-:W-:Y:S01]  /*82d0*/  @!P4 IMAD.IADD R177, R177, 0x1, -R8 ;  /* 0x00000001b1b1c824 */ /* 0x000fe200078e0a08 */
[----:B------:R-:W-:Y:S01]  /*82e0*/  IABS R181, R4 ;  /* 0x0000000400b57213 */ /* 0x000fe20000000000 */
[----:B------:R-:W-:Y:S01]  /*82f0*/  VIADD R14, R0, 0xbe ;  /* 0x000000be000e7836 */ /* 0x000fe20000000000 */
[----:B------:R-:W-:Y:S01]  /*8300*/  ISETP.GE.AND P4, PT, R4, RZ, PT ;  /* 0x000000ff0400720c */ /* 0x000fe20003f86270 */
[----:B------:R-:W-:Y:S01]  /*8310*/  IMAD.HI.U32 R4, R2, R9, RZ ;  /* 0x0000000902047227 */ /* 0x000fe200078e00ff */
[----:B------:R-:W-:-:S02]  /*8320*/  ISETP.GT.U32.AND P2, PT, R8, R178, PT ;  /* 0x000000b20800720c */ /* 0x000fc40003f44070 */
[----:B------:R-:W-:Y:S01]  /*8330*/  @!P1 IADD3 R176, -R176, RZ, RZ ;  /* 0x000000ffb0b09210 */ /* 0x000fe20007ffe1ff */
[----:B------:R-:W-:Y:S01]  /*8340*/  IMAD.HI.U32 R3, R2, R5, RZ ;  /* 0x0000000502037227 */ /* 0x000fe200078e00ff */
[----:B------:R-:W-:Y:S02]  /*8350*/  ISETP.GE.AND P1, PT, R10, RZ, PT ;  /* 0x000000ff0a00720c */ /* 0x000fe40003f26270 */
[----:B------:R-:W-:Y:S01]  /*8360*/  IABS R185, R12 ;  /* 0x0000000c00b97213 */ /* 0x000fe20000000000 */
[----:B------:R-:W-:Y:S02]  /*8370*/  IMAD.MOV R4, RZ, RZ, -R4 ;  /* 0x000000ffff047224 */ /* 0x000fe400078e0a04 */
[----:B------:R-:W-:Y:S02]  /*8380*/  IMAD.MOV R180, RZ, RZ, -R3 ;  /* 0x000000ffffb47224 */ /* 0x000fe400078e0a03 */
[----:B------:R-:W-:Y:S02]  /*8390*/  IMAD R182, R8, R4, R9 ;  /* 0x0000000408b67224 */ /* 0x000fe400078e0209 */
[----:B------:R-:W-:Y:S01]  /*83a0*/  @!P3 IMAD.IADD R179, R179, 0x1, -R8 ;  /* 0x00000001b3b3b824 */ /* 0x000fe200078e0a08 */
[----:B------:R-:W-:Y:S01]  /*83b0*/  @!P2 IADD3 R178, R178, -R8, RZ ;  /* 0x80000008b2b2a210 */ /* 0x000fe20007ffe0ff */
[----:B------:R-:W-:-:S02]  /*83c0*/  IMAD R180, R8, R180, R5 ;  /* 0x000000b408b47224 */ /* 0x000fc400078e0205 */
[----:B------:R-:W-:Y:S01]  /*83d0*/  @!P0 IMAD.MOV R179, RZ, RZ, -R179 ;  /* 0x000000ffffb38224 */ /* 0x000fe200078e0ab3 */
[----:B------:R-:W-:Y:S01]  /*83e0*/  ISETP.GT.U32.AND P0, PT, R8, R182, PT ;  /* 0x000000b60800720c */ /* 0x000fe20003f04070 */
[----:B------:R-:W-:Y:S01]  /*83f0*/  VIADD R10, R0, 0xb1 ;  /* 0x000000b1000a7836 */ /* 0x000fe20000000000 */
[----:B------:R-:W-:Y:S01]  /*8400*/  ISETP.GT.U32.AND P2, PT, R8, R180, PT ;  /* 0x000000b40800720c */ /* 0x000fe20003f44070 */
[----:B------:R-:W-:Y:S01]  /*8410*/  IMAD.HI.U32 R3, R2, R181, RZ ;  /* 0x000000b502037227 */ /* 0x000fe200078e00ff */
[----:B------:R-:W-:Y:S02]  /*8420*/  @!P6 IADD3 R178, -R178, RZ, RZ ;  /* 0x000000ffb2b2e210 */ /* 0x000fe40007ffe1ff */
[----:B------:R-:W-:Y:S01]  /*8430*/  IABS R9, R10 ;  /* 0x0000000a00097213 */ /* 0x000fe20000000000 */
[----:B------:R-:W-:Y:S02]  /*8440*/  IMAD.MOV R3, RZ, RZ, -R3 ;  /* 0x000000ffff037224 */ /* 0x000fe400078e0a03 */
[----:B------:R-:W-:Y:S01]  /*8450*/  @!P5 IMAD.MOV R177, RZ, RZ, -R177 ;  /* 0x000000ffffb1d224 */ /* 0x000fe200078e0ab1 */
[----:B------:R-:W-:Y:S01]  /*8460*/  ISETP.GE.AND P5, PT, R11, RZ, PT ;  /* 0x000000ff0b00720c */ /* 0x000fe20003fa6270 */
[----:B------:R-:W-:Y:S01]  /*8470*/  IMAD R181, R8, R3, R181 ;  /* 0x0000000308b57224 */ /* 0x000fe200078e02b5 */
[----:B------:R-:W-:Y:S01]  /*8480*/  IABS R11, R13 ;  /* 0x0000000d000b7213 */ /* 0x000fe20000000000 */
[----:B------:R-:W-:-:S03]  /*8490*/  IMAD.HI.U32 R4, R2, R9, RZ ;  /* 0x0000000902047227 */ /* 0x000fc600078e00ff */
[----:B------:R-:W-:Y:S01]  /*84a0*/  ISETP.GT.U32.AND P6, PT, R8, R181, PT ;  /* 0x000000b50800720c */ /* 0x000fe20003fc4070 */
[--C-:B------:R-:W-:Y:S02]  /*84b0*/  @!P0 IMAD.IADD R182, R182, 0x1, -R8.reuse ;  /* 0x00000001b6b68824 */ /* 0x100fe400078e0a08 */
[----:B------:R-:W-:Y:S02]  /*84c0*/  @!P2 IMAD.IADD R180, R180, 0x1, -R8 ;  /* 0x00000001b4b4a824 */ /* 0x000fe400078e0a08 */
[----:B------:R-:W-:Y:S01]  /*84d0*/  IMAD.MOV R4, RZ, RZ, -R4 ;  /* 0x000000ffff047224 */ /* 0x000fe200078e0a04 */
[----:B------:R-:W-:Y:S01]  /*84e0*/  ISETP.GT.U32.AND P0, PT, R8, R182, PT ;  /* 0x000000b60800720c */ /* 0x000fe20003f04070 */
[----:B------:R-:W-:Y:S01]  /*84f0*/  VIADD R3, R0, 0xb0 ;  /* 0x000000b000037836 */ /* 0x000fe20000000000 */
[C---:B------:R-:W-:Y:S01]  /*8500*/  ISETP.GT.U32.AND P2, PT, R8.reuse, R180, PT ;  /* 0x000000b40800720c */ /* 0x040fe20003f44070 */
[----:B------:R-:W-:Y:S02]  /*8510*/  IMAD R184, R8, R4, R9 ;  /* 0x0000000408b87224 */ /* 0x000fe400078e0209 */
[----:B------:R-:W-:Y:S01]  /*8520*/  IMAD.HI.U32 R4, R2, R11, RZ ;  /* 0x0000000b02047227 */ /* 0x000fe200078e00ff */
[----:B------:R-:W-:-:S02]  /*8530*/  IABS R183, R3 ;  /* 0x0000000300b77213 */ /* 0x000fc40000000000 */
[----:B------:R-:W-:Y:S01]  /*8540*/  ISETP.GE.AND P3, PT, R3, RZ, PT ;  /* 0x000000ff0300720c */ /* 0x000fe20003f66270 */
[----:B------:R-:W-:Y:S01]  /*8550*/  VIADD R9, R0, 0xb4 ;  /* 0x000000b400097836 */ /* 0x000fe20000000000 */
[----:B------:R-:W-:Y:S01]  /*8560*/  IADD3 R4, -R4, RZ, RZ ;  /* 0x000000ff04047210 */ /* 0x000fe20007ffe1ff */
[----:B------:R-:W-:Y:S01]  /*8570*/  IMAD.HI.U32 R3, R2, R183, RZ ;  /* 0x000000b702037227 */ /* 0x000fe200078e00ff */
[----:B------:R-:W-:Y:S02]  /*8580*/  @!P6 IADD3 R181, R181, -R8, RZ ;  /* 0x80000008b5b5e210 */ /* 0x000fe40007ffe0ff */
[----:B------:R-:W-:Y:S01]  /*8590*/  IABS R187, R9 ;  /* 0x0000000900bb7213 */ /* 0x000fe20000000000 */
[C---:B------:R-:W-:Y:S01]  /*85a0*/  IMAD R186, R8.reuse, R4, R11 ;  /* 0x0000000408ba7224 */ /* 0x040fe200078e020b */
[----:B------:R-:W-:Y:S01]  /*85b0*/  ISETP.GT.U32.AND P6, PT, R8, R181, PT ;  /* 0x000000b50800720c */ /* 0x000fe20003fc4070 */
[----:B------:R-:W-:Y:S01]  /*85c0*/  @!P0 IMAD.IADD R182, R182, 0x1, -R8 ;  /* 0x00000001b6b68824 */ /* 0x000fe200078e0a08 */
[----:B------:R-:W-:Y:S01]  /*85d0*/  @!P2 IADD3 R180, R180, -R8, RZ ;  /* 0x80000008b4b4a210 */ /* 0x000fe20007ffe0ff */
[----:B------:R-:W-:Y:S01]  /*85e0*/  IMAD.MOV R5, RZ, RZ, -R3 ;  /* 0x000000ffff057224 */ /* 0x000fe200078e0a03 */
[----:B------:R-:W-:Y:S01]  /*85f0*/  ISETP.GE.AND P2, PT, R10, RZ, PT ;  /* 0x000000ff0a00720c */ /* 0x000fe20003f46270 */
[----:B------:R-:W-:Y:S01]  /*8600*/  @!P5 IMAD.MOV R182, RZ, RZ, -R182 ;  /* 0x000000ffffb6d224 */ /* 0x000fe200078e0ab6 */
[----:B------:R-:W-:Y:S01]  /*8610*/  ISETP.GT.U32.AND P5, PT, R8, R186, PT ;  /* 0x000000ba0800720c */ /* 0x000fe20003fa4070 */
[----:B------:R-:W-:-:S04]  /*8620*/  IMAD.HI.U32 R3, R2, R185, RZ ;  /* 0x000000b902037227 */ /* 0x000fc800078e00ff */
[----:B------:R-:W-:Y:S01]  /*8630*/  @!P1 IMAD.MOV R180, RZ, RZ, -R180 ;  /* 0x000000ffffb49224 */ /* 0x000fe200078e0ab4 */
[C---:B------:R-:W-:Y:S01]  /*8640*/  ISETP.GT.U32.AND P1, PT, R8.reuse, R184, PT ;  /* 0x000000b80800720c */ /* 0x040fe20003f24070 */
[----:B------:R-:W-:Y:S02]  /*8650*/  IMAD.MOV R3, RZ, RZ, -R3 ;  /* 0x000000ffff037224 */ /* 0x000fe400078e0a03 */
[C---:B------:R-:W-:Y:S02]  /*8660*/  IMAD R183, R8.reuse, R5, R183 ;  /* 0x0000000508b77224 */ /* 0x040fe400078e02b7 */
[----:B------:R-:W-:Y:S02]  /*8670*/  IMAD R185, R8, R3, R185 ;  /* 0x0000000308b97224 */ /* 0x000fe400078e02b9 */
[----:B------:R-:W-:Y:S02]  /*8680*/  VIADD R10, R0, 0xb5 ;  /* 0x000000b5000a7836 */ /* 0x000fe40000000000 */
[----:B------:R-:W-:Y:S01]  /*8690*/  IMAD.HI.U32 R3, R2, R187, RZ ;  /* 0x000000bb02037227 */ /* 0x000fe200078e00ff */
[----:B------:R-:W-:-:S02]  /*86a0*/  ISETP.GT.U32.AND P0, PT, R8, R185, PT ;  /* 0x000000b90800720c */ /* 0x000fc40003f04070 */
[----:B------:R-:W-:Y:S01]  /*86b0*/  IABS R189, R10 ;  /* 0x0000000a00bd7213 */ /* 0x000fe20000000000 */
[--C-:B------:R-:W-:Y:S01]  /*86c0*/  @!P6 IMAD.IADD R181, R181, 0x1, -R8.reuse ;  /* 0x00000001b5b5e824 */ /* 0x100fe200078e0a08 */
[----:B------:R-:W-:Y:S01]  /*86d0*/  ISETP.GT.U32.AND P6, PT, R8, R183, PT ;  /* 0x000000b70800720c */ /* 0x000fe20003fc4070 */
[----:B------:R-:W-:Y:S01]  /*86e0*/  @!P5 IMAD.IADD R186, R186, 0x1, -R8 ;  /* 0x00000001babad824 */ /* 0x000fe200078e0a08 */
[----:B------:R-:W-:Y:S01]  /*86f0*/  @!P1 IADD3 R184, R184, -R8, RZ ;  /* 0x80000008b8b89210 */ /* 0x000fe20007ffe0ff */
[----:B------:R-:W-:Y:S02]  /*8700*/  IMAD.MOV R3, RZ, RZ, -R3 ;  /* 0x000000ffff037224 */ /* 0x000fe400078e0a03 */
[----:B------:R-:W-:Y:S01]  /*8710*/  VIADD R11, R0, 0xb6 ;  /* 0x000000b6000b7836 */ /* 0x000fe20000000000 */
[C---:B------:R-:W-:Y:S01]  /*8720*/  ISETP.GT.U32.AND P5, PT, R8.reuse, R186, PT ;  /* 0x000000ba0800720c */ /* 0x040fe20003fa4070 */
[C---:B------:R-:W-:Y:S01]  /*8730*/  IMAD R187, R8.reuse, R3, R187 ;  /* 0x0000000308bb7224 */ /* 0x040fe200078e02bb */
[----:B------:R-:W-:Y:S01]  /*8740*/  ISETP.GT.U32.AND P1, PT, R8, R184, PT ;  /* 0x000000b80800720c */ /* 0x000fe20003f24070 */
[----:B------:R-:W-:Y:S01]  /*8750*/  IMAD.HI.U32 R3, R2, R189, RZ ;  /* 0x000000bd02037227 */ /* 0x000fe200078e00ff */
[----:B------:R-:W-:-:S02]  /*8760*/  @!P0 IADD3 R185, R185, -R8, RZ ;  /* 0x80000008b9b98210 */ /* 0x000fc40007ffe0ff */
[----:B------:R-:W-:Y:S01]  /*8770*/  IABS R5, R11 ;  /* 0x0000000b00057213 */ /* 0x000fe20000000000 */
[----:B------:R-:W-:Y:S01]  /*8780*/  IMAD.MOV R3, RZ, RZ, -R3 ;  /* 0x000000ffff037224 */ /* 0x000fe200078e0a03 */
[----:B------:R-:W-:Y:S01]  /*8790*/  @!P6 IADD3 R183, R183, -R8, RZ ;  /* 0x80000008b7b7e210 */ /* 0x000fe20007ffe0ff */
[----:B------:R-:W-:Y:S01]  /*87a0*/  @!P4 IMAD.MOV R181, RZ, RZ, -R181 ;  /* 0x000000ffffb5c224 */ /* 0x000fe200078e0ab5 */
[C---:B------:R-:W-:Y:S01]  /*87b0*/  ISETP.GT.U32.AND P0, PT, R8.reuse, R185, PT ;  /* 0x000000b90800720c */ /* 0x040fe20003f04070 */
[C---:B------:R-:W-:Y:S01]  /*87c0*/  IMAD R189, R8.reuse, R3, R189 ;  /* 0x0000000308bd7224 */ /* 0x040fe200078e02bd */
[----:B------:R-:W-:Y:S01]  /*87d0*/  ISETP.GT.U32.AND P6, PT, R8, R183, PT ;  /* 0x000000b70800720c */ /* 0x000fe20003fc4070 */
[--C-:B------:R-:W-:Y:S01]  /*87e0*/  @!P5 IMAD.IADD R186, R186, 0x1, -R8.reuse ;  /* 0x00000001babad824 */ /* 0x100fe200078e0a08 */
[----:B------:R-:W-:Y:S01]  /*87f0*/  ISETP.GE.AND P4, PT, R12, RZ, PT ;  /* 0x000000ff0c00720c */ /* 0x000fe20003f86270 */
[----:B------:R-:W-:Y:S01]  /*8800*/  @!P1 IMAD.IADD R184, R184, 0x1, -R8 ;  /* 0x00000001b8b89824 */ /* 0x000fe200078e0a08 */
[----:B------:R-:W-:Y:S01]  /*8810*/  ISETP.GT.U32.AND P5, PT, R8, R189, PT ;  /* 0x000000bd0800720c */ /* 0x000fe20003fa4070 */
[----:B------:R-:W-:Y:S01]  /*8820*/  IMAD.HI.U32 R4, R2, R5, RZ ;  /* 0x0000000502047227 */ /* 0x000fe200078e00ff */
[----:B------:R-:W-:-:S02]  /*8830*/  ISETP.GT.U32.AND P1, PT, R8, R187, PT ;  /* 0x000000bb0800720c */ /* 0x000fc40003f24070 */
[----:B------:R-:W-:Y:S01]  /*8840*/  @!P2 IADD3 R184, -R184, RZ, RZ ;  /* 0x000000ffb8b8a210 */ /* 0x000fe20007ffe1ff */
[----:B------:R-:W-:Y:S01]  /*8850*/  VIADD R3, R0, 0xb7 ;  /* 0x000000b700037836 */ /* 0x000fe20000000000 */
[----:B------:R-:W-:Y:S01]  /*8860*/  ISETP.GE.AND P2, PT, R10, RZ, PT ;  /* 0x000000ff0a00720c */ /* 0x000fe20003f46270 */
[----:B------:R-:W-:Y:S02]  /*8870*/  IMAD.MOV R4, RZ, RZ, -R4 ;  /* 0x000000ffff047224 */ /* 0x000fe400078e0a04 */
[--C-:B------:R-:W-:Y:S01]  /*8880*/  @!P6 IMAD.IADD R183, R183, 0x1, -R8.reuse ;  /* 0x00000001b7b7e824 */ /* 0x100fe200078e0a08 */
[----:B------:R-:W-:Y:S01]  /*8890*/  ISETP.GE.AND P6, PT, R13, RZ, PT ;  /* 0x000000ff0d00720c */ /* 0x000fe20003fc6270 */
[----:B------:R-:W-:Y:S01]  /*88a0*/  @!P0 IMAD.IADD R185, R185, 0x1, -R8 ;  /* 0x00000001b9b98824 */ /* 0x000fe200078e0a08 */
[----:B------:R-:W-:Y:S01]  /*88b0*/  IABS R191, R3 ;  /* 0x0000000300bf7213 */ /* 0x000fe20000000000 */
[----:B------:R-:W-:Y:S01]  /*88c0*/  IMAD R190, R8, R4, R5 ;  /* 0x0000000408be7224 */ /* 0x000fe200078e0205 */
[-C--:B------:R-:W-:Y:S01]  /*88d0*/  @!P5 IADD3 R189, R189, -R8.reuse, RZ ;  /* 0x80000008bdbdd210 */ /* 0x080fe20007ffe0ff */
[C---:B------:R-:W-:Y:S01]  /*88e0*/  VIADD R4, R0.reuse, 0xb8 ;  /* 0x000000b800047836 */ /* 0x040fe20000000000 */
[----:B------:R-:W-:Y:S01]  /*88f0*/  @!P1 IADD3 R187, R187, -R8, RZ ;  /* 0x80000008bbbb9210 */ /* 0x000fe20007ffe0ff */
[----:B------:R-:W-:Y:S01]  /*8900*/  @!P3 IMAD.MOV R183, RZ, RZ, -R183 ;  /* 0x000000ffffb7b224 */ /* 0x000fe200078e0ab7 */
[----:B------:R-:W-:Y:S01]  /*8910*/  @!P4 IADD3 R185, -R185, RZ, RZ ;  /* 0x000000ffb9b9c210 */ /* 0x000fe20007ffe1ff */
[----:B------:R-:W-:Y:S01]  /*8920*/  VIADD R10, R0, 0xb9 ;  /* 0x000000b9000a7836 */ /* 0x000fe20000000000 */
[----:B------:R-:W-:Y:S01]  /*8930*/  ISETP.GE.AND P4, PT, R3, RZ, PT ;  /* 0x000000ff0300720c */ /* 0x000fe20003f86270 */
[----:B------:R-:W-:Y:S01]  /*8940*/  IMAD.HI.U32 R3, R2, R191, RZ ;  /* 0x000000bf02037227 */ /* 0x000fe200078e00ff */
[----:B------:R-:W-:-:S02]  /*8950*/  ISETP.GT.U32.AND P5, PT, R8, R189, PT ;  /* 0x000000bd0800720c */ /* 0x000fc40003fa4070 */
[C---:B------:R-:W-:Y:S01]  /*8960*/  ISETP.GT.U32.AND P1, PT, R8.reuse, R187, PT ;  /* 0x000000bb0800720c */ /* 0x040fe20003f24070 */
[----:B------:R-:W-:Y:S01]  /*8970*/  IMAD.MOV R3, RZ, RZ, -R3 ;  /* 0x000000ffff037224 */ /* 0x000fe200078e0a03 */
[----:B------:R-:W-:Y:S01]  /*8980*/  IABS R5, R4 ;  /* 0x0000000400057213 */ /* 0x000fe20000000000 */
[----:B------:R-:W-:Y:S01]  /*8990*/  @!P6 IMAD.MOV R186, RZ, RZ, -R186 ;  /* 0x000000ffffbae224 */ /* 0x000fe200078e0aba */
[----:B------:R-:W-:Y:S01]  /*89a0*/  ISETP.GE.AND P3, PT, R9, RZ, PT ;  /* 0x000000ff0900720c */ /* 0x000fe20003f66270 */
[----:B------:R-:W-:Y:S01]  /*89b0*/  IMAD R191, R8, R3, R191 ;  /* 0x0000000308bf7224 */ /* 0x000fe200078e02bf */
[----:B------:R-:W-:Y:S01]  /*89c0*/  ISETP.GE.AND P6, PT, R4, RZ, PT ;  /* 0x000000ff0400720c */ /* 0x000fe20003fc6270 */
[----:B------:R-:W-:Y:S01]  /*89d0*/  IMAD.HI.U32 R4, R2, R5, RZ ;  /* 0x0000000502047227 */ /* 0x000fe200078e00ff */
[----:B------:R-:W-:Y:S02]  /*89e0*/  IABS R193, R10 ;  /* 0x0000000a00c17213 */ /* 0x000fe40000000000 */
[----:B------:R-:W-:Y:S01]  /*89f0*/  ISETP.GE.AND P0, PT, R11, RZ, PT ;  /* 0x000000ff0b00720c */ /* 0x000fe20003f06270 */
[----:B------:R-:W-:-:S02]  /*8a00*/  IMAD.MOV R4, RZ, RZ, -R4 ;  /* 0x000000ffff047224 */ /* 0x000fc400078e0a04 */
[--C-:B------:R-:W-:Y:S01]  /*8a10*/  @!P5 IMAD.IADD R189, R189, 0x1, -R8.reuse ;  /* 0x00000001bdbdd824 */ /* 0x100fe200078e0a08 */
[C---:B------:R-:W-:Y:S01]  /*8a20*/  ISETP.GT.U32.AND P5, PT, R8.reuse, R191, PT ;  /* 0x000000bf0800720c */ /* 0x040fe20003fa4070 */
[----:B------:R-:W-:Y:S01]  /*8a30*/  @!P1 IMAD.IADD R187, R187, 0x1, -R8 ;  /* 0x00000001bbbb9824 */ /* 0x000fe200078e0a08 */
[C---:B------:R-:W-:Y:S01]  /*8a40*/  ISETP.GT.U32.AND P1, PT, R8.reuse, R190, PT ;  /* 0x000000be0800720c */ /* 0x040fe20003f24070 */
[----:B------:R-:W-:Y:S02]  /*8a50*/  IMAD R192, R8, R4, R5 ;  /* 0x0000000408c07224 */ /* 0x000fe400078e0205 */
[----:B------:R-:W-:Y:S01]  /*8a60*/  VIADD R11, R0, 0xba ;  /* 0x000000ba000b7836 */ /* 0x000fe20000000000 */
[----:B------:R-:W-:Y:S01]  /*8a70*/  @!P3 IADD3 R187, -R187, RZ, RZ ;  /* 0x000000ffbbbbb210 */ /* 0x000fe20007ffe1ff */
[----:B------:R-:W-:Y:S01]  /*8a80*/  IMAD.HI.U32 R3, R2, R193, RZ ;  /* 0x000000c102037227 */ /* 0x000fe200078e00ff */
[----:B------:R-:W-:Y:S02]  /*8a90*/  ISETP.GT.U32.AND P3, PT, R8, R192, PT ;  /* 0x000000c00800720c */ /* 0x000fe40003f64070 */
[----:B------:R-:W-:Y:S01]  /*8aa0*/  IABS R9, R11 ;  /* 0x0000000b00097213 */ /* 0x000fe20000000000 */
[----:B------:R-:W-:Y:S01]  /*8ab0*/  @!P2 IMAD.MOV R189, RZ, RZ, -R189 ;  /* 0x000000ffffbda224 */ /* 0x000fe200078e0abd */
[----:B------:R-:W-:Y:S01]  /*8ac0*/  ISETP.GE.AND P2, PT, R10, RZ, PT ;  /* 0x000000ff0a00720c */ /* 0x000fe20003f46270 */
[----:B------:R-:W-:Y:S01]  /*8ad0*/  IMAD.MOV R3, RZ, RZ, -R3 ;  /* 0x000000ffff037224 */ /* 0x000fe200078e0a03 */
[-C--:B------:R-:W-:Y:S01]  /*8ae0*/  @!P5 IADD3 R191, R191, -R8.reuse, RZ ;  /* 0x80000008bfbfd210 */ /* 0x080fe20007ffe0ff */
[----:B------:R-:W-:Y:S01]  /*8af0*/  VIADD R10, R0, 0xbb ;  /* 0x000000bb000a7836 */ /* 0x000fe20000000000 */
[----:B------:R-:W-:Y:S01]  /*8b00*/  @!P1 IADD3 R190, R190, -R8, RZ ;  /* 0x80000008bebe9210 */ /* 0x000fe20007ffe0ff */
[C---:B------:R-:W-:Y:S01]  /*8b10*/  IMAD R193, R8.reuse, R3, R193 ;  /* 0x0000000308c17224 */ /* 0x040fe200078e02c1 */
[----:B------:R-:W-:Y:S01]  /*8b20*/  ISETP.GT.U32.AND P5, PT, R8, R191, PT ;  /* 0x000000bf0800720c */ /* 0x000fe20003fa4070 */
[----:B------:R-:W-:Y:S01]  /*8b30*/  IMAD.HI.U32 R4, R2, R9, RZ ;  /* 0x0000000902047227 */ /* 0x000fe200078e00ff */
[----:B------:R-:W-:-:S02]  /*8b40*/  IABS R195, R10 ;  /* 0x0000000a00c37213 */ /* 0x000fc40000000000 */
[----:B------:R-:W-:Y:S01]  /*8b50*/  ISETP.GT.U32.AND P1, PT, R8, R190, PT ;  /* 0x000000be0800720c */ /* 0x000fe20003f24070 */
[----:B------:R-:W-:Y:S02]  /*8b60*/  @!P3 IMAD.IADD R192, R192, 0x1, -R8 ;  /* 0x00000001c0c0b824 */ /* 0x000fe400078e0a08 */
[----:B------:R-:W-:Y:S02]  /*8b70*/  IMAD.MOV R4, RZ, RZ, -R4 ;  /* 0x000000ffff047224 */ /* 0x000fe400078e0a04 */
[----:B------:R-:W-:Y:S01]  /*8b80*/  VIADD R12, R0, 0xbc ;  /* 0x000000bc000c7836 */ /* 0x000fe20000000000 */
[----:B------:R-:W-:Y:S01]  /*8b90*/  ISETP.GT.U32.AND P3, PT, R8, R192, PT ;  /* 0x000000c00800720c */ /* 0x000fe20003f64070 */
[----:B------:R-:W-:-:S04]  /*8ba0*/  IMAD.HI.U32 R3, R2, R195, RZ ;  /* 0x000000c302037227 */ /* 0x000fc800078e00ff */
[----:B------:R-:W-:Y:S01]  /*8bb0*/  @!P5 IMAD.IADD R191, R191, 0x1, -R8 ;  /* 0x00000001bfbfd824 */ /* 0x000fe200078e0a08 */
[C---:B------:R-:W-:Y:S01]  /*8bc0*/  ISETP.GT.U32.AND P5, PT, R8.reuse, R193, PT ;  /* 0x000000c10800720c */ /* 0x040fe20003fa4070 */
[----:B------:R-:W-:Y:S01]  /*8bd0*/  IMAD R194, R8, R4, R9 ;  /* 0x0000000408c27224 */ /* 0x000fe200078e0209 */
[----:B------:R-:W-:Y:S01]  /*8be0*/  IABS R9, R12 ;  /* 0x0000000c00097213 */ /* 0x000fe20000000000 */
[----:B------:R-:W-:Y:S01]  /*8bf0*/  IMAD.MOV R5, RZ, RZ, -R3 ;  /* 0x000000ffff057224 */ /* 0x000fe200078e0a03 */
[----:B------:R-:W-:Y:S01]  /*8c00*/  @!P4 IADD3 R191, -R191, RZ, RZ ;  /* 0x000000ffbfbfc210 */ /* 0x000fe20007ffe1ff */
[----:B------:R-:W-:Y:S02]  /*8c10*/  VIADD R13, R0, 0xbd ;  /* 0x000000bd000d7836 */ /* 0x000fe40000000000 */
[----:B------:R-:W-:Y:S01]  /*8c20*/  @!P3 IADD3 R192, R192, -R8, RZ ;  /* 0x80000008c0c0b210 */ /* 0x000fe20007ffe0ff */
[C---:B------:R-:W-:Y:S01]  /*8c30*/  IMAD R195, R8.reuse, R5, R195 ;  /* 0x0000000508c37224 */ /* 0x040fe200078e02c3 */
[----:B------:R-:W-:Y:S01]  /*8c40*/  ISETP.GT.U32.AND P3, PT, R8, R194, PT ;  /* 0x000000c20800720c */ /* 0x000fe20003f64070 */
[----:B------:R-:W-:Y:S01]  /*8c50*/  IMAD.HI.U32 R3, R2, R9, RZ ;  /* 0x0000000902037227 */ /* 0x000fe200078e00ff */
[----:B------:R-:W-:-:S03]  /*8c60*/  IABS R197, R13 ;  /* 0x0000000d00c57213 */ /* 0x000fc60000000000 */
[--C-:B------:R-:W-:Y:S01]  /*8c70*/  @!P5 IMAD.IADD R193, R193, 0x1, -R8.reuse ;  /* 0x00000001c1c1d824 */ /* 0x100fe200078e0a08 */
[----:B------:R-:W-:Y:S01]  /*8c80*/  ISETP.GT.U32.AND P5, PT, R8, R195, PT ;  /* 0x000000c30800720c */ /* 0x000fe20003fa4070 */
[----:B------:R-:W-:Y:S02]  /*8c90*/  IMAD.MOV R196, RZ, RZ, -R3 ;  /* 0x000000ffffc47224 */ /* 0x000fe400078e0a03 */
[--C-:B------:R-:W-:Y:S01]  /*8ca0*/  @!P1 IMAD.IADD R190, R190, 0x1, -R8.reuse ;  /* 0x00000001bebe9824 */ /* 0x100fe200078e0a08 */
[----:B------:R-:W-:Y:S01]  /*8cb0*/  ISETP.GE.AND P1, PT, R11, RZ, PT ;  /* 0x000000ff0b00720c */ /* 0x000fe20003f26270 */
[----:B------:R-:W-:Y:S01]  /*8cc0*/  IMAD R196, R8, R196, R9 ;  /* 0x000000c408c47224 */ /* 0x000fe200078e0209 */
[----:B------:R-:W-:Y:S01]  /*8cd0*/  IABS R11, R14 ;  /* 0x0000000e000b7213 */ /* 0x000fe20000000000 */
[----:B------:R-:W-:Y:S02]  /*8ce0*/  @!P3 IMAD.IADD R194, R194, 0x1, -R8 ;  /* 0x00000001c2c2b824 */ /* 0x000fe400078e0a08 */
[----:B------:R-:W-:Y:S01]  /*8cf0*/  IMAD.HI.U32 R4, R2, R197, RZ ;  /* 0x000000c502047227 */ /* 0x000fe200078e00ff */
[----:B------:R-:W-:-:S03]  /*8d00*/  ISETP.GT.U32.AND P3, PT, R8, R196, PT ;  /* 0x000000c40800720c */ /* 0x000fc60003f64070 */
[----:B------:R-:W-:Y:S01]  /*8d10*/  @!P5 IMAD.IADD R195, R195, 0x1, -R8 ;  /* 0x00000001c3c3d824 */ /* 0x000fe200078e0a08 */
[----:B------:R-:W-:Y:S01]  /*8d20*/  ISETP.GT.U32.AND P5, PT, R8, R193, PT ;  /* 0x000000c10800720c */ /* 0x000fe20003fa4070 */
[----:B------:R-:W-:-:S03]  /*8d30*/  IMAD.HI.U32 R5, R2, R11, RZ ;  /* 0x0000000b02057227 */ /* 0x000fc600078e00ff */
[----:B------:R-:W-:Y:S01]  /*8d40*/  ISETP.GT.U32.AND P4, PT, R8, R195, PT ;  /* 0x000000c30800720c */ /* 0x000fe20003f84070 */
[----:B------:R-:W-:Y:S01]  /*8d50*/  IMAD.MOV R4, RZ, RZ, -R4 ;  /* 0x000000ffff047224 */ /* 0x000fe200078e0a04 */
[----:B------:R-:W-:Y:S01]  /*8d60*/  IADD3 R5, -R5, RZ, RZ ;  /* 0x000000ff05057210 */ /* 0x000fe20007ffe1ff */
[----:B------:R-:W-:-:S04]  /*8d70*/  IMAD.HI.U32 R3, R2, R199, RZ ;  /* 0x000000c702037227 */ /* 0x000fc800078e00ff */
[----:B------:R-:W-:Y:S02]  /*8d80*/  IMAD R197, R8, R4, R197 ;  /* 0x0000000408c57224 */ /* 0x000fe400078e02c5 */
[----:B------:R-:W-:Y:S02]  /*8d90*/  @!P3 IMAD.IADD R196, R196, 0x1, -R8 ;  /* 0x00000001c4c4b824 */ /* 0x000fe400078e0a08 */
[----:B------:R-:W-:Y:S02]  /*8da0*/  IMAD.MOV R3, RZ, RZ, -R3 ;  /* 0x000000ffff037224 */ /* 0x000fe400078e0a03 */
[----:B------:R-:W-:Y:S01]  /*8db0*/  @!P0 IMAD.MOV R190, RZ, RZ, -R190 ;  /* 0x000000ffffbe8224 */ /* 0x000fe200078e0abe */
[C---:B------:R-:W-:Y:S01]  /*8dc0*/  ISETP.GT.U32.AND P0, PT, R8.reuse, R194, PT ;  /* 0x000000c20800720c */ /* 0x040fe20003f04070 */
[----:B------:R-:W-:Y:S01]  /*8dd0*/  @!P6 IMAD.MOV R192, RZ, RZ, -R192 ;  /* 0x000000ffffc0e224 */ /* 0x000fe200078e0ac0 */
[C---:B------:R-:W-:Y:S01]  /*8de0*/  ISETP.GT.U32.AND P3, PT, R8.reuse, R196, PT ;  /* 0x000000c40800720c */ /* 0x040fe20003f64070 */
[C---:B------:R-:W-:Y:S01]  /*8df0*/  IMAD R198, R8.reuse, R5, R11 ;  /* 0x0000000508c67224 */ /* 0x040fe200078e020b */
[C---:B------:R-:W-:Y:S01]  /*8e00*/  ISETP.GT.U32.AND P6, PT, R8.reuse, R197, PT ;  /* 0x000000c50800720c */ /* 0x040fe20003fc4070 */
[----:B------:R-:W-:Y:S01]  /*8e10*/  IMAD R199, R8, R3, R199 ;  /* 0x0000000308c77224 */ /* 0x000fe200078e02c7 */
[C---:B------:R-:W-:Y:S01]  /*8e20*/  IADD3 R11, R0.reuse, 0xc1, RZ ;  /* 0x000000c1000b7810 */ /* 0x040fe20007ffe0ff */
[----:B------:R-:W-:Y:S01]  /*8e30*/  VIADD R9, R0, 0xc0 ;  /* 0x000000c000097836 */ /* 0x000fe20000000000 */
[----:B------:R-:W-:Y:S01]  /*8e40*/  @!P4 IADD3 R195, R195, -R8, RZ ;  /* 0x80000008c3c3c210 */ /* 0x000fe20007ffe0ff */
[----:B------:R-:W-:Y:S01]  /*8e50*/  @!P5 IMAD.IADD R193, R193, 0x1, -R8 ;  /* 0x00000001c1c1d824 */ /* 0x000fe200078e0a08 */
[----:B------:R-:W-:-:S02]  /*8e60*/  IABS R201, R11 ;  /* 0x0000000b00c97213 */ /* 0x000fc40000000000 */
[----:B------:R-:W-:Y:S01]  /*8e70*/  ISETP.GT.U32.AND P4, PT, R8, R199, PT ;  /* 0x000000c70800720c */ /* 0x000fe20003f84070 */
[--C-:B------:R-:W-:Y:S01]  /*8e80*/  @!P0 IMAD.IADD R194, R194, 0x1, -R8.reuse ;  /* 0x00000001c2c28824 */ /* 0x100fe200078e0a08 */
[----:B------:R-:W-:Y:S01]  /*8e90*/  IABS R5, R9 ;  /* 0x0000000900057213 */ /* 0x000fe20000000000 */
[----:B------:R-:W-:Y:S01]  /*8ea0*/  IMAD.HI.U32 R4, R2, R201, RZ ;  /* 0x000000c902047227 */ /* 0x000fe200078e00ff */
[----:B------:R-:W-:Y:S02]  /*8eb0*/  ISETP.GE.AND P0, PT, R10, RZ, PT ;  /* 0x000000ff0a00720c */ /* 0x000fe40003f06270 */
[----:B------:R-:W-:Y:S01]  /*8ec0*/  @!P6 IADD3 R197, R197, -R8, RZ ;  /* 0x80000008c5c5e210 */ /* 0x000fe20007ffe0ff */
[----:B------:R-:W-:Y:S01]  /*8ed0*/  @!P3 IMAD.IADD R196, R196, 0x1, -R8 ;  /* 0x00000001c4c4b824 */ /* 0x000fe200078e0a08 */
[----:B------:R-:W-:Y:S01]  /*8ee0*/  ISETP.GE.AND P3, PT, R12, RZ, PT ;  /* 0x000000ff0c00720c */ /* 0x000fe20003f66270 */
[----:B------:R-:W-:Y:S01]  /*8ef0*/  IMAD.MOV R4, RZ, RZ, -R4 ;  /* 0x000000ffff047224 */ /* 0x000fe200078e0a04 */
[----:B------:R-:W-:Y:S01]  /*8f00*/  @!P2 IADD3 R193, -R193, RZ, RZ ;  /* 0x000000ffc1c1a210 */ /* 0x000fe20007ffe1ff */
[----:B------:R-:W-:Y:S01]  /*8f10*/  IMAD.HI.U32 R3, R2, R5, RZ ;  /* 0x0000000502037227 */ /* 0x000fe200078e00ff */
[----:B------:R-:W-:-:S02]  /*8f20*/  ISETP.GT.U32.AND P2, PT, R8, R197, PT ;  /* 0x000000c50800720c */ /* 0x000fc40003f44070 */
[C---:B------:R-:W-:Y:S01]  /*8f30*/  ISETP.GT.U32.AND P5, PT, R8.reuse, R198, PT ;  /* 0x000000c60800720c */ /* 0x040fe20003fa4070 */
[----:B------:R-:W-:Y:S01]  /*8f40*/  IMAD R201, R8, R4, R201 ;  /* 0x0000000408c97224 */ /* 0x000fe200078e02c9 */
[----:B------:R-:W-:Y:S01]  /*8f50*/  ISETP.GE.AND P6, PT, R13, RZ, PT ;  /* 0x000000ff0d00720c */ /* 0x000fe20003fc6270 */
[--C-:B------:R-:W-:Y:S01]  /*8f60*/  @!P4 IMAD.IADD R199, R199, 0x1, -R8.reuse ;  /* 0x00000001c7c7c824 */ /* 0x100fe200078e0a08 */
[C---:B------:R-:W-:Y:S01]  /*8f70*/  IADD3 R13, R0.reuse, 0xca, RZ ;  /* 0x000000ca000d7810 */ /* 0x040fe20007ffe0ff */
[----:B------:R-:W-:Y:S02]  /*8f80*/  IMAD.MOV R3, RZ, RZ, -R3 ;  /* 0x000000ffff037224 */ /* 0x000fe400078e0a03 */
[----:B------:R-:W-:Y:S01]  /*8f90*/  VIADD R4, R0, 0xc2 ;  /* 0x000000c200047836 */ /* 0x000fe20000000000 */
[C---:B------:R-:W-:Y:S01]  /*8fa0*/  ISETP.GT.U32.AND P4, PT, R8.reuse, R199, PT ;  /* 0x000000c70800720c */ /* 0x040fe20003f84070 */
[----:B------:R-:W-:Y:S01]  /*8fb0*/  IMAD R200, R8, R3, R5 ;  /* 0x0000000308c87224 */ /* 0x000fe200078e0205 */
[----:B------:R-:W-:Y:S01]  /*8fc0*/  @!P3 IADD3 R196, -R196, RZ, RZ ;  /* 0x000000ffc4c4b210 */ /* 0x000fe20007ffe1ff */
[----:B------:R-:W-:Y:S01]  /*8fd0*/  @!P0 IMAD.MOV R195, RZ, RZ, -R195 ;  /* 0x000000ffffc38224 */ /* 0x000fe200078e0ac3 */
[----:B------:R-:W-:Y:S01]  /*8fe0*/  IABS R5, R4 ;  /* 0x0000000400057213 */ /* 0x000fe20000000000 */
[--C-:B------:R-:W-:Y:S01]  /*8ff0*/  @!P2 IMAD.IADD R197, R197, 0x1, -R8.reuse ;  /* 0x00000001c5c5a824 */ /* 0x100fe200078e0a08 */
[----:B------:R-:W-:Y:S01]  /*9000*/  ISETP.GT.U32.AND P0, PT, R8, R200, PT ;  /* 0x000000c80800720c */ /* 0x000fe20003f04070 */
[----:B------:R-:W-:Y:S01]  /*9010*/  @!P5 IMAD.IADD R198, R198, 0x1, -R8 ;  /* 0x00000001c6c6d824 */ /* 0x000fe200078e0a08 */
[----:B------:R-:W-:Y:S01]  /*9020*/  ISETP.GE.AND P3, PT, R15, RZ, PT ;  /* 0x000000ff0f00720c */ /* 0x000fe20003f66270 */
[----:B------:R-:W-:Y:S01]  /*9030*/  IMAD.HI.U32 R3, R2, R5, RZ ;  /* 0x0000000502037227 */ /* 0x000fe200078e00ff */
[----:B------:R-:W-:-:S02]  /*9040*/  ISETP.GT.U32.AND P2, PT, R8, R201, PT ;  /* 0x000000c90800720c */ /* 0x000fc40003f44070 */
[----:B------:R-:W-:Y:S01]  /*9050*/  ISETP.GE.AND P5, PT, R14, RZ, PT ;  /* 0x000000ff0e00720c */ /* 0x000fe20003fa6270 */
[----:B------:R-:W-:Y:S02]  /*9060*/  IMAD.MOV R3, RZ, RZ, -R3 ;  /* 0x000000ffff037224 */ /* 0x000fe400078e0a03 */
[----:B------:R-:W-:Y:S01]  /*9070*/  @!P1 IMAD.MOV R194, RZ, RZ, -R194 ;  /* 0x000000ffffc29224 */ /* 0x000fe200078e0ac2 */
[C---:B------:R-:W-:Y:S01]  /*9080*/  ISETP.GT.U32.AND P1, PT, R8.reuse, R198, PT ;  /* 0x000000c60800720c */ /* 0x040fe20003f24070 */
[--C-:B------:R-:W-:Y:S01]  /*9090*/  @!P4 IMAD.IADD R199, R199, 0x1, -R8.reuse ;  /* 0x00000001c7c7c824 */ /* 0x100fe200078e0a08 */
[----:B------:R-:W-:Y:S01]  /*90a0*/  ISETP.GE.AND P4, PT, R11, RZ, PT ;  /* 0x000000ff0b00720c */ /* 0x000fe20003f86270 */
[----:B------:R-:W-:Y:S01]  /*90b0*/  IMAD R202, R8, R3, R5 ;  /* 0x0000000308ca7224 */ /* 0x000fe200078e0205 */
[----:B------:R-:W-:Y:S01]  /*90c0*/  @!P0 IADD3 R200, R200, -R8, RZ ;  /* 0x80000008c8c88210 */ /* 0x000fe20007ffe0ff */
[----:B------:R-:W-:Y:S01]  /*90d0*/  VIADD R10, R0, 0xc3 ;  /* 0x000000c3000a7836 */ /* 0x000fe20000000000 */
[----:B------:R-:W-:Y:S01]  /*90e0*/  @!P3 IADD3 R199, -R199, RZ, RZ ;  /* 0x000000ffc7c7b210 */ /* 0x000fe20007ffe1ff */
[--C-:B------:R-:W-:Y:S01]  /*90f0*/  @!P2 IMAD.IADD R201, R201, 0x1, -R8.reuse ;  /* 0x00000001c9c9a824 */ /* 0x100fe200078e0a08 */
[----:B------:R-:W-:Y:S01]  /*9100*/  ISETP.GT.U32.AND P3, PT, R8, R202, PT ;  /* 0x000000ca0800720c */ /* 0x000fe20003f64070 */
[----:B------:R-:W-:Y:S01]  /*9110*/  VIADD R3, R0, 0xc4 ;  /* 0x000000c400037836 */ /* 0x000fe20000000000 */
[----:B------:R-:W-:Y:S01]  /*9120*/  IABS R203, R10 ;  /* 0x0000000a00cb7213 */ /* 0x000fe20000000000 */
[----:B------:R-:W-:Y:S01]  /*9130*/  @!P6 IMAD.MOV R197, RZ, RZ, -R197 ;  /* 0x000000ffffc5e224 */ /* 0x000fe200078e0ac5 */
[----:B------:R-:W-:Y:S01]  /*9140*/  ISETP.GT.U32.AND P2, PT, R8, R200, PT ;  /* 0x000000c80800720c */ /* 0x000fe20003f44070 */
[----:B------:R-:W-:Y:S01]  /*9150*/  @!P1 IMAD.IADD R198, R198, 0x1, -R8 ;  /* 0x00000001c6c69824 */ /* 0x000fe200078e0a08 */
[----:B------:R-:W-:Y:S01]  /*9160*/  ISETP.GE.AND P0, PT, R4, RZ, PT ;  /* 0x000000ff0400720c */ /* 0x000fe20003f06270 */
[----:B------:R-:W-:Y:S01]  /*9170*/  IMAD.HI.U32 R4, R2, R203, RZ ;  /* 0x000000cb02047227 */ /* 0x000fe200078e00ff */
[----:B------:R-:W-:-:S02]  /*9180*/  ISETP.GE.AND P1, PT, R9, RZ, PT ;  /* 0x000000ff0900720c */ /* 0x000fc40003f26270 */
[----:B------:R-:W-:Y:S01]  /*9190*/  IABS R9, R3 ;  /* 0x0000000300097213 */ /* 0x000fe20000000000 */
[----:B------:R-:W-:Y:S01]  /*91a0*/  @!P5 IMAD.MOV R198, RZ, RZ, -R198 ;  /* 0x000000ffffc6d224 */ /* 0x000fe200078e0ac6 */
[----:B------:R-:W-:Y:S01]  /*91b0*/  IADD3 R4, -R4, RZ, RZ ;  /* 0x000000ff04047210 */ /* 0x000fe20007ffe1ff */
[----:B------:R-:W-:Y:S01]  /*91c0*/  VIADD R12, R0, 0xc9 ;  /* 0x000000c9000c7836 */ /* 0x000fe20000000000 */
[----:B------:R-:W-:Y:S01]  /*91d0*/  ISETP.GT.U32.AND P5, PT, R8, R201, PT ;  /* 0x000000c90800720c */ /* 0x000fe20003fa4070 */
[----:B------:R-:W-:Y:S01]  /*91e0*/  VIADD R14, R0, 0xd9 ;  /* 0x000000d9000e7836 */ /* 0x000fe20000000000 */
[----:B------:R-:W-:Y:S01]  /*91f0*/  @!P3 IADD3 R202, R202, -R8, RZ ;  /* 0x80000008cacab210 */ /* 0x000fe20007ffe0ff */
[----:B------:R-:W-:Y:S01]  /*9200*/  IMAD R203, R8, R4, R203 ;  /* 0x0000000408cb7224 */ /* 0x000fe200078e02cb */
[----:B------:R-:W-:Y:S01]  /*9210*/  ISETP.GE.AND P6, PT, R10, RZ, PT ;  /* 0x000000ff0a00720c */ /* 0x000fe20003fc6270 */
[----:B------:R-:W-:Y:S01]  /*9220*/  @!P2 IMAD.IADD R200, R200, 0x1, -R8 ;  /* 0x00000001c8c8a824 */ /* 0x000fe200078e0a08 */
[----:B------:R-:W-:Y:S01]  /*9230*/  ISETP.GE.AND P2, PT, R3, RZ, PT ;  /* 0x000000ff0300720c */ /* 0x000fe20003f46270 */
[----:B------:R-:W-:Y:S01]  /*9240*/  VIADD R4, R0, 0xc5 ;  /* 0x000000c500047836 */ /* 0x000fe20000000000 */
[----:B------:R-:W-:Y:S01]  /*9250*/  ISETP.GT.U32.AND P3, PT, R8, R202, PT ;  /* 0x000000ca0800720c */ /* 0x000fe20003f64070 */
[----:B------:R-:W-:Y:S01]  /*9260*/  IMAD.HI.U32 R3, R2, R9, RZ ;  /* 0x0000000902037227 */ /* 0x000fe200078e00ff */
[----:B------:R-:W-:-:S02]  /*9270*/  IABS R209, R12 ;  /* 0x0000000c00d17213 */ /* 0x000fc40000000000 */
[----:B------:R-:W-:Y:S01]  /*9280*/  IABS R205, R4 ;  /* 0x0000000400cd7213 */ /* 0x000fe20000000000 */
[----:B------:R-:W-:Y:S01]  /*9290*/  IMAD.MOV R3, RZ, RZ, -R3 ;  /* 0x000000ffff037224 */ /* 0x000fe200078e0a03 */
[----:B------:R-:W-:Y:S01]  /*92a0*/  IABS R225, R14 ;  /* 0x0000000e00e17213 */ /* 0x000fe20000000000 */
[----:B------:R-:W-:Y:S01]  /*92b0*/  @!P5 IMAD.IADD R201, R201, 0x1, -R8 ;  /* 0x00000001c9c9d824 */ /* 0x000fe200078e0a08 */
[----:B------:R-:W-:Y:S01]  /*92c0*/  ISETP.GT.U32.AND P5, PT, R8, R203, PT ;  /* 0x000000cb0800720c */ /* 0x000fe20003fa4070 */
[----:B------:R-:W-:Y:S01]  /*92d0*/  @!P1 IMAD.MOV R200, RZ, RZ, -R200 ;  /* 0x000000ffffc89224 */ /* 0x000fe200078e0ac8 */
[----:B------:R-:W-:Y:S01]  /*92e0*/  ISETP.GE.AND P1, PT, R4, RZ, PT ;  /* 0x000000ff0400720c */ /* 0x000fe20003f26270 */
[----:B------:R-:W-:Y:S02]  /*92f0*/  IMAD R204, R8, R3, R9 ;  /* 0x0000000308cc7224 */ /* 0x000fe400078e0209 */
[----:B------:R-:W-:Y:S01]  /*9300*/  VIADD R10, R0, 0xc6 ;  /* 0x000000c6000a7836 */ /* 0x000fe20000000000 */
[----:B------:R-:W-:Y:S01]  /*9310*/  @!P3 IADD3 R202, R202, -R8, RZ ;  /* 0x80000008cacab210 */ /* 0x000fe20007ffe0ff */
[----:B------:R-:W-:Y:S01]  /*9320*/  IMAD.HI.U32 R4, R2, R205, RZ ;  /* 0x000000cd02047227 */ /* 0x000fe200078e00ff */
[----:B------:R-:W-:-:S02]  /*9330*/  ISETP.GT.U32.AND P3, PT, R8, R204, PT ;  /* 0x000000cc0800720c */ /* 0x000fc40003f64070 */
[----:B------:R-:W-:Y:S01]  /*9340*/  IABS R11, R10 ;  /* 0x0000000a000b7213 */ /* 0x000fe20000000000 */
[----:B------:R-:W-:Y:S01]  /*9350*/  @!P0 IMAD.MOV R202, RZ, RZ, -R202 ;  /* 0x000000ffffca8224 */ /* 0x000fe200078e0aca */
[----:B------:R-:W-:Y:S01]  /*9360*/  IADD3 R4, -R4, RZ, RZ ;  /* 0x000000ff04047210 */ /* 0x000fe20007ffe1ff */
[----:B------:R-:W-:Y:S02]  /*9370*/  @!P5 IMAD.IADD R203, R203, 0x1, -R8 ;  /* 0x00000001cbcbd824 */ /* 0x000fe400078e0a08 */
[----:B------:R-:W-:-:S03]  /*9380*/  IMAD.HI.U32 R5, R2, R11, RZ ;  /* 0x0000000b02057227 */ /* 0x000fc600078e00ff */
[C---:B------:R-:W-:Y:S01]  /*9390*/  ISETP.GT.U32.AND P5, PT, R8.reuse, R203, PT ;  /* 0x000000cb0800720c */ /* 0x040fe20003fa4070 */
[----:B------:R-:W-:Y:S02]  /*93a0*/  IMAD R205, R8, R4, R205 ;  /* 0x0000000408cd7224 */ /* 0x000fe400078e02cd */
[----:B------:R-:W-:Y:S02]  /*93b0*/  VIADD R4, R0, 0xc7 ;  /* 0x000000c700047836 */ /* 0x000fe40000000000 */
[----:B------:R-:W-:Y:S02]  /*93c0*/  IMAD.MOV R5, RZ, RZ, -R5 ;  /* 0x000000ffff057224 */ /* 0x000fe400078e0a05 */
[----:B------:R-:W-:Y:S01]  /*93d0*/  @!P3 IMAD.IADD R204, R204, 0x1, -R8 ;  /* 0x00000001ccccb824 */ /* 0x000fe200078e0a08 */
[----:B------:R-:W-:Y:S01]  /*93e0*/  IABS R207, R4 ;  /* 0x0000000400cf7213 */ /* 0x000fe20000000000 */
[C---:B------:R-:W-:Y:S01]  /*93f0*/  IMAD R206, R8.reuse, R5, R11 ;  /* 0x0000000508ce7224 */ /* 0x040fe200078e020b */
[----:B------:R-:W-:Y:S01]  /*9400*/  IABS R11, R13 ;  /* 0x0000000d000b7213 */ /* 0x000fe20000000000 */
[----:B------:R-:W-:Y:S01]  /*9410*/  @!P4 IMAD.MOV R201, RZ, RZ, -R201 ;  /* 0x000000ffffc9c224 */ /* 0x000fe200078e0ac9 */
[----:B------:R-:W-:Y:S01]  /*9420*/  ISETP.GT.U32.AND P3, PT, R8, R204, PT ;  /* 0x000000cc0800720c */ /* 0x000fe20003f64070 */
[----:B------:R-:W-:Y:S01]  /*9430*/  IMAD.HI.U32 R3, R2, R207, RZ ;  /* 0x000000cf02037227 */ /* 0x000fe200078e00ff */
[----:B------:R-:W-:-:S02]  /*9440*/  ISETP.GT.U32.AND P0, PT, R8, R206, PT ;  /* 0x000000ce0800720c */ /* 0x000fc40003f04070 */
[----:B------:R-:W-:Y:S01]  /*9450*/  ISETP.GE.AND P4, PT, R10, RZ, PT ;  /* 0x000000ff0a00720c */ /* 0x000fe20003f86270 */
[--C-:B------:R-:W-:Y:S01]  /*9460*/  @!P5 IMAD.IADD R203, R203, 0x1, -R8.reuse ;  /* 0x00000001cbcbd824 */ /* 0x100fe200078e0a08 */
[----:B------:R-:W-:Y:S01]  /*9470*/  IADD3 R3, -R3, RZ, RZ ;  /* 0x000000ff03037210 */ /* 0x000fe20007ffe1ff */
[----:B------:R-:W-:Y:S01]  /*9480*/  VIADD R10, R0, 0xc8 ;  /* 0x000000c8000a7836 */ /* 0x000fe20000000000 */
[----:B------:R-:W-:Y:S01]  /*9490*/  ISETP.GT.U32.AND P5, PT, R8, R205, PT ;  /* 0x000000cd0800720c */ /* 0x000fe20003fa4070 */
[----:B------:R-:W-:Y:S01]  /*94a0*/  @!P6 IMAD.MOV R203, RZ, RZ, -R203 ;  /* 0x000000ffffcbe224 */ /* 0x000fe200078e0acb */
[----:B------:R-:W-:Y:S01]  /*94b0*/  ISETP.GE.AND P6, PT, R4, RZ, PT ;  /* 0x000000ff0400720c */ /* 0x000fe20003fc6270 */
[----:B------:R-:W-:Y:S01]  /*94c0*/  IMAD R207, R8, R3, R207 ;  /* 0x0000000308cf7224 */ /* 0x000fe200078e02cf */
[----:B------:R-:W-:Y:S01]  /*94d0*/  IABS R9, R10 ;  /* 0x0000000a00097213 */ /* 0x000fe20000000000 */
[--C-:B------:R-:W-:Y:S02]  /*94e0*/  @!P3 IMAD.IADD R204, R204, 0x1, -R8.reuse ;  /* 0x00000001ccccb824 */ /* 0x100fe400078e0a08 */
[----:B------:R-:W-:Y:S01]  /*94f0*/  @!P0 IMAD.IADD R206, R206, 0x1, -R8 ;  /* 0x00000001cece8824 */ /* 0x000fe200078e0a08 */
[----:B------:R-:W-:Y:S01]  /*9500*/  ISETP.GT.U32.AND P3, PT, R8, R207, PT ;  /* 0x000000cf0800720c */ /* 0x000fe20003f64070 */
[----:B------:R-:W-:-:S03]  /*9510*/  IMAD.HI.U32 R4, R2, R209, RZ ;  /* 0x000000d102047227 */ /* 0x000fc600078e00ff */
[C---:B------:R-:W-:Y:S01]  /*9520*/  ISETP.GT.U32.AND P0, PT, R8.reuse, R206, PT ;  /* 0x000000ce0800720c */ /* 0x040fe20003f04070 */
[----:B------:R-:W-:Y:S02]  /*9530*/  @!P5 IMAD.IADD R205, R205, 0x1, -R8 ;  /* 0x00000001cdcdd824 */ /* 0x000fe400078e0a08 */
[----:B------:R-:W-:Y:S02]  /*9540*/  IMAD.MOV R4, RZ, RZ, -R4 ;  /* 0x000000ffff047224 */ /* 0x000fe400078e0a04 */
[----:B------:R-:W-:Y:S01]  /*9550*/  @!P2 IMAD.MOV R204, RZ, RZ, -R204 ;  /* 0x000000ffffcca224 */ /* 0x000fe200078e0acc */
[C---:B------:R-:W-:Y:S01]  /*9560*/  ISETP.GT.U32.AND P5, PT, R8.reuse, R205, PT ;  /* 0x000000cd0800720c */ /* 0x040fe20003fa4070 */
[----:B------:R-:W-:Y:S01]  /*9570*/  IMAD R209, R8, R4, R209 ;  /* 0x0000000408d17224 */ /* 0x000fe200078e02d1 */
[----:B------:R-:W-:Y:S01]  /*9580*/  IADD3 R4, R0, 0xcb, RZ ;  /* 0x000000cb00047810 */ /* 0x000fe20007ffe0ff */
[----:B------:R-:W-:Y:S02]  /*9590*/  @!P3 IMAD.IADD R207, R207, 0x1, -R8 ;  /* 0x00000001cfcfb824 */ /* 0x000fe400078e0a08 */
[----:B------:R-:W-:Y:S01]  /*95a0*/  IMAD.HI.U32 R3, R2, R9, RZ ;  /* 0x0000000902037227 */ /* 0x000fe200078e00ff */
[----:B------:R-:W-:-:S02]  /*95b0*/  IABS R211, R4 ;  /* 0x0000000400d37213 */ /* 0x000fc40000000000 */
[----:B------:R-:W-:Y:S01]  /*95c0*/  ISETP.GT.U32.AND P2, PT, R8, R207, PT ;  /* 0x000000cf0800720c */ /* 0x000fe20003f44070 */
[----:B------:R-:W-:Y:S01]  /*95d0*/  @!P0 IMAD.IADD R206, R206, 0x1, -R8 ;  /* 0x00000001cece8824 */ /* 0x000fe200078e0a08 */
[----:B------:R-:W-:Y:S01]  /*95e0*/  ISETP.GT.U32.AND P0, PT, R8, R209, PT ;  /* 0x000000d10800720c */ /* 0x000fe20003f04070 */
[----:B------:R-:W-:Y:S01]  /*95f0*/  IMAD.HI.U32 R5, R2, R11, RZ ;  /* 0x0000000b02057227 */ /* 0x000fe200078e00ff */
[----:B------:R-:W-:-:S03]  /*9600*/  IADD3 R3, -R3, RZ, RZ ;  /* 0x000000ff03037210 */ /* 0x000fc60007ffe1ff */
[----:B------:R-:W-:Y:S02]  /*9610*/  IMAD.MOV R5, RZ, RZ, -R5 ;  /* 0x000000ffff057224 */ /* 0x000fe400078e0a05 */
[----:B------:R-:W-:Y:S01]  /*9620*/  @!P5 IMAD.IADD R205, R205, 0x1, -R8 ;  /* 0x00000001cdcdd824 */ /* 0x000fe200078e0a08 */
[----:B------:R-:W-:Y:S01]  /*9630*/  ISETP.GE.AND P5, PT, R10, RZ, PT ;  /* 0x000000ff0a00720c */ /* 0x000fe20003fa6270 */
[----:B------:R-:W-:Y:S02]  /*9640*/  IMAD R208, R8, R3, R9 ;  /* 0x0000000308d07224 */ /* 0x000fe400078e0209 */
[----:B------:R-:W-:Y:S01]  /*9650*/  VIADD R10, R0, 0xcc ;  /* 0x000000cc000a7836 */ /* 0x000fe20000000000 */
[----:B------:R-:W-:Y:S01]  /*9660*/  @!P1 IADD3 R205, -R205, RZ, RZ ;  /* 0x000000ffcdcd9210 */ /* 0x000fe20007ffe1ff */
[C---:B------:R-:W-:Y:S01]  /*9670*/  IMAD R210, R8.reuse, R5, R11 ;  /* 0x0000000508d27224 */ /* 0x040fe200078e020b */
[----:B------:R-:W-:Y:S01]  /*9680*/  ISETP.GT.U32.AND P3, PT, R8, R208, PT ;  /* 0x000000d00800720c */ /* 0x000fe20003f64070 */
[----:B------:R-:W-:Y:S01]  /*9690*/  IMAD.HI.U32 R3, R2, R211, RZ ;  /* 0x000000d302037227 */ /* 0x000fe200078e00ff */
[----:B------:R-:W-:-:S02]  /*96a0*/  IABS R5, R10 ;  /* 0x0000000a00057213 */ /* 0x000fc40000000000 */
[----:B------:R-:W-:Y:S01]  /*96b0*/  ISETP.GE.AND P1, PT, R12, RZ, PT ;  /* 0x000000ff0c00720c */ /* 0x000fe20003f26270 */
[--C-:B------:R-:W-:Y:S01]  /*96c0*/  @!P2 IMAD.IADD R207, R207, 0x1, -R8.reuse ;  /* 0x00000001cfcfa824 */ /* 0x100fe200078e0a08 */
[----:B------:R-:W-:Y:S01]  /*96d0*/  ISETP.GE.AND P2, PT, R13, RZ, PT ;  /* 0x000000ff0d00720c */ /* 0x000fe20003f46270 */
[----:B------:R-:W-:Y:S01]  /*96e0*/  @!P0 IMAD.IADD R209, R209, 0x1, -R8 ;  /* 0x00000001d1d18824 */ /* 0x000fe200078e0a08 */
[----:B------:R-:W-:Y:S01]  /*96f0*/  IADD3 R13, R0, 0xcf, RZ ;  /* 0x000000cf000d7810 */ /* 0x000fe20007ffe0ff */
[----:B------:R-:W-:Y:S01]  /*9700*/  @!P4 IMAD.MOV R206, RZ, RZ, -R206 ;  /* 0x000000ffffcec224 */ /* 0x000fe200078e0ace */
[----:B------:R-:W-:Y:S01]  /*9710*/  ISETP.GT.U32.AND P4, PT, R8, R210, PT ;  /* 0x000000d20800720c */ /* 0x000fe20003f84070 */
[----:B------:R-:W-:Y:S01]  /*9720*/  IMAD.MOV R3, RZ, RZ, -R3 ;  /* 0x000000ffff037224 */ /* 0x000fe200078e0a03 */
[----:B------:R-:W-:Y:S01]  /*9730*/  @!P6 IADD3 R207, -R207, RZ, RZ ;  /* 0x000000ffcfcfe210 */ /* 0x000fe20007ffe1ff */
[----:B------:R-:W-:Y:S01]  /*9740*/  VIADD R11, R0, 0xcd ;  /* 0x000000cd000b7836 */ /* 0x000fe20000000000 */
[C---:B------:R-:W-:Y:S01]  /*9750*/  ISETP.GT.U32.AND P6, PT, R8.reuse, R209, PT ;  /* 0x000000d10800720c */ /* 0x040fe20003fc4070 */
[----:B------:R-:W-:Y:S01]  /*9760*/  IMAD R211, R8, R3, R211 ;  /* 0x0000000308d37224 */ /* 0x000fe200078e02d3 */
[----:B------:R-:W-:Y:S01]  /*9770*/  @!P3 IADD3 R208, R208, -R8, RZ ;  /* 0x80000008d0d0b210 */ /* 0x000fe20007ffe0ff */
[----:B------:R-:W-:Y:S01]  /*9780*/  IMAD.HI.U32 R3, R2, R5, RZ ;  /* 0x0000000502037227 */ /* 0x000fe200078e00ff */
[----:B------:R-:W-:-:S02]  /*9790*/  IABS R213, R11 ;  /* 0x0000000b00d57213 */ /* 0x000fc40000000000 */
[----:B------:R-:W-:Y:S01]  /*97a0*/  ISETP.GT.U32.AND P0, PT, R8, R208, PT ;  /* 0x000000d00800720c */ /* 0x000fe20003f04070 */
[----:B------:R-:W-:Y:S01]  /*97b0*/  IMAD.MOV R3, RZ, RZ, -R3 ;  /* 0x000000ffff037224 */ /* 0x000fe200078e0a03 */
[----:B------:R-:W-:Y:S01]  /*97c0*/  ISETP.GE.AND P3, PT, R4, RZ, PT ;  /* 0x000000ff0400720c */ /* 0x000fe20003f66270 */
[--C-:B------:R-:W-:Y:S01]  /*97d0*/  @!P4 IMAD.IADD R210, R210, 0x1, -R8.reuse ;  /* 0x00000001d2d2c824 */ /* 0x100fe200078e0a08 */
[----:B------:R-:W-:Y:S01]  /*97e0*/  IABS R215, R13 ;  /* 0x0000000d00d77213 */ /* 0x000fe20000000000 */
[----:B------:R-:W-:Y:S02]  /*97f0*/  IMAD R212, R8, R3, R5 ;  /* 0x0000000308d47224 */ /* 0x000fe400078e0205 */
[----:B------:R-:W-:Y:S01]  /*9800*/  VIADD R12, R0, 0xce ;  /* 0x000000ce000c7836 */ /* 0x000fe20000000000 */
[C---:B------:R-:W-:Y:S01]  /*9810*/  ISETP.GT.U32.AND P4, PT, R8.reuse, R210, PT ;  /* 0x000000d20800720c */ /* 0x040fe20003f84070 */
[----:B------:R-:W-:Y:S01]  /*9820*/  @!P6 IMAD.IADD R209, R209, 0x1, -R8 ;  /* 0x00000001d1d1e824 */ /* 0x000fe200078e0a08 */
[----:B------:R-:W-:Y:S01]  /*9830*/  ISETP.GT.U32.AND P6, PT, R8, R212, PT ;  /* 0x000000d40800720c */ /* 0x000fe20003fc4070 */
[----:B------:R-:W-:Y:S01]  /*9840*/  IMAD.HI.U32 R3, R2, R213, RZ ;  /* 0x000000d502037227 */ /* 0x000fe200078e00ff */
[----:B------:R-:W-:-:S03]  /*9850*/  IABS R9, R12 ;  /* 0x0000000c00097213 */ /* 0x000fc60000000000 */
[----:B------:R-:W-:Y:S02]  /*9860*/  IMAD.MOV R3, RZ, RZ, -R3 ;  /* 0x000000ffff037224 */ /* 0x000fe400078e0a03 */
[----:B------:R-:W-:-:S04]  /*9870*/  IMAD.HI.U32 R4, R2, R9, RZ ;  /* 0x0000000902047227 */ /* 0x000fc800078e00ff */
[----:B------:R-:W-:Y:S02]  /*9880*/  IMAD.MOV R4, RZ, RZ, -R4 ;  /* 0x000000ffff047224 */ /* 0x000fe400078e0a04 */
[----:B------:R-:W-:Y:S02]  /*9890*/  IMAD R213, R8, R3, R213 ;  /* 0x0000000308d57224 */ /* 0x000fe400078e02d5 */
[--C-:B------:R-:W-:Y:S02]  /*98a0*/  @!P6 IMAD.IADD R212, R212, 0x1, -R8.reuse ;  /* 0x00000001d4d4e824 */ /* 0x100fe400078e0a08 */
[--C-:B------:R-:W-:Y:S01]  /*98b0*/  @!P0 IMAD.IADD R208, R208, 0x1, -R8.reuse ;  /* 0x00000001d0d08824 */ /* 0x100fe200078e0a08 */
[----:B------:R-:W-:Y:S01]  /*98c0*/  ISETP.GT.U32.AND P0, PT, R8, R211, PT ;  /* 0x000000d30800720c */ /* 0x000fe20003f04070 */
[----:B------:R-:W-:Y:S01]  /*98d0*/  @!P4 IMAD.IADD R210, R210, 0x1, -R8 ;  /* 0x00000001d2d2c824 */ /* 0x000fe200078e0a08 */
[C---:B------:R-:W-:Y:S01]  /*98e0*/  ISETP.GT.U32.AND P6, PT, R8.reuse, R212, PT ;  /* 0x000000d40800720c */ /* 0x040fe20003fc4070 */
[----:B------:R-:W-:Y:S01]  /*98f0*/  IMAD R214, R8, R4, R9 ;  /* 0x0000000408d67224 */ /* 0x000fe200078e0209 */
[----:B------:R-:W-:Y:S01]  /*9900*/  @!P5 IADD3 R208, -R208, RZ, RZ ;  /* 0x000000ffd0d0d210 */ /* 0x000fe20007ffe1ff */
[----:B------:R-:W-:Y:S01]  /*9910*/  @!P1 IMAD.MOV R209, RZ, RZ, -R209 ;  /* 0x000000ffffd19224 */ /* 0x000fe200078e0ad1 */
[----:B------:R-:W-:Y:S01]  /*9920*/  ISETP.GT.U32.AND P1, PT, R8, R213, PT ;  /* 0x000000d50800720c */ /* 0x000fe20003f24070 */
[----:B------:R-:W-:Y:S01]  /*9930*/  IMAD.HI.U32 R5, R2, R215, RZ ;  /* 0x000000d702057227 */ /* 0x000fe200078e00ff */
[----:B------:R-:W-:-:S02]  /*9940*/  @!P2 IADD3 R210, -R210, RZ, RZ ;  /* 0x000000ffd2d2a210 */ /* 0x000fc40007ffe1ff */
[----:B------:R-:W-:Y:S01]  /*9950*/  ISETP.GT.U32.AND P2, PT, R8, R214, PT ;  /* 0x000000d60800720c */ /* 0x000fe20003f44070 */
[----:B------:R-:W-:Y:S01]  /*9960*/  IMAD.MOV R5, RZ, RZ, -R5 ;  /* 0x000000ffff057224 */ /* 0x000fe200078e0a05 */
[----:B------:R-:W-:Y:S01]  /*9970*/  ISETP.GE.AND P4, PT, R10, RZ, PT ;  /* 0x000000ff0a00720c */ /* 0x000fe20003f86270 */
[----:B------:R-:W-:Y:S01]  /*9980*/  VIADD R4, R0, 0xd0 ;  /* 0x000000d000047836 */ /* 0x000fe20000000000 */
[----:B------:R-:W-:Y:S01]  /*9990*/  @!P0 IADD3 R211, R211, -R8, RZ ;  /* 0x80000008d3d38210 */ /* 0x000fe20007ffe0ff */
[----:B------:R-:W-:Y:S01]  /*99a0*/  IMAD R215, R8, R5, R215 ;  /* 0x0000000508d77224 */ /* 0x000fe200078e02d7 */
[----:B------:R-:W-:Y:S01]  /*99b0*/  ISETP.GE.AND P0, PT, R11, RZ, PT ;  /* 0x000000ff0b00720c */ /* 0x000fe20003f06270 */
[--C-:B------:R-:W-:Y:S01]  /*99c0*/  @!P6 IMAD.IADD R212, R212, 0x1, -R8.reuse ;  /* 0x00000001d4d4e824 */ /* 0x100fe200078e0a08 */
[----:B------:R-:W-:Y:S01]  /*99d0*/  IABS R5, R4 ;  /* 0x0000000400057213 */ /* 0x000fe20000000000 */
[C---:B------:R-:W-:Y:S01]  /*99e0*/  VIADD R9, R0.reuse, 0xd1 ;  /* 0x000000d100097836 */ /* 0x040fe20000000000 */
[----:B------:R-:W-:Y:S01]  /*99f0*/  @!P1 IADD3 R213, R213, -R8, RZ ;  /* 0x80000008d5d59210 */ /* 0x000fe20007ffe0ff */
[----:B------:R-:W-:Y:S01]  /*9a00*/  VIADD R10, R0, 0xd2 ;  /* 0x000000d2000a7836 */ /* 0x000fe20000000000 */
[----:B------:R-:W-:Y:S01]  /*9a10*/  ISETP.GT.U32.AND P5, PT, R8, R211, PT ;  /* 0x000000d30800720c */ /* 0x000fe20003fa4070 */
[----:B------:R-:W-:Y:S01]  /*9a20*/  @!P2 IMAD.IADD R214, R214, 0x1, -R8 ;  /* 0x00000001d6d6a824 */ /* 0x000fe200078e0a08 */
[----:B------:R-:W-:Y:S01]  /*9a30*/  ISETP.GT.U32.AND P6, PT, R8, R215, PT ;  /* 0x000000d70800720c */ /* 0x000fe20003fc4070 */
[----:B------:R-:W-:Y:S01]  /*9a40*/  IMAD.HI.U32 R3, R2, R5, RZ ;  /* 0x0000000502037227 */ /* 0x000fe200078e00ff */
[----:B------:R-:W-:-:S02]  /*9a50*/  ISETP.GT.U32.AND P2, PT, R8, R213, PT ;  /* 0x000000d50800720c */ /* 0x000fc40003f44070 */
[----:B------:R-:W-:Y:S01]  /*9a60*/  IABS R217, R9 ;  /* 0x0000000900d97213 */ /* 0x000fe20000000000 */
[----:B------:R-:W-:Y:S01]  /*9a70*/  IMAD.MOV R216, RZ, RZ, -R3 ;  /* 0x000000ffffd87224 */ /* 0x000fe200078e0a03 */
[----:B------:R-:W-:Y:S01]  /*9a80*/  ISETP.GE.AND P1, PT, R13, RZ, PT ;  /* 0x000000ff0d00720c */ /* 0x000fe20003f26270 */
[----:B------:R-:W-:Y:S02]  /*9a90*/  VIADD R11, R0, 0xd3 ;  /* 0x000000d3000b7836 */ /* 0x000fe40000000000 */
[----:B------:R-:W-:Y:S01]  /*9aa0*/  IMAD R216, R8, R216, R5 ;  /* 0x000000d808d87224 */ /* 0x000fe200078e0205 */
[----:B------:R-:W-:Y:S01]  /*9ab0*/  IABS R5, R10 ;  /* 0x0000000a00057213 */ /* 0x000fe20000000000 */
[----:B------:R-:W-:Y:S01]  /*9ac0*/  @!P5 IMAD.IADD R211, R211, 0x1, -R8 ;  /* 0x00000001d3d3d824 */ /* 0x000fe200078e0a08 */
[----:B------:R-:W-:Y:S01]  /*9ad0*/  ISETP.GE.AND P5, PT, R12, RZ, PT ;  /* 0x000000ff0c00720c */ /* 0x000fe20003fa6270 */
[----:B------:R-:W-:Y:S01]  /*9ae0*/  IMAD.HI.U32 R3, R2, R217, RZ ;  /* 0x000000d902037227 */ /* 0x000fe200078e00ff */
[----:B------:R-:W-:-:S02]  /*9af0*/  @!P6 IADD3 R215, R215, -R8, RZ ;  /* 0x80000008d7d7e210 */ /* 0x000fc40007ffe0ff */
[C---:B------:R-:W-:Y:S01]  /*9b00*/  ISETP.GT.U32.AND P6, PT, R8.reuse, R214, PT ;  /* 0x000000d60800720c */ /* 0x040fe20003fc4070 */
[----:B------:R-:W-:Y:S01]  /*9b10*/  @!P3 IMAD.MOV R211, RZ, RZ, -R211 ;  /* 0x000000ffffd3b224 */ /* 0x000fe200078e0ad3 */
[----:B------:R-:W-:Y:S01]  /*9b20*/  @!P2 IADD3 R213, R213, -R8, RZ ;  /* 0x80000008d5d5a210 */ /* 0x000fe20007ffe0ff */
[----:B------:R-:W-:Y:S01]  /*9b30*/  IMAD.MOV R3, RZ, RZ, -R3 ;  /* 0x000000ffff037224 */ /* 0x000fe200078e0a03 */
[----:B------:R-:W-:Y:S01]  /*9b40*/  ISETP.GT.U32.AND P2, PT, R8, R216, PT ;  /* 0x000000d80800720c */ /* 0x000fe20003f44070 */
[----:B------:R-:W-:Y:S01]  /*9b50*/  VIADD R12, R0, 0xd4 ;  /* 0x000000d4000c7836 */ /* 0x000fe20000000000 */
[C---:B------:R-:W-:Y:S01]  /*9b60*/  ISETP.GT.U32.AND P3, PT, R8.reuse, R215, PT ;  /* 0x000000d70800720c */ /* 0x040fe20003f64070 */
[----:B------:R-:W-:Y:S01]  /*9b70*/  IMAD R217, R8, R3, R217 ;  /* 0x0000000308d97224 */ /* 0x000fe200078e02d9 */
[----:B------:R-:W-:Y:S01]  /*9b80*/  IABS R219, R11 ;  /* 0x0000000b00db7213 */ /* 0x000fe20000000000 */
[----:B------:R-:W-:-:S04]  /*9b90*/  IMAD.HI.U32 R3, R2, R5, RZ ;  /* 0x0000000502037227 */ /* 0x000fc800078e00ff */
[----:B------:R-:W-:Y:S01]  /*9ba0*/  @!P6 IMAD.IADD R214, R214, 0x1, -R8 ;  /* 0x00000001d6d6e824 */ /* 0x000fe200078e0a08 */
[----:B------:R-:W-:Y:S01]  /*9bb0*/  ISETP.GT.U32.AND P6, PT, R8, R217, PT ;  /* 0x000000d90800720c */ /* 0x000fe20003fc4070 */
[----:B------:R-:W-:Y:S01]  /*9bc0*/  @!P4 IMAD.MOV R212, RZ, RZ, -R212 ;  /* 0x000000ffffd4c224 */ /* 0x000fe200078e0ad4 */
[----:B------:R-:W-:Y:S01]  /*9bd0*/  IADD3 R218, -R3, RZ, RZ ;  /* 0x000000ff03da7210 */ /* 0x000fe20007ffe1ff */
[--C-:B------:R-:W-:Y:S01]  /*9be0*/  @!P2 IMAD.IADD R216, R216, 0x1, -R8.reuse ;  /* 0x00000001d8d8a824 */ /* 0x100fe200078e0a08 */
[----:B------:R-:W-:Y:S01]  /*9bf0*/  ISETP.GE.AND P2, PT, R9, RZ, PT ;  /* 0x000000ff0900720c */ /* 0x000fe20003f46270 */
[----:B------:R-:W-:Y:S01]  /*9c00*/  @!P3 IMAD.IADD R215, R215, 0x1, -R8 ;  /* 0x00000001d7d7b824 */ /* 0x000fe200078e0a08 */
[----:B------:R-:W-:Y:S01]  /*9c10*/  ISETP.GE.AND P3, PT, R4, RZ, PT ;  /* 0x000000ff0400720c */ /* 0x000fe20003f66270 */
[----:B------:R-:W-:Y:S01]  /*9c20*/  IMAD.HI.U32 R3, R2, R219, RZ ;  /* 0x000000db02037227 */ /* 0x000fe200078e00ff */
[----:B------:R-:W-:Y:S02]  /*9c30*/  IABS R4, R12 ;  /* 0x0000000c00047213 */ /* 0x000fe40000000000 */
[C---:B------:R-:W-:Y:S01]  /*9c40*/  ISETP.GT.U32.AND P4, PT, R8.reuse, R216, PT ;  /* 0x000000d80800720c */ /* 0x040fe20003f84070 */
[C---:B------:R-:W-:Y:S01]  /*9c50*/  IMAD R218, R8.reuse, R218, R5 ;  /* 0x000000da08da7224 */ /* 0x040fe200078e0205 */
[----:B------:R-:W-:Y:S01]  /*9c60*/  @!P1 IADD3 R215, -R215, RZ, RZ ;  /* 0x000000ffd7d79210 */ /* 0x000fe20007ffe1ff */
[----:B------:R-:W-:Y:S01]  /*9c70*/  IMAD.MOV.U32 R5, RZ, RZ, R4 ;  /* 0x000000ffff057224 */ /* 0x000fe200078e0004 */
[----:B------:R-:W-:Y:S01]  /*9c80*/  @!P6 IADD3 R217, R217, -R8, RZ ;  /* 0x80000008d9d9e210 */ /* 0x000fe20007ffe0ff */
[----:B------:R-:W-:Y:S01]  /*9c90*/  IMAD.MOV R4, RZ, RZ, -R3 ;  /* 0x000000ffff047224 */ /* 0x000fe200078e0a03 */
[C---:B------:R-:W-:Y:S01]  /*9ca0*/  ISETP.GT.U32.AND P6, PT, R8.reuse, R218, PT ;  /* 0x000000da0800720c */ /* 0x040fe20003fc4070 */
[----:B------:R-:W-:Y:S01]  /*9cb0*/  @!P0 IMAD.MOV R213, RZ, RZ, -R213 ;  /* 0x000000ffffd58224 */ /* 0x000fe200078e0ad5 */
[C---:B------:R-:W-:Y:S01]  /*9cc0*/  ISETP.GT.U32.AND P0, PT, R8.reuse, R217, PT ;  /* 0x000000d90800720c */ /* 0x040fe20003f04070 */
[----:B------:R-:W-:Y:S01]  /*9cd0*/  IMAD R219, R8, R4, R219 ;  /* 0x0000000408db7224 */ /* 0x000fe200078e02db */
[----:B------:R-:W-:Y:S01]  /*9ce0*/  ISETP.GE.AND P1, PT, R11, RZ, PT ;  /* 0x000000ff0b00720c */ /* 0x000fe20003f26270 */
[----:B------:R-:W-:-:S04]  /*9cf0*/  IMAD.HI.U32 R3, R2, R5, RZ ;  /* 0x0000000502037227 */ /* 0x000fc800078e00ff */
[--C-:B------:R-:W-:Y:S01]  /*9d00*/  @!P4 IMAD.IADD R216, R216, 0x1, -R8.reuse ;  /* 0x00000001d8d8c824 */ /* 0x100fe200078e0a08 */
[----:B------:R-:W-:Y:S01]  /*9d10*/  ISETP.GT.U32.AND P4, PT, R8, R219, PT ;  /* 0x000000db0800720c */ /* 0x000fe20003f84070 */
[----:B------:R-:W-:Y:S02]  /*9d20*/  IMAD.MOV R3, RZ, RZ, -R3 ;  /* 0x000000ffff037224 */ /* 0x000fe400078e0a03 */
[----:B------:R-:W-:Y:S02]  /*9d30*/  @!P6 IMAD.IADD R218, R218, 0x1, -R8 ;  /* 0x00000001dadae824 */ /* 0x000fe400078e0a08 */
[----:B------:R-:W-:Y:S01]  /*9d40*/  @!P0 IADD3 R217, R217, -R8, RZ ;  /* 0x80000008d9d98210 */ /* 0x000fe20007ffe0ff */
[----:B------:R-:W-:Y:S01]  /*9d50*/  IMAD R220, R8, R3, R5 ;  /* 0x0000000308dc7224 */ /* 0x000fe200078e0205 */
[----:B------:R-:W-:Y:S01]  /*9d60*/  ISETP.GE.AND P0, PT, R12, RZ, PT ;  /* 0x000000ff0c00720c */ /* 0x000fe20003f06270 */
[----:B------:R-:W-:Y:S01]  /*9d70*/  @!P5 IMAD.MOV R214, RZ, RZ, -R214 ;  /* 0x000000ffffd6d224 */ /* 0x000fe200078e0ad6 */
[----:B------:R-:W-:Y:S01]  /*9d80*/  @!P2 IADD3 R217, -R217, RZ, RZ ;  /* 0x000000ffd9d9a210 */ /* 0x000fe20007ffe1ff */
[----:B------:R-:W-:Y:S01]  /*9d90*/  VIADD R4, R0, 0xd5 ;  /* 0x000000d500047836 */ /* 0x000fe20000000000 */
[----:B------:R-:W-:Y:S01]  /*9da0*/  ISETP.GT.U32.AND P2, PT, R8, R220, PT ;  /* 0x000000dc0800720c */ /* 0x000fe20003f44070 */
[----:B------:R-:W-:Y:S01]  /*9db0*/  VIADD R11, R0, 0xd7 ;  /* 0x000000d7000b7836 */ /* 0x000fe20000000000 */
[----:B------:R-:W-:Y:S01]  /*9dc0*/  ISETP.GE.AND P5, PT, R10, RZ, PT ;  /* 0x000000ff0a00720c */ /* 0x000fe20003fa6270 */
[----:B------:R-:W-:Y:S01]  /*9dd0*/  @!P4 IMAD.IADD R219, R219, 0x1, -R8 ;  /* 0x00000001dbdbc824 */ /* 0x000fe200078e0a08 */
[----:B------:R-:W-:Y:S01]  /*9de0*/  ISETP.GT.U32.AND P4, PT, R8, R218, PT ;  /* 0x000000da0800720c */ /* 0x000fe20003f84070 */
[C---:B------:R-:W-:Y:S01]  /*9df0*/  VIADD R10, R0.reuse, 0xd6 ;  /* 0x000000d6000a7836 */ /* 0x040fe20000000000 */
[----:B------:R-:W-:Y:S01]  /*9e00*/  IABS R221, R4 ;  /* 0x0000000400dd7213 */ /* 0x000fe20000000000 */
[----:B------:R-:W-:Y:S01]  /*9e10*/  @!P3 IMAD.MOV R216, RZ, RZ, -R216 ;  /* 0x000000ffffd8b224 */ /* 0x000fe200078e0ad8 */
[----:B------:R-:W-:Y:S01]  /*9e20*/  IABS R223, R11 ;  /* 0x0000000b00df7213 */ /* 0x000fe20000000000 */
[----:B------:R-:W-:Y:S01]  /*9e30*/  VIADD R13, R0, 0xda ;  /* 0x000000da000d7836 */ /* 0x000fe20000000000 */
[----:B------:R-:W-:Y:S01]  /*9e40*/  ISETP.GE.AND P6, PT, R4, RZ, PT ;  /* 0x000000ff0400720c */ /* 0x000fe20003fc6270 */
[----:B------:R-:W-:Y:S01]  /*9e50*/  IMAD.HI.U32 R3, R2, R221, RZ ;  /* 0x000000dd02037227 */ /* 0x000fe200078e00ff */
[----:B------:R-:W-:-:S02]  /*9e60*/  ISETP.GT.U32.AND P3, PT, R8, R219, PT ;  /* 0x000000db0800720c */ /* 0x000fc40003f64070 */
[----:B------:R-:W-:Y:S01]  /*9e70*/  IABS R5, R10 ;  /* 0x0000000a00057213 */ /* 0x000fe20000000000 */
[--C-:B------:R-:W-:Y:S01]  /*9e80*/  @!P2 IMAD.IADD R220, R220, 0x1, -R8.reuse ;  /* 0x00000001dcdca824 */ /* 0x100fe200078e0a08 */
[----:B------:R-:W-:Y:S01]  /*9e90*/  IADD3 R12, R0, 0xd8, RZ ;  /* 0x000000d8000c7810 */ /* 0x000fe20007ffe0ff */
[----:B------:R-:W-:Y:S01]  /*9ea0*/  @!P4 IMAD.IADD R218, R218, 0x1, -R8 ;  /* 0x00000001dadac824 */ /* 0x000fe200078e0a08 */
[----:B------:R-:W-:Y:S01]  /*9eb0*/  ISETP.GE.AND P2, PT, R11, RZ, PT ;  /* 0x000000ff0b00720c */ /* 0x000fe20003f46270 */
[----:B------:R-:W-:Y:S01]  /*9ec0*/  IMAD.MOV R3, RZ, RZ, -R3 ;  /* 0x000000ffff037224 */ /* 0x000fe200078e0a03 */
[----:B------:R-:W-:Y:S01]  /*9ed0*/  IABS R9, R12 ;  /* 0x0000000c00097213 */ /* 0x000fe20000000000 */
[----:B------:R-:W-:Y:S01]  /*9ee0*/  IMAD.HI.U32 R4, R2, R223, RZ ;  /* 0x000000df02047227 */ /* 0x000fe200078e00ff */
[----:B------:R-:W-:Y:S02]  /*9ef0*/  @!P5 IADD3 R218, -R218, RZ, RZ ;  /* 0x000000ffdadad210 */ /* 0x000fe40007ffe1ff */
[C---:B------:R-:W-:Y:S01]  /*9f00*/  ISETP.GT.U32.AND P5, PT, R8.reuse, R220, PT ;  /* 0x000000dc0800720c */ /* 0x040fe20003fa4070 */
[----:B------:R-:W-:Y:S01]  /*9f10*/  IMAD R221, R8, R3, R221 ;  /* 0x0000000308dd7224 */ /* 0x000fe200078e02dd */
[----:B------:R-:W-:Y:S01]  /*9f20*/  IADD3 R4, -R4, RZ, RZ ;  /* 0x000000ff04047210 */ /* 0x000fe20007ffe1ff */
[----:B------:R-:W-:-:S03]  /*9f30*/  IMAD.HI.U32 R3, R2, R5, RZ ;  /* 0x0000000502037227 */ /* 0x000fc600078e00ff */
[C---:B------:R-:W-:Y:S01]  /*9f40*/  ISETP.GT.U32.AND P4, PT, R8.reuse, R221, PT ;  /* 0x000000dd0800720c */ /* 0x040fe20003f84070 */
[----:B------:R-:W-:Y:S02]  /*9f50*/  IMAD.MOV R222, RZ, RZ, -R3 ;  /* 0x000000ffffde7224 */ /* 0x000fe400078e0a03 */
[----:B------:R-:W-:Y:S02]  /*9f60*/  IMAD R223, R8, R4, R223 ;  /* 0x0000000408df7224 */ /* 0x000fe400078e02df */
[--C-:B------:R-:W-:Y:S01]  /*9f70*/  @!P3 IMAD.IADD R219, R219, 0x1, -R8.reuse ;  /* 0x00000001dbdbb824 */ /* 0x100fe200078e0a08 */
[----:B------:R-:W-:Y:S01]  /*9f80*/  ISETP.GE.AND P3, PT, R10, RZ, PT ;  /* 0x000000ff0a00720c */ /* 0x000fe20003f66270 */
[----:B------:R-:W-:Y:S01]  /*9f90*/  IMAD R222, R8, R222, R5 ;  /* 0x000000de08de7224 */ /* 0x000fe200078e0205 */
[----:B------:R-:W-:Y:S01]  /*9fa0*/  IABS R5, R13 ;  /* 0x0000000d00057213 */ /* 0x000fe20000000000 */
[----:B------:R-:W-:Y:S01]  /*9fb0*/  @!P5 IMAD.IADD R220, R220, 0x1, -R8 ;  /* 0x00000001dcdcd824 */ /* 0x000fe200078e0a08 */
[----:B------:R-:W-:Y:S01]  /*9fc0*/  ISETP.GT.U32.AND P5, PT, R8, R223, PT ;  /* 0x000000df0800720c */ /* 0x000fe20003fa4070 */
[----:B------:R-:W-:Y:S01]  /*9fd0*/  IMAD.HI.U32 R3, R2, R9, RZ ;  /* 0x0000000902037227 */ /* 0x000fe200078e00ff */
[----:B------:R-:W-:-:S02]  /*9fe0*/  @!P1 IADD3 R219, -R219, RZ, RZ ;  /* 0x000000ffdbdb9210 */ /* 0x000fc40007ffe1ff */
[C---:B------:R-:W-:Y:S01]  /*9ff0*/  ISETP.GT.U32.AND P1, PT, R8.reuse, R222, PT ;  /* 0x000000de0800720c */ /* 0x040fe20003f24070 */
[----:B------:R-:W-:Y:S02]  /*a000*/  @!P4 IMAD.IADD R221, R221, 0x1, -R8 ;  /* 0x00000001ddddc824 */ /* 0x000fe400078e0a08 */
[----:B------:R-:W-:Y:S02]  /*a010*/  IMAD.MOV R3, RZ, RZ, -R3 ;  /* 0x000000ffff037224 */ /* 0x000fe400078e0a03 */
[----:B------:R-:W-:Y:S01]  /*a020*/  @!P0 IMAD.MOV R220, RZ, RZ, -R220 ;  /* 0x000000ffffdc8224 */ /* 0x000fe200078e0adc */
[----:B------:R-:W-:Y:S01]  /*a030*/  ISETP.GT.U32.AND P4, PT, R8, R221, PT ;  /* 0x000000dd0800720c */ /* 0x000fe20003f84070 */
[----:B------:R-:W-:-:S04]  /*a040*/  IMAD.HI.U32 R4, R2, R5, RZ ;  /* 0x0000000502047227 */ /* 0x000fc800078e00ff */
[----:B------:R-:W-:Y:S02]  /*a050*/  @!P5 IMAD.IADD R223, R223, 0x1, -R8 ;  /* 0x00000001dfdfd824 */ /* 0x000fe400078e0a08 */
[----:B------:R-:W-:Y:S01]  /*a060*/  @!P1 IADD3 R222, R222, -R8, RZ ;  /* 0x80000008dede9210 */ /* 0x000fe20007ffe0ff */
[----:B------:R-:W-:Y:S01]  /*a070*/  IMAD R224, R8, R3, R9 ;  /* 0x0000000308e07224 */ /* 0x000fe200078e0209 */
[----:B------:R-:W-:Y:S01]  /*a080*/  ISETP.GE.AND P1, PT, R12, RZ, PT ;  /* 0x000000ff0c00720c */ /* 0x000fe20003f26270 */
[----:B------:R-:W-:Y:S01]  /*a090*/  IMAD.HI.U32 R3, R2, R225, RZ ;  /* 0x000000e102037227 */ /* 0x000fe200078e00ff */
[C---:B------:R-:W-:Y:S02]  /*a0a0*/  ISETP.GT.U32.AND P0, PT, R8.reuse, R223, PT ;  /* 0x000000df0800720c */ /* 0x040fe40003f04070 */
[----:B------:R-:W-:Y:S01]  /*a0b0*/  ISETP.GT.U32.AND P5, PT, R8, R222, PT ;  /* 0x000000de0800720c */ /* 0x000fe20003fa4070 */
[----:B------:R-:W-:Y:S01]  /*a0c0*/  IMAD.MOV R4, RZ, RZ, -R4 ;  /* 0x000000ffff047224 */ /* 0x000fe200078e0a04 */
[C---:B------:R-:W-:Y:S01]  /*a0d0*/  IADD3 R12, R0.reuse, 0xdd, RZ ;  /* 0x000000dd000c7810 */ /* 0x040fe20007ffe0ff */
[----:B------:R-:W-:-:S02]  /*a0e0*/  VIADD R11, R0, 0xdb ;  /* 0x000000db000b7836 */ /* 0x000fc40000000000 */
[----:B------:R-:W-:Y:S01]  /*a0f0*/  IMAD.MOV R3, RZ, RZ, -R3 ;  /* 0x000000ffff037224 */ /* 0x000fe200078e0a03 */
[----:B------:R-:W-:Y:S01]  /*a100*/  IABS R229, R12 ;  /* 0x0000000c00e57213 */ /* 0x000fe20000000000 */
[C---:B------:R-:W-:Y:S01]  /*a110*/  IMAD R226, R8.reuse, R4, R5 ;  /* 0x0000000408e27224 */ /* 0x040fe200078e0205 */
[----:B------:R-:W-:Y:S01]  /*a120*/  IABS R227, R11 ;  /* 0x0000000b00e37213 */ /* 0x000fe20000000000 */
[C---:B------:R-:W-:Y:S02]  /*a130*/  IMAD R225, R8.reuse, R3, R225 ;  /* 0x0000000308e17224 */ /* 0x040fe400078e02e1 */
[--C-:B------:R-:W-:Y:S01]  /*a140*/  @!P4 IMAD.IADD R221, R221, 0x1, -R8.reuse ;  /* 0x00000001ddddc824 */ /* 0x100fe200078e0a08 */
[C---:B------:R-:W-:Y:S01]  /*a150*/  ISETP.GT.U32.AND P4, PT, R8.reuse, R224, PT ;  /* 0x000000e00800720c */ /* 0x040fe20003f84070 */
[--C-:B------:R-:W-:Y:S01]  /*a160*/  @!P0 IMAD.IADD R223, R223, 0x1, -R8.reuse ;  /* 0x00000001dfdf8824 */ /* 0x100fe200078e0a08 */
[----:B------:R-:W-:Y:S01]  /*a170*/  ISETP.GT.U32.AND P0, PT, R8, R226, PT ;  /* 0x000000e20800720c */ /* 0x000fe20003f04070 */
[----:B------:R-:W-:Y:S01]  /*a180*/  @!P5 IMAD.IADD R222, R222, 0x1, -R8 ;  /* 0x00000001deded824 */ /* 0x000fe200078e0a08 */
[----:B------:R-:W-:Y:S01]  /*a190*/  ISETP.GT.U32.AND P5, PT, R8, R225, PT ;  /* 0x000000e10800720c */ /* 0x000fe20003fa4070 */
[----:B------:R-:W-:-:S03]  /*a1a0*/  IMAD.HI.U32 R3, R2, R227, RZ ;  /* 0x000000e302037227 */ /* 0x000fc600078e00ff */
[----:B------:R-:W-:Y:S01]  /*a1b0*/  @!P3 IADD3 R222, -R222, RZ, RZ ;  /* 0x000000ffdedeb210 */ /* 0x000fe20007ffe1ff */
[----:B------:R-:W-:Y:S02]  /*a1c0*/  IMAD.MOV R3, RZ, RZ, -R3 ;  /* 0x000000ffff037224 */ /* 0x000fe400078e0a03 */
[----:B------:R-:W-:Y:S02]  /*a1d0*/  VIADD R10, R0, 0xdc ;  /* 0x000000dc000a7836 */ /* 0x000fe40000000000 */
[----:B------:R-:W-:Y:S01]  /*a1e0*/  IMAD R227, R8, R3, R227 ;  /* 0x0000000308e37224 */ /* 0x000fe200078e02e3 */
[----:B------:R-:W-:Y:S01]  /*a1f0*/  @!P4 IADD3 R224, R224, -R8, RZ ;  /* 0x80000008e0e0c210 */ /* 0x000fe20007ffe0ff */
[--C-:B------:R-:W-:Y:S01]  /*a200*/  @!P0 IMAD.IADD R226, R226, 0x1, -R8.reuse ;  /* 0x00000001e2e28824 */ /* 0x100fe200078e0a08 */
[----:B------:R-:W-:Y:S01]  /*a210*/  IABS R9, R10 ;  /* 0x0000000a00097213 */ /* 0x000fe20000000000 */
[----:B------:R-:W-:Y:S01]  /*a220*/  @!P5 IMAD.IADD R225, R225, 0x1, -R8 ;  /* 0x00000001e1e1d824 */ /* 0x000fe200078e0a08 */
[----:B------:R-:W-:Y:S01]  /*a230*/  ISETP.GT.U32.AND P4, PT, R8, R224, PT ;  /* 0x000000e00800720c */ /* 0x000fe20003f84070 */
[----:B------:R-:W-:Y:S01]  /*a240*/  IMAD.HI.U32 R3, R2, R229, RZ ;  /* 0x000000e502037227 */ /* 0x000fe200078e00ff */
[----:B------:R-:W-:-:S02]  /*a250*/  ISETP.GT.U32.AND P5, PT, R8, R227, PT ;  /* 0x000000e30800720c */ /* 0x000fc40003fa4070 */
[----:B------:R-:W-:Y:S01]  /*a260*/  ISETP.GT.U32.AND P3, PT, R8, R226, PT ;  /* 0x000000e20800720c */ /* 0x000fe20003f64070 */
[----:B------:R-:W-:Y:S01]  /*a270*/  IMAD.HI.U32 R4, R2, R9, RZ ;  /* 0x0000000902047227 */ /* 0x000fe200078e00ff */
[----:B------:R-:W-:-:S03]  /*a280*/  ISETP.GT.U32.AND P0, PT, R8, R225, PT ;  /* 0x000000e10800720c */ /* 0x000fc60003f04070 */
[----:B------:R-:W-:Y:S02]  /*a290*/  IMAD.MOV R4, RZ, RZ, -R4 ;  /* 0x000000ffff047224 */ /* 0x000fe400078e0a04 */
[----:B------:R-:W-:Y:S02]  /*a2a0*/  IMAD.MOV R3, RZ, RZ, -R3 ;  /* 0x000000ffff037224 */ /* 0x000fe400078e0a03 */
[----:B------:R-:W-:Y:S01]  /*a2b0*/  IMAD R228, R8, R4, R9 ;  /* 0x0000000408e47224 */ /* 0x000fe200078e0209 */
[----:B------:R-:W-:Y:S01]  /*a2c0*/  @!P4 IADD3 R224, R224, -R8, RZ ;  /* 0x80000008e0e0c210 */ /* 0x000fe20007ffe0ff */
[----:B------:R-:W-:Y:S01]  /*a2d0*/  VIADD R4, R0, 0xde ;  /* 0x000000de00047836 */ /* 0x000fe20000000000 */
[----:B------:R-:W-:Y:S01]  /*a2e0*/  ISETP.GE.AND P4, PT, R13, RZ, PT ;  /* 0x000000ff0d00720c */ /* 0x000fe20003f86270 */
[----:B------:R-:W-:Y:S01]  /*a2f0*/  IMAD R229, R8, R3, R229 ;  /* 0x0000000308e57224 */ /* 0x000fe200078e02e5 */
[----:B------:R-:W-:Y:S01]  /*a300*/  @!P1 IADD3 R224, -R224, RZ, RZ ;  /* 0x000000ffe0e09210 */ /* 0x000fe20007ffe1ff */
[--C-:B------:R-:W-:Y:S01]  /*a310*/  @!P5 IMAD.IADD R227, R227, 0x1, -R8.reuse ;  /* 0x00000001e3e3d824 */ /* 0x100fe200078e0a08 */
[----:B------:R-:W-:Y:S01]  /*a320*/  IABS R5, R4 ;  /* 0x0000000400057213 */ /* 0x000fe20000000000 */
[----:B------:R-:W-:Y:S01]  /*a330*/  @!P3 IMAD.IADD R226, R226, 0x1, -R8 ;  /* 0x00000001e2e2b824 */ /* 0x000fe200078e0a08 */
[C---:B------:R-:W-:Y:S01]  /*a340*/  ISETP.GT.U32.AND P3, PT, R8.reuse, R229, PT ;  /* 0x000000e50800720c */ /* 0x040fe20003f64070 */
[----:B------:R-:W-:Y:S01]  /*a350*/  @!P2 IMAD.MOV R223, RZ, RZ, -R223 ;  /* 0x000000ffffdfa224 */ /* 0x000fe200078e0adf */
[----:B------:R-:W-:Y:S01]  /*a360*/  ISETP.GT.U32.AND P1, PT, R8, R227, PT ;  /* 0x000000e30800720c */ /* 0x000fe20003f24070 */
[----:B------:R-:W-:Y:S01]  /*a370*/  IMAD.HI.U32 R3, R2, R5, RZ ;  /* 0x0000000502037227 */ /* 0x000fe200078e00ff */
[----:B------:R-:W-:-:S02]  /*a380*/  ISETP.GE.AND P5, PT, R11, RZ, PT ;  /* 0x000000ff0b00720c */ /* 0x000fc40003fa6270 */
[----:B------:R-:W-:Y:S01]  /*a390*/  ISETP.GT.U32.AND P2, PT, R8, R228, PT ;  /* 0x000000e40800720c */ /* 0x000fe20003f44070 */
[----:B------:R-:W-:Y:S01]  /*a3a0*/  @!P6 IMAD.MOV R221, RZ, RZ, -R221 ;  /* 0x000000ffffdde224 */ /* 0x000fe200078e0add */
[----:B------:R-:W-:Y:S01]  /*a3b0*/  IADD3 R3, -R3, RZ, RZ ;  /* 0x000000ff03037210 */ /* 0x000fe20007ffe1ff */
[--C-:B------:R-:W-:Y:S01]  /*a3c0*/  @!P0 IMAD.IADD R225, R225, 0x1, -R8.reuse ;  /* 0x00000001e1e18824 */ /* 0x100fe200078e0a08 */
[----:B------:R-:W-:Y:S01]  /*a3d0*/  ISETP.GE.AND P6, PT, R14, RZ, PT ;  /* 0x000000ff0e00720c */ /* 0x000fe20003fc6270 */
[----:B------:R-:W-:Y:S01]  /*a3e0*/  VIADD R9, R0, 0xe2 ;  /* 0x000000e200097836 */ /* 0x000fe20000000000 */
[----:B------:R-:W-:Y:S01]  /*a3f0*/  @!P4 IADD3 R226, -R226, RZ, RZ ;  /* 0x000000ffe2e2c210 */ /* 0x000fe20007ffe1ff */
[--C-:B------:R-:W-:Y:S01]  /*a400*/  @!P3 IMAD.IADD R229, R229, 0x1, -R8.reuse ;  /* 0x00000001e5e5b824 */ /* 0x100fe200078e0a08 */
[----:B------:R-:W-:Y:S01]  /*a410*/  ISETP.GE.AND P0, PT, R10, RZ, PT ;  /* 0x000000ff0a00720c */ /* 0x000fe20003f06270 */
[--C-:B------:R-:W-:Y:S01]  /*a420*/  @!P1 IMAD.IADD R227, R227, 0x1, -R8.reuse ;  /* 0x00000001e3e39824 */ /* 0x100fe200078e0a08 */
[----:B------:R-:W-:Y:S01]  /*a430*/  ISETP.GE.AND P1, PT, R4, RZ, PT ;  /* 0x000000ff0400720c */ /* 0x000fe20003f26270 */
[C---:B------:R-:W-:Y:S01]  /*a440*/  IMAD R230, R8.reuse, R3, R5 ;  /* 0x0000000308e67224 */ /* 0x040fe200078e0205 */
[----:B------:R-:W-:Y:S01]  /*a450*/  ISETP.GT.U32.AND P4, PT, R8, R229, PT ;  /* 0x000000e50800720c */ /* 0x000fe20003f84070 */
[C---:B------:R-:W-:Y:S01]  /*a460*/  VIADD R3, R0.reuse, 0xdf ;  /* 0x000000df00037836 */ /* 0x040fe20000000000 */
[----:B------:R-:W-:Y:S01]  /*a470*/  IADD3 R4, R0, 0xe0, RZ ;  /* 0x000000e000047810 */ /* 0x000fe20007ffe0ff */
[----:B------:R-:W-:Y:S01]  /*a480*/  @!P5 IMAD.MOV R227, RZ, RZ, -R227 ;  /* 0x000000ffffe3d224 */ /* 0x000fe200078e0ae3 */
[----:B------:R-:W-:Y:S01]  /*a490*/  ISETP.GT.U32.AND P5, PT, R8, R230, PT ;  /* 0x000000e60800720c */ /* 0x000fe20003fa4070 */
[----:B------:R-:W-:Y:S01]  /*a4a0*/  @!P2 IMAD.IADD R228, R228, 0x1, -R8 ;  /* 0x00000001e4e4a824 */ /* 0x000fe200078e0a08 */
[----:B------:R-:W-:Y:S01]  /*a4b0*/  IABS R231, R3 ;  /* 0x0000000300e77213 */ /* 0x000fe20000000000 */
[----:B------:R-:W-:Y:S01]  /*a4c0*/  @!P6 IMAD.MOV R225, RZ, RZ, -R225 ;  /* 0x000000ffffe1e224 */ /* 0x000fe200078e0ae1 */
[----:B------:R-:W-:Y:S01]  /*a4d0*/  ISETP.GE.AND P2, PT, R12, RZ, PT ;  /* 0x000000ff0c00720c */ /* 0x000fe20003f46270 */
[----:B------:R-:W-:Y:S01]  /*a4e0*/  VIADD R5, R0, 0xe1 ;  /* 0x000000e100057836 */ /* 0x000fe20000000000 */
[----:B------:R-:W-:Y:S01]  /*a4f0*/  ISETP.GT.U32.AND P6, PT, R8, R228, PT ;  /* 0x000000e40800720c */ /* 0x000fe20003fc4070 */
[----:B------:R-:W-:Y:S01]  /*a500*/  VIADD R12, R0, 0xe5 ;  /* 0x000000e5000c7836 */ /* 0x000fe20000000000 */
[----:B------:R-:W-:Y:S01]  /*a510*/  ISETP.GE.AND P3, PT, R3, RZ, PT ;  /* 0x000000ff0300720c */ /* 0x000fe20003f66270 */
[----:B------:R-:W-:Y:S01]  /*a520*/  IMAD.HI.U32 R3, R2, R231, RZ ;  /* 0x000000e702037227 */ /* 0x000fe200078e00ff */
[----:B------:R-:W-:-:S02]  /*a530*/  @!P4 IADD3 R229, R229, -R8, RZ ;  /* 0x80000008e5e5c210 */ /* 0x000fc40007ffe0ff */
[----:B------:R-:W-:Y:S01]  /*a540*/  IABS R13, R9 ;  /* 0x00000009000d7213 */ /* 0x000fe20000000000 */
[--C-:B------:R-:W-:Y:S01]  /*a550*/  @!P5 IMAD.IADD R230, R230, 0x1, -R8.reuse ;  /* 0x00000001e6e6d824 */ /* 0x100fe200078e0a08 */
[----:B------:R-:W-:Y:S01]  /*a560*/  ISETP.GE.AND P4, PT, R9, RZ, PT ;  /* 0x000000ff0900720c */ /* 0x000fe20003f86270 */
[----:B------:R-:W-:Y:S01]  /*a570*/  IMAD.MOV R9, RZ, RZ, -R3 ;  /* 0x000000ffff097224 */ /* 0x000fe200078e0a03 */
[----:B------:R-:W-:Y:S01]  /*a580*/  IABS R11, R4 ;  /* 0x00000004000b7213 */ /* 0x000fe20000000000 */
[----:B------:R-:W-:Y:S01]  /*a590*/  @!P2 IMAD.MOV R229, RZ, RZ, -R229 ;  /* 0x000000ffffe5a224 */ /* 0x000fe200078e0ae5 */
[----:B------:R-:W-:Y:S01]  /*a5a0*/  IABS R233, R5 ;  /* 0x0000000500e97213 */ /* 0x000fe20000000000 */
[C---:B------:R-:W-:Y:S01]  /*a5b0*/  IMAD R231, R8.reuse, R9, R231 ;  /* 0x0000000908e77224 */ /* 0x040fe200078e02e7 */
[----:B------:R-:W-:Y:S01]  /*a5c0*/  ISETP.GT.U32.AND P5, PT, R8, R230, PT ;  /* 0x000000e60800720c */ /* 0x000fe20003fa4070 */
[----:B------:R-:W-:Y:S01]  /*a5d0*/  @!P6 IMAD.IADD R228, R228, 0x1, -R8 ;  /* 0x00000001e4e4e824 */ /* 0x000fe200078e0a08 */
[----:B------:R-:W-:Y:S01]  /*a5e0*/  ISETP.GE.AND P6, PT, R4, RZ, PT ;  /* 0x000000ff0400720c */ /* 0x000fe20003fc6270 */
[----:B------:R-:W-:Y:S01]  /*a5f0*/  IMAD.HI.U32 R3, R2, R11, RZ ;  /* 0x0000000b02037227 */ /* 0x000fe200078e00ff */
[----:B------:R-:W-:-:S02]  /*a600*/  ISETP.GT.U32.AND P2, PT, R8, R231, PT ;  /* 0x000000e70800720c */ /* 0x000fc40003f44070 */
[----:B------:R-:W-:Y:S01]  /*a610*/  IADD3 R9, R0, 0xe4, RZ ;  /* 0x000000e400097810 */ /* 0x000fe20007ffe0ff */
[----:B------:R-:W-:Y:S01]  /*a620*/  IMAD.HI.U32 R4, R2, R233, RZ ;  /* 0x000000e902047227 */ /* 0x000fe200078e00ff */
[----:B------:R-:W-:-:S03]  /*a630*/  IABS R237, R12 ;  /* 0x0000000c00ed7213 */ /* 0x000fc60000000000 */
[----:B------:R-:W-:Y:S01]  /*a640*/  IMAD.MOV R3, RZ, RZ, -R3 ;  /* 0x000000ffff037224 */ /* 0x000fe200078e0a03 */
[----:B------:R-:W-:Y:S01]  /*a650*/  IADD3 R4, -R4, RZ, RZ ;  /* 0x000000ff04047210 */ /* 0x000fe20007ffe1ff */
[----:B------:R-:W-:Y:S02]  /*a660*/  @!P5 IMAD.IADD R230, R230, 0x1, -R8 ;  /* 0x00000001e6e6d824 */ /* 0x000fe400078e0a08 */
[C---:B------:R-:W-:Y:S02]  /*a670*/  IMAD R232, R8.reuse, R3, R11 ;  /* 0x0000000308e87224 */ /* 0x040fe400078e020b */
[----:B------:R-:W-:Y:S01]  /*a680*/  IMAD R233, R8, R4, R233 ;  /* 0x0000000408e97224 */ /* 0x000fe200078e02e9 */
[----:B------:R-:W-:Y:S01]  /*a690*/  @!P2 IADD3 R231, R231, -R8, RZ ;  /* 0x80000008e7e7a210 */ /* 0x000fe20007ffe0ff */
[----:B------:R-:W-:Y:S01]  /*a6a0*/  VIADD R11, R0, 0xe3 ;  /* 0x000000e3000b7836 */ /* 0x000fe20000000000 */
[C---:B------:R-:W-:Y:S01]  /*a6b0*/  ISETP.GT.U32.AND P5, PT, R8.reuse, R232, PT ;  /* 0x000000e80800720c */ /* 0x040fe20003fa4070 */
[----:B------:R-:W-:Y:S01]  /*a6c0*/  @!P0 IMAD.MOV R228, RZ, RZ, -R228 ;  /* 0x000000ffffe48224 */ /* 0x000fe200078e0ae4 */
[----:B------:R-:W-:Y:S01]  /*a6d0*/  ISETP.GT.U32.AND P2, PT, R8, R233, PT ;  /* 0x000000e90800720c */ /* 0x000fe20003f44070 */
[----:B------:R-:W-:Y:S01]  /*a6e0*/  IMAD.HI.U32 R4, R2, R237, RZ ;  /* 0x000000ed02047227 */ /* 0x000fe200078e00ff */
[----:B------:R-:W-:-:S02]  /*a6f0*/  ISETP.GE.AND P0, PT, R5, RZ, PT ;  /* 0x000000ff0500720c */ /* 0x000fc40003f06270 */
[----:B------:R-:W-:Y:S01]  /*a700*/  IABS R235, R11 ;  /* 0x0000000b00eb7213 */ /* 0x000fe20000000000 */
[----:B------:R-:W-:-:S04]  /*a710*/  IMAD.HI.U32 R5, R2, R13, RZ ;  /* 0x0000000d02057227 */ /* 0x000fc800078e00ff */
[----:B------:R-:W-:Y:S02]  /*a720*/  IMAD.MOV R5, RZ, RZ, -R5 ;  /* 0x000000ffff057224 */ /* 0x000fe400078e0a05 */
[--C-:B------:R-:W-:Y:S01]  /*a730*/  @!P5 IMAD.IADD R232, R232, 0x1, -R8.reuse ;  /* 0x00000001e8e8d824 */ /* 0x100fe200078e0a08 */
[----:B------:R-:W-:Y:S01]  /*a740*/  ISETP.GT.U32.AND P5, PT, R8, R231, PT ;  /* 0x000000e70800720c */ /* 0x000fe20003fa4070 */
[----:B------:R-:W-:Y:S02]  /*a750*/  @!P2 IMAD.IADD R233, R233, 0x1, -R8 ;  /* 0x00000001e9e9a824 */ /* 0x000fe400078e0a08 */
[----:B------:R-:W-:-:S03]  /*a760*/  IMAD.HI.U32 R10, R2, R235, RZ ;  /* 0x000000eb020a7227 */ /* 0x000fc600078e00ff */
[C---:B------:R-:W-:Y:S01]  /*a770*/  ISETP.GT.U32.AND P2, PT, R8.reuse, R233, PT ;  /* 0x000000e90800720c */ /* 0x040fe20003f44070 */
[----:B------:R-:W-:Y:S01]  /*a780*/  IMAD R234, R8, R5, R13 ;  /* 0x0000000508ea7224 */ /* 0x000fe200078e020d */
[----:B------:R-:W-:Y:S01]  /*a790*/  IABS R5, R9 ;  /* 0x0000000900057213 */ /* 0x000fe20000000000 */
[----:B------:R-:W-:Y:S01]  /*a7a0*/  VIADD R13, R0, 0xe6 ;  /* 0x000000e6000d7836 */ /* 0x000fe20000000000 */
[----:B------:R-:W-:Y:S01]  /*a7b0*/  IADD3 R10, -R10, RZ, RZ ;  /* 0x000000ff0a0a7210 */ /* 0x000fe20007ffe1ff */
[----:B------:R-:W-:Y:S02]  /*a7c0*/  IMAD.MOV R4, RZ, RZ, -R4 ;  /* 0x000000ffff047224 */ /* 0x000fe400078e0a04 */
[----:B------:R-:W-:Y:S01]  /*a7d0*/  @!P5 IADD3 R231, R231, -R8, RZ ;  /* 0x80000008e7e7d210 */ /* 0x000fe20007ffe0ff */
[----:B------:R-:W-:Y:S01]  /*a7e0*/  IMAD.HI.U32 R236, R2, R5, RZ ;  /* 0x0000000502ec7227 */ /* 0x000fe200078e00ff */
[C---:B------:R-:W-:Y:S02]  /*a7f0*/  ISETP.GT.U32.AND P5, PT, R8.reuse, R234, PT ;  /* 0x000000ea0800720c */ /* 0x040fe40003fa4070 */
[----:B------:R-:W-:Y:S01]  /*a800*/  IABS R3, R13 ;  /* 0x0000000d00037213 */ /* 0x000fe20000000000 */
[----:B------:R-:W-:Y:S01]  /*a810*/  IMAD R235, R8, R10, R235 ;  /* 0x0000000a08eb7224 */ /* 0x000fe200078e02eb */
[----:B------:R-:W-:Y:S01]  /*a820*/  IADD3 R10, R0, 0xe8, RZ ;  /* 0x000000e8000a7810 */ /* 0x000fe20007ffe0ff */
[----:B------:R-:W-:-:S02]  /*a830*/  IMAD.MOV R236, RZ, RZ, -R236 ;  /* 0x000000ffffec7224 */ /* 0x000fc400078e0aec */
[----:B------:R-:W-:Y:S01]  /*a840*/  @!P2 IMAD.IADD R233, R233, 0x1, -R8 ;  /* 0x00000001e9e9a824 */ /* 0x000fe200078e0a08 */
[C---:B------:R-:W-:Y:S01]  /*a850*/  ISETP.GT.U32.AND P2, PT, R8.reuse, R235, PT ;  /* 0x000000eb0800720c */ /* 0x040fe20003f44070 */
[----:B------:R-:W-:Y:S01]  /*a860*/  IMAD R236, R8, R236, R5 ;  /* 0x000000ec08ec7224 */ /* 0x000fe200078e0205 */
[----:B------:R-:W-:Y:S01]  /*a870*/  IABS R240, R10 ;  /* 0x0000000a00f07213 */ /* 0x000fe20000000000 */
[----:B------:R-:W-:-:S04]  /*a880*/  IMAD.HI.U32 R238, R2, R3, RZ ;  /* 0x0000000302ee7227 */ /* 0x000fc800078e00ff */
[----:B------:R-:W-:Y:S01]  /*a890*/  @!P5 IMAD.IADD R234, R234, 0x1, -R8 ;  /* 0x00000001eaead824 */ /* 0x000fe200078e0a08 */
[C---:B------:R-:W-:Y:S01]  /*a8a0*/  ISETP.GT.U32.AND P5, PT, R8.reuse, R236, PT ;  /* 0x000000ec0800720c */ /* 0x040fe20003fa4070 */
[C---:B------:R-:W-:Y:S02]  /*a8b0*/  IMAD R237, R8.reuse, R4, R237 ;  /* 0x0000000408ed7224 */ /* 0x040fe400078e02ed */
[----:B------:R-:W-:Y:S02]  /*a8c0*/  IMAD.MOV R238, RZ, RZ, -R238 ;  /* 0x000000ffffee7224 */ /* 0x000fe400078e0aee */
[----:B------:R-:W-:Y:S01]  /*a8d0*/  @!P1 IMAD.MOV R230, RZ, RZ, -R230 ;  /* 0x000000ffffe69224 */ /* 0x000fe200078e0ae6 */
[C---:B------:R-:W-:Y:S01]  /*a8e0*/  ISETP.GT.U32.AND P1, PT, R8.reuse, R232, PT ;  /* 0x000000e80800720c */ /* 0x040fe20003f24070 */
[----:B------:R-:W-:Y:S01]  /*a8f0*/  IMAD R238, R8, R238, R3 ;  /* 0x000000ee08ee7224 */ /* 0x000fe200078e0203 */
[----:B------:R-:W-:Y:S01]  /*a900*/  @!P2 IADD3 R235, R235, -R8, RZ ;  /* 0x80000008ebeba210 */ /* 0x000fe20007ffe0ff */
[----:B------:R-:W-:Y:S01]  /*a910*/  VIADD R3, R0, 0xe9 ;  /* 0x000000e900037836 */ /* 0x000fe20000000000 */
[----:B------:R-:W-:Y:S01]  /*a920*/  ISETP.GT.U32.AND P2, PT, R8, R237, PT ;  /* 0x000000ed0800720c */ /* 0x000fe20003f44070 */
[----:B------:R-:W-:-:S03]  /*a930*/  IMAD.HI.U32 R15, R2, R240, RZ ;  /* 0x000000f0020f7227 */ /* 0x000fc600078e00ff */
[----:B------:R-:W-:Y:S01]  /*a940*/  IABS R241, R3 ;  /* 0x0000000300f17213 */ /* 0x000fe20000000000 */
[--C-:B------:R-:W-:Y:S01]  /*a950*/  @!P5 IMAD.IADD R236, R236, 0x1, -R8.reuse ;  /* 0x00000001ececd824 */ /* 0x100fe200078e0a08 */
[----:B------:R-:W-:Y:S01]  /*a960*/  ISETP.GT.U32.AND P5, PT, R8, R238, PT ;  /* 0x000000ee0800720c */ /* 0x000fe20003fa4070 */
[----:B------:R-:W-:Y:S02]  /*a970*/  VIADD R4, R0, 0xea ;  /* 0x000000ea00047836 */ /* 0x000fe40000000000 */
[--C-:B------:R-:W-:Y:S01]  /*a980*/  @!P1 IMAD.IADD R232, R232, 0x1, -R8.reuse ;  /* 0x00000001e8e89824 */ /* 0x100fe200078e0a08 */
[----:B------:R-:W-:Y:S01]  /*a990*/  ISETP.GE.AND P1, PT, R11, RZ, PT ;  /* 0x000000ff0b00720c */ /* 0x000fe20003f26270 */
[----:B------:R-:W-:Y:S01]  /*a9a0*/  VIADD R11, R0, 0xe7 ;  /* 0x000000e7000b7836 */ /* 0x000fe20000000000 */
[----:B------:R-:W-:Y:S01]  /*a9b0*/  IABS R242, R4 ;  /* 0x0000000400f27213 */ /* 0x000fe20000000000 */
[----:B------:R-:W-:Y:S01]  /*a9c0*/  @!P2 IMAD.IADD R237, R237, 0x1, -R8 ;  /* 0x00000001ededa824 */ /* 0x000fe200078e0a08 */
[----:B------:R-:W-:Y:S01]  /*a9d0*/  ISETP.GT.U32.AND P2, PT, R8, R235, PT ;  /* 0x000000eb0800720c */ /* 0x000fe20003f44070 */
[----:B------:R-:W-:Y:S01]  /*a9e0*/  IMAD.HI.U32 R14, R2, R241, RZ ;  /* 0x000000f1020e7227 */ /* 0x000fe200078e00ff */
[----:B------:R-:W-:-:S03]  /*a9f0*/  IABS R239, R11 ;  /* 0x0000000b00ef7213 */ /* 0x000fc60000000000 */
[----:B------:R-:W-:Y:S01]  /*aa00*/  IMAD.MOV R15, RZ, RZ, -R15 ;  /* 0x000000ffff0f7224 */ /* 0x000fe200078e0a0f */
[----:B------:R-:W-:Y:S01]  /*aa10*/  @!P5 IADD3 R238, R238, -R8, RZ ;  /* 0x80000008eeeed210 */ /* 0x000fe20007ffe0ff */
[----:B------:R-:W-:Y:S01]  /*aa20*/  @!P3 IMAD.MOV R231, RZ, RZ, -R231 ;  /* 0x000000ffffe7b224 */ /* 0x000fe200078e0ae7 */
[C---:B------:R-:W-:Y:S01]  /*aa30*/  ISETP.GT.U32.AND P5, PT, R8.reuse, R236, PT ;  /* 0x000000ec0800720c */ /* 0x040fe20003fa4070 */
[C---:B------:R-:W-:Y:S01]  /*aa40*/  IMAD R240, R8.reuse, R15, R240 ;  /* 0x0000000f08f07224 */ /* 0x040fe200078e02f0 */
[----:B------:R-:W-:Y:S01]  /*aa50*/  ISETP.GT.U32.AND P3, PT, R8, R234, PT ;  /* 0x000000ea0800720c */ /* 0x000fe20003f64070 */
[----:B------:R-:W-:Y:S01]  /*aa60*/  IMAD.HI.U32 R16, R2, R239, RZ ;  /* 0x000000ef02107227 */ /* 0x000fe200078e00ff */
[----:B------:R-:W-:Y:S02]  /*aa70*/  IADD3 R14, -R14, RZ, RZ ;  /* 0x000000ff0e0e7210 */ /* 0x000fe40007ffe1ff */
[----:B------:R-:W-:Y:S01]  /*aa80*/  @!P2 IADD3 R235, R235, -R8, RZ ;  /* 0x80000008ebeba210 */ /* 0x000fe20007ffe0ff */
[----:B------:R-:W-:Y:S01]  /*aa90*/  @!P0 IMAD.MOV R233, RZ, RZ, -R233 ;  /* 0x000000ffffe98224 */ /* 0x000fe200078e0ae9 */
[----:B------:R-:W-:Y:S01]  /*aaa0*/  ISETP.GT.U32.AND P0, PT, R8, R238, PT ;  /* 0x000000ee0800720c */ /* 0x000fe20003f04070 */
[----:B------:R-:W-:Y:S01]  /*aab0*/  IMAD.HI.U32 R5, R2, R242, RZ ;  /* 0x000000f202057227 */ /* 0x000fe200078e00ff */
[----:B------:R-:W-:-:S02]  /*aac0*/  ISETP.GT.U32.AND P2, PT, R8, R240, PT ;  /* 0x000000f00800720c */ /* 0x000fc40003f44070 */
[----:B------:R-:W-:Y:S01]  /*aad0*/  @!P1 IADD3 R235, -R235, RZ, RZ ;  /* 0x000000ffebeb9210 */ /* 0x000fe20007ffe1ff */
[----:B------:R-:W-:Y:S02]  /*aae0*/  IMAD.MOV R16, RZ, RZ, -R16 ;  /* 0x000000ffff107224 */ /* 0x000fe400078e0a10 */
[C---:B------:R-:W-:Y:S02]  /*aaf0*/  IMAD R241, R8.reuse, R14, R241 ;  /* 0x0000000e08f17224 */ /* 0x040fe400078e02f1 */
[----:B------:R-:W-:Y:S02]  /*ab00*/  IMAD.MOV R5, RZ, RZ, -R5 ;  /* 0x000000ffff057224 */ /* 0x000fe400078e0a05 */
[----:B------:R-:W-:Y:S01]  /*ab10*/  @!P6 IMAD.MOV R232, RZ, RZ, -R232 ;  /* 0x000000ffffe8e224 */ /* 0x000fe200078e0ae8 */
[C---:B------:R-:W-:Y:S01]  /*ab20*/  ISETP.GT.U32.AND P6, PT, R8.reuse, R237, PT ;  /* 0x000000ed0800720c */ /* 0x040fe20003fc4070 */
[----:B------:R-:W-:Y:S02]  /*ab30*/  IMAD R239, R8, R16, R239 ;  /* 0x0000001008ef7224 */ /* 0x000fe400078e02ef */
[----:B------:R-:W-:Y:S01]  /*ab40*/  @!P5 IMAD.IADD R236, R236, 0x1, -R8 ;  /* 0x00000001ececd824 */ /* 0x000fe200078e0a08 */
[C---:B------:R-:W-:Y:S01]  /*ab50*/  ISETP.GT.U32.AND P5, PT, R8.reuse, R241, PT ;  /* 0x000000f10800720c */ /* 0x040fe20003fa4070 */
[----:B------:R-:W-:-:S02]  /*ab60*/  IMAD R242, R8, R5, R242 ;  /* 0x0000000508f27224 */ /* 0x000fc400078e02f2 */
[--C-:B------:R-:W-:Y:S01]  /*ab70*/  @!P3 IMAD.IADD R234, R234, 0x1, -R8.reuse ;  /* 0x00000001eaeab824 */ /* 0x100fe200078e0a08 */
[----:B------:R-:W-:Y:S01]  /*ab80*/  ISETP.GT.U32.AND P3, PT, R8, R239, PT ;  /* 0x000000ef0800720c */ /* 0x000fe20003f64070 */
[--C-:B------:R-:W-:Y:S01]  /*ab90*/  @!P0 IMAD.IADD R238, R238, 0x1, -R8.reuse ;  /* 0x00000001eeee8824 */ /* 0x100fe200078e0a08 */
[----:B------:R-:W-:Y:S01]  /*aba0*/  ISETP.GT.U32.AND P0, PT, R8, R242, PT ;  /* 0x000000f20800720c */ /* 0x000fe20003f04070 */
[--C-:B------:R-:W-:Y:S01]  /*abb0*/  @!P2 IMAD.IADD R240, R240, 0x1, -R8.reuse ;  /* 0x00000001f0f0a824 */ /* 0x100fe200078e0a08 */
[----:B------:R-:W-:Y:S01]  /*abc0*/  ISETP.GE.AND P2, PT, R13, RZ, PT ;  /* 0x000000ff0d00720c */ /* 0x000fe20003f46270 */
[C---:B------:R-:W-:Y:S02]  /*abd0*/  VIADD R5, R0.reuse, 0xeb ;  /* 0x000000eb00057836 */ /* 0x040fe40000000000 */
[----:B------:R-:W-:Y:S01]  /*abe0*/  @!P6 IMAD.IADD R237, R237, 0x1, -R8 ;  /* 0x00000001edede824 */ /* 0x000fe200078e0a08 */
[----:B------:R-:W-:Y:S01]  /*abf0*/  ISETP.GE.AND P6, PT, R9, RZ, PT ;  /* 0x000000ff0900720c */ /* 0x000fe20003fc6270 */
[----:B------:R-:W-:Y:S01]  /*ac00*/  @!P4 IMAD.MOV R234, RZ, RZ, -R234 ;  /* 0x000000ffffeac224 */ /* 0x000fe200078e0aea */
[----:B------:R-:W-:Y:S01]  /*ac10*/  @!P5 IADD3 R241, R241, -R8, RZ ;  /* 0x80000008f1f1d210 */ /* 0x000fe20007ffe0ff */
[C---:B------:R-:W-:Y:S01]  /*ac20*/  VIADD R14, R0.reuse, 0xf3 ;  /* 0x000000f3000e7836 */ /* 0x040fe20000000000 */
[----:B------:R-:W-:Y:S01]  /*ac30*/  IADD3 R9, R0, 0xec, RZ ;  /* 0x000000ec00097810 */ /* 0x000fe20007ffe0ff */
[--C-:B------:R-:W-:Y:S01]  /*ac40*/  @!P3 IMAD.IADD R239, R239, 0x1, -R8.reuse ;  /* 0x00000001efefb824 */ /* 0x100fe200078e0a08 */
[----:B------:R-:W-:Y:S01]  /*ac50*/  IABS R243, R5 ;  /* 0x0000000500f37213 */ /* 0x000fe20000000000 */
[----:B------:R-:W-:Y:S01]  /*ac60*/  @!P0 IMAD.IADD R242, R242, 0x1, -R8 ;  /* 0x00000001f2f28824 */ /* 0x000fe200078e0a08 */
[----:B------:R-:W-:Y:S01]  /*ac70*/  ISETP.GT.U32.AND P4, PT, R8, R241, PT ;  /* 0x000000f10800720c */ /* 0x000fe20003f84070 */
[----:B------:R-:W-:Y:S01]  /*ac80*/  @!P2 IMAD.MOV R238, RZ, RZ, -R238 ;  /* 0x000000ffffeea224 */ /* 0x000fe200078e0aee */
[----:B------:R-:W-:-:S02]  /*ac90*/  IABS R244, R9 ;  /* 0x0000000900f47213 */ /* 0x000fc40000000000 */
[----:B------:R-:W-:Y:S01]  /*aca0*/  ISETP.GE.AND P3, PT, R12, RZ, PT ;  /* 0x000000ff0c00720c */ /* 0x000fe20003f66270 */
[----:B------:R-:W-:Y:S01]  /*acb0*/  IMAD.HI.U32 R12, R2, R243, RZ ;  /* 0x000000f3020c7227 */ /* 0x000fe200078e00ff */
[----:B------:R-:W-:Y:S02]  /*acc0*/  ISETP.GT.U32.AND P0, PT, R8, R239, PT ;  /* 0x000000ef0800720c */ /* 0x000fe40003f04070 */
[----:B------:R-:W-:Y:S01]  /*acd0*/  ISETP.GE.AND P2, PT, R3, RZ, PT ;  /* 0x000000ff0300720c */ /* 0x000fe20003f46270 */
[----:B------:R-:W-:Y:S01]  /*ace0*/  IMAD.HI.U32 R3, R2, R244, RZ ;  /* 0x000000f402037227 */ /* 0x000fe200078e00ff */
[----:B------:R-:W-:Y:S02]  /*acf0*/  ISETP.GE.AND P5, PT, R11, RZ, PT ;  /* 0x000000ff0b00720c */ /* 0x000fe40003fa6270 */
[C---:B------:R-:W-:Y:S01]  /*ad00*/  ISETP.GT.U32.AND P1, PT, R8.reuse, R240, PT ;  /* 0x000000f00800720c */ /* 0x040fe20003f24070 */
[----:B------:R-:W-:Y:S01]  /*ad10*/  IMAD.MOV R11, RZ, RZ, -R12 ;  /* 0x000000ffff0b7224 */ /* 0x000fe200078e0a0c */
[----:B------:R-:W-:Y:S01]  /*ad20*/  IABS R13, R14 ;  /* 0x0000000e000d7213 */ /* 0x000fe20000000000 */
[----:B------:R-:W-:Y:S01]  /*ad30*/  IMAD.MOV R3, RZ, RZ, -R3 ;  /* 0x000000ffff037224 */ /* 0x000fe200078e0a03 */
[----:B------:R-:W-:Y:S01]  /*ad40*/  IABS R12, R21 ;  /* 0x00000015000c7213 */ /* 0x000fe20000000000 */
[C---:B------:R-:W-:Y:S01]  /*ad50*/  IMAD R243, R8.reuse, R11, R243 ;  /* 0x0000000b08f37224 */ /* 0x040fe200078e02f3 */
[----:B------:R-:W-:Y:S01]  /*ad60*/  IABS R11, R20 ;  /* 0x00000014000b7213 */ /* 0x000fe20000000000 */
[----:B------:R-:W-:Y:S01]  /*ad70*/  @!P4 IMAD.IADD R241, R241, 0x1, -R8 ;  /* 0x00000001f1f1c824 */ /* 0x000fe200078e0a08 */
[----:B------:R-:W-:Y:S01]  /*ad80*/  @!P0 IADD3 R239, R239, -R8, RZ ;  /* 0x80000008efef8210 */ /* 0x000fe20007ffe0ff */
[C---:B------:R-:W-:Y:S01]  /*ad90*/  IMAD R244, R8.reuse, R3, R244 ;  /* 0x0000000308f47224 */ /* 0x040fe200078e02f4 */
[C---:B------:R-:W-:Y:S01]  /*ada0*/  ISETP.GT.U32.AND P0, PT, R8.reuse, R243, PT ;  /* 0x000000f30800720c */ /* 0x040fe20003f04070 */
[----:B------:R-:W-:Y:S01]  /*adb0*/  @!P6 IMAD.MOV R236, RZ, RZ, -R236 ;  /* 0x000000ffffece224 */ /* 0x000fe200078e0aec */
[----:B------:R-:W-:Y:S01]  /*adc0*/  @!P2 IADD3 R241, -R241, RZ, RZ ;  /* 0x000000fff1f1a210 */ /* 0x000fe20007ffe1ff */
[----:B------:R-:W-:Y:S01]  /*add0*/  @!P3 IMAD.MOV R237, RZ, RZ, -R237 ;  /* 0x000000ffffedb224 */ /* 0x000fe200078e0aed */
[----:B------:R-:W-:Y:S01]  /*ade0*/  ISETP.GT.U32.AND P2, PT, R8, R244, PT ;  /* 0x000000f40800720c */ /* 0x000fe20003f44070 */
[----:B------:R-:W-:Y:S01]  /*adf0*/  @!P1 IMAD.IADD R240, R240, 0x1, -R8 ;  /* 0x00000001f0f09824 */ /* 0x000fe200078e0a08 */
[----:B------:R-:W-:Y:S01]  /*ae00*/  ISETP.GT.U32.AND P6, PT, R8, R242, PT ;  /* 0x000000f20800720c */ /* 0x000fe20003fc4070 */
[----:B------:R-:W-:Y:S01]  /*ae10*/  @!P5 IMAD.MOV R239, RZ, RZ, -R239 ;  /* 0x000000ffffefd224 */ /* 0x000fe200078e0aef */
[----:B------:R-:W-:Y:S01]  /*ae20*/  ISETP.GE.AND P3, PT, R10, RZ, PT ;  /* 0x000000ff0a00720c */ /* 0x000fe20003f66270 */
[----:B------:R-:W-:Y:S01]  /*ae30*/  IMAD.HI.U32 R10, R2, R11, RZ ;  /* 0x0000000b020a7227 */ /* 0x000fe200078e00ff */
[----:B------:R-:W-:-:S02]  /*ae40*/  ISETP.GE.AND P1, PT, R4, RZ, PT ;  /* 0x000000ff0400720c */ /* 0x000fc40003f26270 */
[----:B------:R-:W-:Y:S01]  /*ae50*/  ISETP.GE.AND P4, PT, R5, RZ, PT ;  /* 0x000000ff0500720c */ /* 0x000fe20003f86270 */
[--C-:B------:R-:W-:Y:S01]  /*ae60*/  @!P0 IMAD.IADD R243, R243, 0x1, -R8.reuse ;  /* 0x00000001f3f38824 */ /* 0x100fe200078e0a08 */
[----:B------:R-:W-:Y:S01]  /*ae70*/  ISETP.GE.AND P0, PT, R245, RZ, PT ;  /* 0x000000fff500720c */ /* 0x000fe20003f06270 */
[----:B------:R-:W-:Y:S01]  /*ae80*/  VIADD R5, R0, 0xef ;  /* 0x000000ef00057836 */ /* 0x000fe20000000000 */
[----:B------:R-:W-:Y:S01]  /*ae90*/  IABS R245, R245 ;  /* 0x000000f500f57213 */ /* 0x000fe20000000000 */
[----:B------:R-:W-:Y:S01]  /*aea0*/  @!P2 IMAD.IADD R244, R244, 0x1, -R8 ;  /* 0x00000001f4f4a824 */ /* 0x000fe200078e0a08 */
[----:B------:R-:W-:Y:S01]  /*aeb0*/  ISETP.GT.U32.AND P5, PT, R8, R243, PT ;  /* 0x000000f30800720c */ /* 0x000fe20003fa4070 */
[----:B------:R-:W-:Y:S01]  /*aec0*/  VIADD R4, R0, 0xee ;  /* 0x000000ee00047836 */ /* 0x000fe20000000000 */
[----:B------:R-:W-:Y:S01]  /*aed0*/  @!P6 IADD3 R242, R242, -R8, RZ ;  /* 0x80000008f2f2e210 */ /* 0x000fe20007ffe0ff */
[----:B------:R-:W-:Y:S01]  /*aee0*/  @!P3 IMAD.MOV R240, RZ, RZ, -R240 ;  /* 0x000000fffff0b224 */ /* 0x000fe200078e0af0 */
[----:B------:R-:W-:Y:S01]  /*aef0*/  ISETP.GT.U32.AND P2, PT, R8, R244, PT ;  /* 0x000000f40800720c */ /* 0x000fe20003f44070 */
[----:B------:R-:W-:Y:S01]  /*af00*/  IMAD.MOV R10, RZ, RZ, -R10 ;  /* 0x000000ffff0a7224 */ /* 0x000fe200078e0a0a */
[----:B------:R-:W-:Y:S01]  /*af10*/  ISETP.GE.AND P6, PT, R9, RZ, PT ;  /* 0x000000ff0900720c */ /* 0x000fe20003fc6270 */
[----:B------:R-:W-:Y:S01]  /*af20*/  IMAD.HI.U32 R9, R2, R245, RZ ;  /* 0x000000f502097227 */ /* 0x000fe200078e00ff */
[----:B------:R-:W-:-:S02]  /*af30*/  IABS R247, R5 ;  /* 0x0000000500f77213 */ /* 0x000fc40000000000 */
[----:B------:R-:W-:Y:S01]  /*af40*/  IABS R246, R4 ;  /* 0x0000000400f67213 */ /* 0x000fe20000000000 */
[----:B------:R-:W-:Y:S01]  /*af50*/  @!P1 IMAD.MOV R242, RZ, RZ, -R242 ;  /* 0x000000fffff29224 */ /* 0x000fe200078e0af2 */
[----:B------:R-:W-:Y:S01]  /*af60*/  ISETP.GE.AND P3, PT, R4, RZ, PT ;  /* 0x000000ff0400720c */ /* 0x000fe20003f66270 */
[C---:B------:R-:W-:Y:S01]  /*af70*/  IMAD.HI.U32 R4, R2.reuse, R247, RZ ;  /* 0x000000f702047227 */ /* 0x040fe200078e00ff */
[----:B------:R-:W-:Y:S02]  /*af80*/  ISETP.GE.AND P1, PT, R5, RZ, PT ;  /* 0x000000ff0500720c */ /* 0x000fe40003f26270 */
[----:B------:R-:W-:Y:S01]  /*af90*/  IADD3 R9, -R9, RZ, RZ ;  /* 0x000000ff09097210 */ /* 0x000fe20007ffe1ff */
[----:B------:R-:W-:Y:S01]  /*afa0*/  IMAD.HI.U32 R5, R2, R246, RZ ;  /* 0x000000f602057227 */ /* 0x000fe200078e00ff */
[----:B------:R-:W-:Y:S02]  /*afb0*/  IADD3 R3, R0, 0xf0, RZ ;  /* 0x000000f000037810 */ /* 0x000fe40007ffe0ff */
[----:B------:R-:W-:Y:S01]  /*afc0*/  @!P2 IADD3 R244, R244, -R8, RZ ;  /* 0x80000008f4f4a210 */ /* 0x000fe20007ffe0ff */
[----:B------:R-:W-:Y:S01]  /*afd0*/  IMAD.MOV R4, RZ, RZ, -R4 ;  /* 0x000000ffff047224 */ /* 0x000fe200078e0a04 */
[----:B------:R-:W-:Y:S01]  /*afe0*/  IABS R248, R3 ;  /* 0x0000000300f87213 */ /* 0x000fe20000000000 */
[----:B------:R-:W-:-:S02]  /*aff0*/  IMAD.MOV R5, RZ, RZ, -R5 ;  /* 0x000000ffff057224 */ /* 0x000fc400078e0a05 */
[----:B------:R-:W-:Y:S01]  /*b000*/  @!P5 IMAD.IADD R243, R243, 0x1, -R8 ;  /* 0x00000001f3f3d824 */ /* 0x000fe200078e0a08 */
[----:B------:R-:W-:Y:S01]  /*b010*/  ISETP.GE.AND P5, PT, R3, RZ, PT ;  /* 0x000000ff0300720c */ /* 0x000fe20003fa6270 */
[C---:B------:R-:W-:Y:S02]  /*b020*/  IMAD R245, R8.reuse, R9, R245 ;  /* 0x0000000908f57224 */ /* 0x040fe400078e02f5 */
[C---:B------:R-:W-:Y:S02]  /*b030*/  IMAD R247, R8.reuse, R4, R247 ;  /* 0x0000000408f77224 */ /* 0x040fe400078e02f7 */
[C---:B------:R-:W-:Y:S02]  /*b040*/  IMAD R246, R8.reuse, R5, R246 ;  /* 0x0000000508f67224 */ /* 0x040fe400078e02f6 */
[----:B------:R-:W-:Y:S01]  /*b050*/  @!P4 IMAD.MOV R243, RZ, RZ, -R243 ;  /* 0x000000fffff3c224 */ /* 0x000fe200078e0af3 */
[C---:B------:R-:W-:Y:S01]  /*b060*/  ISETP.GT.U32.AND P4, PT, R8.reuse, R245, PT ;  /* 0x000000f50800720c */ /* 0x040fe20003f84070 */
[----:B------:R-:W-:Y:S01]  /*b070*/  @!P6 IMAD.MOV R244, RZ, RZ, -R244 ;  /* 0x000000fffff4e224 */ /* 0x000fe200078e0af4 */
[----:B------:R-:W-:Y:S01]  /*b080*/  ISETP.GT.U32.AND P6, PT, R8, R247, PT ;  /* 0x000000f70800720c */ /* 0x000fe20003fc4070 */
[----:B------:R-:W-:Y:S01]  /*b090*/  IMAD.HI.U32 R3, R2, R248, RZ ;  /* 0x000000f802037227 */ /* 0x000fe200078e00ff */
[----:B------:R-:W-:-:S03]  /*b0a0*/  ISETP.GT.U32.AND P2, PT, R8, R246, PT ;  /* 0x000000f60800720c */ /* 0x000fc60003f44070 */
[----:B------:R-:W-:Y:S02]  /*b0b0*/  IMAD.MOV R3, RZ, RZ, -R3 ;  /* 0x000000ffff037224 */ /* 0x000fe400078e0a03 */
[----:B------:R-:W-:Y:S02]  /*b0c0*/  VIADD R9, R0, 0xf2 ;  /* 0x000000f200097836 */ /* 0x000fe40000000000 */
[----:B------:R-:W-:Y:S01]  /*b0d0*/  IMAD R248, R8, R3, R248 ;  /* 0x0000000308f87224 */ /* 0x000fe200078e02f8 */
[----:B------:R-:W-:Y:S01]  /*b0e0*/  IADD3 R3, R0, 0xf1, RZ ;  /* 0x000000f100037810 */ /* 0x000fe20007ffe0ff */
[----:B------:R-:W-:Y:S01]  /*b0f0*/  IMAD R11, R8, R10, R11 ;  /* 0x0000000a080b7224 */ /* 0x000fe200078e020b */
[----:B------:R-:W-:Y:S01]  /*b100*/  @!P4 IADD3 R245, R245, -R8, RZ ;  /* 0x80000008f5f5c210 */ /* 0x000fe20007ffe0ff */
[--C-:B------:R-:W-:Y:S01]  /*b110*/  @!P6 IMAD.IADD R247, R247, 0x1, -R8.reuse ;  /* 0x00000001f7f7e824 */ /* 0x100fe200078e0a08 */
[----:B------:R-:W-:Y:S01]  /*b120*/  IABS R15, R9 ;  /* 0x00000009000f7213 */ /* 0x000fe20000000000 */
[----:B------:R-:W-:Y:S01]  /*b130*/  @!P2 IMAD.IADD R246, R246, 0x1, -R8 ;  /* 0x00000001f6f6a824 */ /* 0x000fe200078e0a08 */
[----:B------:R-:W-:-:S02]  /*b140*/  IABS R16, R3 ;  /* 0x0000000300107213 */ /* 0x000fc40000000000 */
[----:B------:R-:W-:Y:S01]  /*b150*/  ISETP.GT.U32.AND P4, PT, R8, R245, PT ;  /* 0x000000f50800720c */ /* 0x000fe20003f84070 */
[----:B------:R-:W-:Y:S01]  /*b160*/  IMAD.HI.U32 R5, R2, R15, RZ ;  /* 0x0000000f02057227 */ /* 0x000fe200078e00ff */
[C---:B------:R-:W-:Y:S02]  /*b170*/  ISETP.GT.U32.AND P6, PT, R8.reuse, R247, PT ;  /* 0x000000f70800720c */ /* 0x040fe40003fc4070 */
[----:B------:R-:W-:Y:S01]  /*b180*/  ISETP.GT.U32.AND P2, PT, R8, R246, PT ;  /* 0x000000f60800720c */ /* 0x000fe20003f44070 */
[----:B------:R-:W-:Y:S01]  /*b190*/  IMAD.HI.U32 R4, R2, R16, RZ ;  /* 0x0000001002047227 */ /* 0x000fe200078e00ff */
[----:B------:R-:W-:Y:S02]  /*b1a0*/  IADD3 R5, -R5, RZ, RZ ;  /* 0x000000ff05057210 */ /* 0x000fe40007ffe1ff */
[----:B------:R-:W-:Y:S01]  /*b1b0*/  IABS R10, R188 ;  /* 0x000000bc000a7213 */ /* 0x000fe20000000000 */
[----:B------:R-:W-:Y:S02]  /*b1c0*/  IMAD.MOV R4, RZ, RZ, -R4 ;  /* 0x000000ffff047224 */ /* 0x000fe400078e0a04 */
[----:B------:R-:W-:-:S02]  /*b1d0*/  IMAD R15, R8, R5, R15 ;  /* 0x00000005080f7224 */ /* 0x000fc400078e020f */
[----:B------:R-:W-:Y:S01]  /*b1e0*/  @!P4 IMAD.IADD R245, R245, 0x1, -R8 ;  /* 0x00000001f5f5c824 */ /* 0x000fe200078e0a08 */
[C---:B------:R-:W-:Y:S01]  /*b1f0*/  ISETP.GT.U32.AND P4, PT, R8.reuse, R248, PT ;  /* 0x000000f80800720c */ /* 0x040fe20003f84070 */
[C---:B------:R-:W-:Y:S02]  /*b200*/  IMAD R16, R8.reuse, R4, R16 ;  /* 0x0000000408107224 */ /* 0x040fe400078e0210 */
[--C-:B------:R-:W-:Y:S01]  /*b210*/  @!P6 IMAD.IADD R247, R247, 0x1, -R8.reuse ;  /* 0x00000001f7f7e824 */ /* 0x100fe200078e0a08 */
[----:B------:R-:W-:Y:S01]  /*b220*/  ISETP.GT.U32.AND P6, PT, R8, R15, PT ;  /* 0x0000000f0800720c */ /* 0x000fe20003fc4070 */
[----:B------:R-:W-:Y:S01]  /*b230*/  @!P2 IMAD.IADD R246, R246, 0x1, -R8 ;  /* 0x00000001f6f6a824 */ /* 0x000fe200078e0a08 */
[----:B------:R-:W-:Y:S01]  /*b240*/  ISETP.GT.U32.AND P2, PT, R8, R16, PT ;  /* 0x000000100800720c */ /* 0x000fe20003f44070 */
[----:B------:R-:W-:-:S04]  /*b250*/  IMAD.HI.U32 R4, R2, R13, RZ ;  /* 0x0000000d02047227 */ /* 0x000fc800078e00ff */
[----:B------:R-:W-:Y:S02]  /*b260*/  @!P0 IMAD.MOV R245, RZ, RZ, -R245 ;  /* 0x000000fffff58224 */ /* 0x000fe400078e0af5 */
[----:B------:R-:W-:Y:S01]  /*b270*/  @!P4 IMAD.IADD R248, R248, 0x1, -R8 ;  /* 0x00000001f8f8c824 */ /* 0x000fe200078e0a08 */
[----:B------:R-:W-:Y:S01]  /*b280*/  ISETP.GE.AND P4, PT, R3, RZ, PT ;  /* 0x000000ff0300720c */ /* 0x000fe20003f86270 */
[----:B------:R-:W-:Y:S01]  /*b290*/  IMAD.MOV R4, RZ, RZ, -R4 ;  /* 0x000000ffff047224 */ /* 0x000fe200078e0a04 */
[----:B------:R-:W-:Y:S01]  /*b2a0*/  IABS R3, R18 ;  /* 0x0000001200037213 */ /* 0x000fe20000000000 */
[--C-:B------:R-:W-:Y:S02]  /*b2b0*/  @!P6 IMAD.IADD R15, R15, 0x1, -R8.reuse ;  /* 0x000000010f0fe824 */ /* 0x100fe400078e0a08 */
[----:B------:R-:W-:Y:S01]  /*b2c0*/  @!P2 IMAD.IADD R16, R16, 0x1, -R8 ;  /* 0x000000011010a824 */ /* 0x000fe200078e0a08 */
[----:B------:R-:W-:Y:S01]  /*b2d0*/  ISETP.GT.U32.AND P2, PT, R8, R248, PT ;  /* 0x000000f80800720c */ /* 0x000fe20003f44070 */
[----:B------:R-:W-:Y:S01]  /*b2e0*/  IMAD.HI.U32 R5, R2, R12, RZ ;  /* 0x0000000c02057227 */ /* 0x000fe200078e00ff */
[----:B------:R-:W-:-:S02]  /*b2f0*/  ISETP.GT.U32.AND P0, PT, R8, R15, PT ;  /* 0x0000000f0800720c */ /* 0x000fc40003f04070 */
[C---:B------:R-:W-:Y:S01]  /*b300*/  ISETP.GT.U32.AND P6, PT, R8.reuse, R16, PT ;  /* 0x000000100800720c */ /* 0x040fe20003fc4070 */
[----:B------:R-:W-:Y:S01]  /*b310*/  IMAD R13, R8, R4, R13 ;  /* 0x00000004080d7224 */ /* 0x000fe200078e020d */
[----:B------:R-:W-:Y:S01]  /*b320*/  IABS R4, R19 ;  /* 0x0000001300047213 */ /* 0x000fe20000000000 */
[----:B------:R-:W-:Y:S01]  /*b330*/  IMAD.HI.U32 R48, R2, R10, RZ ;  /* 0x0000000a02307227 */ /* 0x000fe200078e00ff */
[----:B------:R-:W-:-:S03]  /*b340*/  IADD3 R5, -R5, RZ, RZ ;  /* 0x000000ff05057210 */ /* 0x000fc60007ffe1ff */
[----:B------:R-:W-:Y:S02]  /*b350*/  IMAD.MOV R48, RZ, RZ, -R48 ;  /* 0x000000ffff307224 */ /* 0x000fe400078e0a30 */
[--C-:B------:R-:W-:Y:S01]  /*b360*/  @!P2 IMAD.IADD R248, R248, 0x1, -R8.reuse ;  /* 0x00000001f8f8a824 */ /* 0x100fe200078e0a08 */
[C---:B------:R-:W-:Y:S01]  /*b370*/  ISETP.GT.U32.AND P2, PT, R8.reuse, R13, PT ;  /* 0x0000000d0800720c */ /* 0x040fe20003f44070 */
[----:B------:R-:W-:Y:S01]  /*b380*/  @!P0 IMAD.IADD R15, R15, 0x1, -R8 ;  /* 0x000000010f0f8824 */ /* 0x000fe200078e0a08 */
[----:B------:R-:W-:Y:S01]  /*b390*/  ISETP.GT.U32.AND P0, PT, R8, R11, PT ;  /* 0x0000000b0800720c */ /* 0x000fe20003f04070 */
[----:B------:R-:W-:Y:S01]  /*b3a0*/  IMAD.HI.U32 R49, R2, R4, RZ ;  /* 0x0000000402317227 */ /* 0x000fe200078e00ff */
[----:B------:R-:W-:Y:S02]  /*b3b0*/  @!P5 IADD3 R248, -R248, RZ, RZ ;  /* 0x000000fff8f8d210 */ /* 0x000fe40007ffe1ff */
[----:B------:R-:W-:Y:S01]  /*b3c0*/  @!P6 IADD3 R16, R16, -R8, RZ ;  /* 0x800000081010e210 */ /* 0x000fe20007ffe0ff */
[C---:B------:R-:W-:Y:S01]  /*b3d0*/  IMAD R12, R8.reuse, R5, R12 ;  /* 0x00000005080c7224 */ /* 0x040fe200078e020c */
[----:B------:R-:W-:Y:S01]  /*b3e0*/  IABS R5, R55 ;  /* 0x0000003700057213 */ /* 0x000fe20000000000 */
[----:B------:R-:W-:-:S02]  /*b3f0*/  IMAD R10, R8, R48, R10 ;  /* 0x00000030080a7224 */ /* 0x000fc400078e020a */
[----:B------:R-:W-:Y:S01]  /*b400*/  IMAD.MOV R48, RZ, RZ, -R49 ;  /* 0x000000ffff307224 */ /* 0x000fe200078e0a31 */
[----:B------:R-:W-:Y:S01]  /*b410*/  ISETP.GT.U32.AND P6, PT, R8, R12, PT ;  /* 0x0000000c0800720c */ /* 0x000fe20003fc4070 */
[----:B------:R-:W-:Y:S02]  /*b420*/  IMAD.HI.U32 R54, R2, R5, RZ ;  /* 0x0000000502367227 */ /* 0x000fe400078e00ff */
[----:B------:R-:W-:Y:S02]  /*b430*/  @!P0 IADD3 R11, R11, -R8, RZ ;  /* 0x800000080b0b8210 */ /* 0x000fe40007ffe0ff */
[----:B------:R-:W-:Y:S01]  /*b440*/  IMAD R4, R8, R48, R4 ;  /* 0x0000003008047224 */ /* 0x000fe200078e0204 */
[----:B------:R-:W-:Y:S01]  /*b450*/  ISETP.GE.AND P0, PT, R14, RZ, PT ;  /* 0x000000ff0e00720c */ /* 0x000fe20003f06270 */
[----:B------:R-:W-:Y:S01]  /*b460*/  VIADD R48, R0, 0xfb ;  /* 0x000000fb00307836 */ /* 0x000fe20000000000 */
[----:B------:R-:W-:Y:S01]  /*b470*/  ISETP.GT.U32.AND P5, PT, R8, R11, PT ;  /* 0x0000000b0800720c */ /* 0x000fe20003fa4070 */
[----:B------:R-:W-:Y:S01]  /*b480*/  @!P2 IMAD.IADD R13, R13, 0x1, -R8 ;  /* 0x000000010d0da824 */ /* 0x000fe200078e0a08 */
[----:B------:R-:W-:Y:S01]  /*b490*/  ISETP.GE.AND P2, PT, R9, RZ, PT ;  /* 0x000000ff0900720c */ /* 0x000fe20003f46270 */
[----:B------:R-:W-:Y:S01]  /*b4a0*/  IMAD.HI.U32 R249, R2, R3, RZ ;  /* 0x0000000302f97227 */ /* 0x000fe200078e00ff */
[----:B------:R-:W-:-:S02]  /*b4b0*/  IADD3 R9, -R54, RZ, RZ ;  /* 0x000000ff36097210 */ /* 0x000fc40007ffe1ff */
[----:B------:R-:W-:Y:S01]  /*b4c0*/  IABS R252, R48 ;  /* 0x0000003000fc7213 */ /* 0x000fe20000000000 */
[----:B------:R-:W-:Y:S01]  /*b4d0*/  @!P6 IMAD.IADD R12, R12, 0x1, -R8 ;  /* 0x000000010c0ce824 */ /* 0x000fe200078e0a08 */
[C---:B------:R-:W-:Y:S01]  /*b4e0*/  ISETP.GT.U32.AND P6, PT, R8.reuse, R10, PT ;  /* 0x0000000a0800720c */ /* 0x040fe20003fc4070 */
[----:B------:R-:W-:Y:S01]  /*b4f0*/  IMAD R5, R8, R9, R5 ;  /* 0x0000000908057224 */ /* 0x000fe200078e0205 */
[----:B------:R-:W-:Y:S01]  /*b500*/  IABS R14, R7 ;  /* 0x00000007000e7213 */ /* 0x000fe20000000000 */
[----:B------:R-:W-:-:S04]  /*b510*/  IMAD.HI.U32 R9, R2, R252, RZ ;  /* 0x000000fc02097227 */ /* 0x000fc800078e00ff */
[----:B------:R-:W-:Y:S02]  /*b520*/  IMAD.MOV R9, RZ, RZ, -R9 ;  /* 0x000000ffff097224 */ /* 0x000fe400078e0a09 */
[----:B------:R-:W-:Y:S02]  /*b530*/  @!P5 IMAD.IADD R11, R11, 0x1, -R8 ;  /* 0x000000010b0bd824 */ /* 0x000fe400078e0a08 */
[----:B------:R-:W-:Y:S02]  /*b540*/  IMAD R252, R8, R9, R252 ;  /* 0x0000000908fc7224 */ /* 0x000fe400078e02fc */
[----:B------:R-:W-:Y:S01]  /*b550*/  @!P6 IMAD.IADD R10, R10, 0x1, -R8 ;  /* 0x000000010a0ae824 */ /* 0x000fe200078e0a08 */
[C---:B------:R-:W-:Y:S01]  /*b560*/  ISETP.GT.U32.AND P6, PT, R8.reuse, R5, PT ;  /* 0x000000050800720c */ /* 0x040fe20003fc4070 */
[----:B------:R-:W-:Y:S01]  /*b570*/  IMAD.MOV R49, RZ, RZ, -R249 ;  /* 0x000000ffff317224 */ /* 0x000fe200078e0af9 */
[----:B------:R-:W-:Y:S01]  /*b580*/  ISETP.GT.U32.AND P5, PT, R8, R252, PT ;  /* 0x000000fc0800720c */ /* 0x000fe20003fa4070 */
[----:B------:R-:W-:Y:S01]  /*b590*/  @!P2 IMAD.MOV R15, RZ, RZ, -R15 ;  /* 0x000000ffff0fa224 */ /* 0x000fe200078e0a0f */
[----:B------:R-:W-:Y:S01]  /*b5a0*/  IABS R249, R6 ;  /* 0x0000000600f97213 */ /* 0x000fe20000000000 */
[----:B------:R-:W-:-:S04]  /*b5b0*/  IMAD.HI.U32 R9, R2, R14, RZ ;  /* 0x0000000e02097227 */ /* 0x000fc800078e00ff */
[----:B---3--:R-:W-:Y:S01]  /*b5c0*/  IMAD.HI.U32 R22, R2, R249, RZ ;  /* 0x000000f902167227 */ /* 0x008fe200078e00ff */
[----:B------:R-:W-:-:S03]  /*b5d0*/  IADD3 R9, -R9, RZ, RZ ;  /* 0x000000ff09097210 */ /* 0x000fc60007ffe1ff */
[----:B------:R-:W-:Y:S01]  /*b5e0*/  @!P6 IADD3 R5, R5, -R8, RZ ;  /* 0x800000080505e210 */ /* 0x000fe20007ffe0ff */
[----:B------:R-:W-:Y:S01]  /*b5f0*/  IMAD.MOV R22, RZ, RZ, -R22 ;  /* 0x000000ffff167224 */ /* 0x000fe200078e0a16 */
[----:B------:R-:W-:Y:S01]  /*b600*/  ISETP.GT.U32.AND P6, PT, R8, R4, PT ;  /* 0x000000040800720c */ /* 0x000fe20003fc4070 */
[----:B------:R-:W-:Y:S01]  /*b610*/  @!P5 IMAD.IADD R252, R252, 0x1, -R8 ;  /* 0x00000001fcfcd824 */ /* 0x000fe200078e0a08 */
[----:B------:R-:W-:Y:S01]  /*b620*/  ISETP.GE.AND P5, PT, R188, RZ, PT ;  /* 0x000000ffbc00720c */ /* 0x000fe20003fa6270 */
[----:B------:R-:W-:Y:S01]  /*b630*/  VIADD R54, R0, 0xfc ;  /* 0x000000fc00367836 */ /* 0x000fe20000000000 */
[----:B------:R-:W2:Y:S01]  /*b640*/  LDL.LU R188, [R1+0x64] ;  /* 0x0000640001bc7983 */ /* 0x000ea20000300800 */
[C---:B------:R-:W-:Y:S01]  /*b650*/  ISETP.GT.U32.AND P2, PT, R8.reuse, R5, PT ;  /* 0x000000050800720c */ /* 0x040fe20003f44070 */
[----:B------:R-:W-:Y:S02]  /*b660*/  IMAD R3, R8, R49, R3 ;  /* 0x0000003108037224 */ /* 0x000fe400078e0203 */
[----:B------:R-:W-:Y:S01]  /*b670*/  VIADD R49, R0, 0xfa ;  /* 0x000000fa00317836 */ /* 0x000fe20000000000 */
[----:B------:R-:W-:Y:S01]  /*b680*/  IABS R250, R54 ;  /* 0x0000003600fa7213 */ /* 0x000fe20000000000 */
[C---:B------:R-:W-:Y:S01]  /*b690*/  IMAD R249, R8.reuse, R22, R249 ;  /* 0x0000001608f97224 */ /* 0x040fe200078e02f9 */
[----:B------:R-:W-:Y:S01]  /*b6a0*/  IABS R22, R0 ;  /* 0x0000000000167213 */ /* 0x000fe20000000000 */
[----:B------:R-:W-:Y:S01]  /*b6b0*/  @!P4 IMAD.MOV R16, RZ, RZ, -R16 ;  /* 0x000000ffff10c224 */ /* 0x000fe200078e0a10 */
[----:B------:R-:W-:Y:S01]  /*b6c0*/  IABS R251, R49 ;  /* 0x0000003100fb7213 */ /* 0x000fe20000000000 */
[C---:B------:R-:W-:Y:S01]  /*b6d0*/  IMAD R14, R8.reuse, R9, R14 ;  /* 0x00000009080e7224 */ /* 0x040fe200078e020e */
[C---:B------:R-:W-:Y:S01]  /*b6e0*/  ISETP.GT.U32.AND P4, PT, R8.reuse, R10, PT ;  /* 0x0000000a0800720c */ /* 0x040fe20003f84070 */
[----:B------:R-:W-:Y:S01]  /*b6f0*/  @!P3 IMAD.MOV R246, RZ, RZ, -R246 ;  /* 0x000000fffff6b224 */ /* 0x000fe200078e0af6 */
[----:B------:R-:W-:Y:S01]  /*b700*/  ISETP.GT.U32.AND P3, PT, R8, R13, PT ;  /* 0x0000000d0800720c */ /* 0x000fe20003f64070 */
[----:B------:R-:W-:Y:S01]  /*b710*/  IMAD.MOV.U32 R9, RZ, RZ, R22 ;  /* 0x000000ffff097224 */ /* 0x000fe200078e0016 */
[----:B------:R-:W-:Y:S01]  /*b720*/  @!P2 IADD3 R5, R5, -R8, RZ ;  /* 0x800000080505a210 */ /* 0x000fe20007ffe0ff */
[----:B----4-:R-:W-:Y:S01]  /*b730*/  IMAD.HI.U32 R23, R2, R250, RZ ;  /* 0x000000fa02177227 */ /* 0x010fe200078e00ff */
[----:B------:R-:W-:-:S03]  /*b740*/  ISETP.GT.U32.AND P2, PT, R8, R249, PT ;  /* 0x000000f90800720c */ /* 0x000fc60003f44070 */
[----:B------:R-:W-:Y:S01]  /*b750*/  @!P1 IMAD.MOV R247, RZ, RZ, -R247 ;  /* 0x000000fffff79224 */ /* 0x000fe200078e0af7 */
[----:B------:R-:W-:Y:S01]  /*b760*/  ISETP.GT.U32.AND P1, PT, R8, R12, PT ;  /* 0x0000000c0800720c */ /* 0x000fe20003f24070 */
[----:B------:R-:W-:-:S04]  /*b770*/  IMAD.HI.U32 R24, R2, R251, RZ ;  /* 0x000000fb02187227 */ /* 0x000fc800078e00ff */
[----:B------:R-:W-:Y:S01]  /*b780*/  IMAD.HI.U32 R2, R2, R9, RZ ;  /* 0x0000000902027227 */ /* 0x000fe200078e00ff */
[----:B------:R-:W-:Y:S02]  /*b790*/  @!P3 IADD3 R13, R13, -R8, RZ ;  /* 0x800000080d0db210 */ /* 0x000fe40007ffe0ff */
[----:B------:R-:W-:Y:S01]  /*b7a0*/  ISETP.GT.U32.AND P3, PT, R8, R3, PT ;  /* 0x000000030800720c */ /* 0x000fe20003f64070 */
[----:B------:R-:W-:Y:S02]  /*b7b0*/  IMAD.MOV R23, RZ, RZ, -R23 ;  /* 0x000000ffff177224 */ /* 0x000fe400078e0a17 */
[----:B------:R-:W-:Y:S02]  /*b7c0*/  @!P6 IMAD.IADD R4, R4, 0x1, -R8 ;  /* 0x000000010404e824 */ /* 0x000fe400078e0a08 */
[----:B------:R-:W-:Y:S02]  /*b7d0*/  IMAD.MOV R24, RZ, RZ, -R24 ;  /* 0x000000ffff187224 */ /* 0x000fe400078e0a18 */
[----:B------:R-:W-:Y:S01]  /*b7e0*/  IMAD.MOV R2, RZ, RZ, -R2 ;  /* 0x000000ffff027224 */ /* 0x000fe200078e0a02 */
[C---:B------:R-:W-:Y:S01]  /*b7f0*/  ISETP.GT.U32.AND P6, PT, R8.reuse, R4, PT ;  /* 0x000000040800720c */ /* 0x040fe20003fc4070 */
[----:B------:R-:W-:-:S02]  /*b800*/  IMAD R250, R8, R23, R250 ;  /* 0x0000001708fa7224 */ /* 0x000fc400078e02fa */
[C---:B------:R-:W-:Y:S02]  /*b810*/  IMAD R251, R8.reuse, R24, R251 ;  /* 0x0000001808fb7224 */ /* 0x040fe400078e02fb */
[----:B------:R-:W-:Y:S01]  /*b820*/  IMAD R2, R8, R2, R9 ;  /* 0x0000000208027224 */ /* 0x000fe200078e0209 */
[----:B------:R-:W3:Y:S01]  /*b830*/  LDL.LU R24, [R1+0x38] ;  /* 0x0000380001187983 */ /* 0x000ee20000300800 */
[--C-:B------:R-:W-:Y:S01]  /*b840*/  @!P4 IMAD.IADD R10, R10, 0x1, -R8.reuse ;  /* 0x000000010a0ac824 */ /* 0x100fe200078e0a08 */
[----:B------:R-:W-:Y:S01]  /*b850*/  ISETP.GT.U32.AND P4, PT, R8, R250, PT ;  /* 0x000000fa0800720c */ /* 0x000fe20003f84070 */
[--C-:B------:R-:W-:Y:S01]  /*b860*/  @!P1 IMAD.IADD R12, R12, 0x1, -R8.reuse ;  /* 0x000000010c0c9824 */ /* 0x100fe200078e0a08 */
[C---:B------:R-:W-:Y:S01]  /*b870*/  ISETP.GT.U32.AND P1, PT, R8.reuse, R251, PT ;  /* 0x000000fb0800720c */ /* 0x040fe20003f24070 */
[--C-:B------:R-:W-:Y:S01]  /*b880*/  @!P2 IMAD.IADD R249, R249, 0x1, -R8.reuse ;  /* 0x00000001f9f9a824 */ /* 0x100fe200078e0a08 */
[----:B------:R-:W-:Y:S01]  /*b890*/  ISETP.GT.U32.AND P2, PT, R8, R2, PT ;  /* 0x000000020800720c */ /* 0x000fe20003f44070 */
[--C-:B------:R-:W-:Y:S01]  /*b8a0*/  @!P6 IMAD.IADD R4, R4, 0x1, -R8.reuse ;  /* 0x000000010404e824 */ /* 0x100fe200078e0a08 */
[----:B------:R-:W-:Y:S01]  /*b8b0*/  ISETP.GT.U32.AND P6, PT, R8, R14, PT ;  /* 0x0000000e0800720c */ /* 0x000fe20003fc4070 */
[--C-:B------:R-:W-:Y:S01]  /*b8c0*/  @!P3 IMAD.IADD R3, R3, 0x1, -R8.reuse ;  /* 0x000000010303b824 */ /* 0x100fe200078e0a08 */
[----:B------:R-:W-:Y:S01]  /*b8d0*/  ISETP.GE.AND P3, PT, R21, RZ, PT ;  /* 0x000000ff1500720c */ /* 0x000fe20003f66270 */
[----:B------:R-:W-:Y:S01]  /*b8e0*/  @!P0 IMAD.MOV R13, RZ, RZ, -R13 ;  /* 0x000000ffff0d8224 */ /* 0x000fe200078e0a0d */
[----:B------:R-:W4:Y:S03]  /*b8f0*/  LDL.LU R23, [R1+0x34] ;  /* 0x0000340001177983 */ /* 0x000f260000300800 */
[----:B------:R-:W-:Y:S01]  /*b900*/  @!P4 IMAD.IADD R250, R250, 0x1, -R8 ;  /* 0x00000001fafac824 */ /* 0x000fe200078e0a08 */
[----:B------:R-:W-:Y:S01]  /*b910*/  ISETP.GE.AND P4, PT, R55, RZ, PT ;  /* 0x000000ff3700720c */ /* 0x000fe20003f86270 */
[----:B------:R-:W-:Y:S01]  /*b920*/  @!P5 IMAD.MOV R10, RZ, RZ, -R10 ;  /* 0x000000ffff0ad224 */ /* 0x000fe200078e0a0a */
[-C--:B------:R-:W-:Y:S01]  /*b930*/  @!P1 IADD3 R251, R251, -R8.reuse, RZ ;  /* 0x80000008fbfb9210 */ /* 0x080fe20007ffe0ff */
[----:B------:R-:W-:Y:S01]  /*b940*/  IMAD R9, R17, UR4, RZ ;  /* 0x0000000411097c24 */ /* 0x000fe2000f8e02ff */
[----:B------:R-:W-:Y:S01]  /*b950*/  @!P2 IADD3 R2, R2, -R8, RZ ;  /* 0x800000080202a210 */ /* 0x000fe20007ffe0ff */
[----:B------:R-:W4:Y:S01]  /*b960*/  LDL.LU R22, [R1+0x30] ;  /* 0x0000300001167983 */ /* 0x000f220000300800 */
[----:B------:R-:W-:-:S02]  /*b970*/  ISETP.GE.AND P1, PT, R20, RZ, PT ;  /* 0x000000ff1400720c */ /* 0x000fc40003f26270 */
[----:B------:R-:W-:Y:S02]  /*b980*/  ISETP.GT.U32.AND P2, PT, R8, R249, PT ;  /* 0x000000f90800720c */ /* 0x000fe40003f44070 */
[----:B------:R-:W-:Y:S01]  /*b990*/  @!P6 IADD3 R14, R14, -R8, RZ ;  /* 0x800000080e0ee210 */ /* 0x000fe20007ffe0ff */
[----:B------:R-:W-:Y:S01]  /*b9a0*/  @!P3 IMAD.MOV R12, RZ, RZ, -R12 ;  /* 0x000000ffff0cb224 */ /* 0x000fe200078e0a0c */
[C---:B------:R-:W-:Y:S01]  /*b9b0*/  ISETP.GT.U32.AND P0, PT, R8.reuse, R3, PT ;  /* 0x000000030800720c */ /* 0x040fe20003f04070 */
[----:B------:R-:W-:Y:S01]  /*b9c0*/  @!P4 IMAD.MOV R5, RZ, RZ, -R5 ;  /* 0x000000ffff05c224 */ /* 0x000fe200078e0a05 */
[C---:B------:R-:W-:Y:S01]  /*b9d0*/  ISETP.GT.U32.AND P5, PT, R8.reuse, R2, PT ;  /* 0x000000020800720c */ /* 0x040fe20003fa4070 */
[----:B------:R-:W4:Y:S01]  /*b9e0*/  LDL.LU R21, [R1+0x2c] ;  /* 0x00002c0001157983 */ /* 0x000f220000300800 */
[C---:B------:R-:W-:Y:S02]  /*b9f0*/  ISETP.GT.U32.AND P4, PT, R8.reuse, R14, PT ;  /* 0x0000000e0800720c */ /* 0x040fe40003f84070 */
[C---:B------:R-:W-:Y:S01]  /*ba00*/  ISETP.GT.U32.AND P3, PT, R8.reuse, R251, PT ;  /* 0x000000fb0800720c */ /* 0x040fe20003f64070 */
[----:B------:R-:W-:Y:S01]  /*ba10*/  @!P1 IMAD.MOV R11, RZ, RZ, -R11 ;  /* 0x000000ffff0b9224 */ /* 0x000fe200078e0a0b */
[C---:B------:R-:W-:Y:S01]  /*ba20*/  ISETP.GT.U32.AND P6, PT, R8.reuse, R252, PT ;  /* 0x000000fc0800720c */ /* 0x040fe20003fc4070 */
[--C-:B------:R-:W-:Y:S01]  /*ba30*/  @!P2 IMAD.IADD R249, R249, 0x1, -R8.reuse ;  /* 0x00000001f9f9a824 */ /* 0x100fe200078e0a08 */
[----:B------:R-:W-:Y:S01]  /*ba40*/  ISETP.GT.U32.AND P1, PT, R8, R250, PT ;  /* 0x000000fa0800720c */ /* 0x000fe20003f24070 */
[----:B------:R-:W4:Y:S01]  /*ba50*/  LDL.LU R20, [R1+0x28] ;  /* 0x0000280001147983 */ /* 0x000f220000300800 */
[----:B------:R-:W-:Y:S01]  /*ba60*/  ISETP.GE.AND P2, PT, R0, RZ, PT ;  /* 0x000000ff0000720c */ /* 0x000fe20003f46270 */
[--C-:B------:R-:W-:Y:S01]  /*ba70*/  @!P0 IMAD.IADD R3, R3, 0x1, -R8.reuse ;  /* 0x0000000103038824 */ /* 0x100fe200078e0a08 */
[----:B------:R-:W-:Y:S01]  /*ba80*/  ISETP.GE.AND P0, PT, R19, RZ, PT ;  /* 0x000000ff1300720c */ /* 0x000fe20003f06270 */
[----:B------:R-:W-:Y:S01]  /*ba90*/  @!P5 IMAD.IADD R2, R2, 0x1, -R8 ;  /* 0x000000010202d824 */ /* 0x000fe200078e0a08 */
[----:B------:R-:W4:Y:S01]  /*baa0*/  LDL.LU R19, [R1+0x24] ;  /* 0x0000240001137983 */ /* 0x000f220000300800 */
[----:B------:R-:W-:-:S02]  /*bab0*/  @!P4 IADD3 R14, R14, -R8, RZ ;  /* 0x800000080e0ec210 */ /* 0x000fc40007ffe0ff */
[----:B------:R-:W-:Y:S01]  /*bac0*/  IMAD.MOV.U32 R17, RZ, RZ, R2 ;  /* 0x000000ffff117224 */ /* 0x000fe200078e0002 */
[----:B------:R-:W-:Y:S01]  /*bad0*/  ISETP.GE.AND P4, PT, R54, RZ, PT ;  /* 0x000000ff3600720c */ /* 0x000fe20003f86270 */
[--C-:B------:R-:W-:Y:S01]  /*bae0*/  @!P6 IMAD.IADD R252, R252, 0x1, -R8.reuse ;  /* 0x00000001fcfce824 */ /* 0x100fe200078e0a08 */
[----:B------:R-:W-:Y:S01]  /*baf0*/  LEA R54, P5, R9, UR6, 0x2 ;  /* 0x0000000609367c11 */ /* 0x000fe2000f8a10ff */
[----:B------:R-:W-:Y:S01]  /*bb00*/  @!P1 IMAD.IADD R250, R250, 0x1, -R8 ;  /* 0x00000001fafa9824 */ /* 0x000fe200078e0a08 */
[----:B------:R-:W-:Y:S02]  /*bb10*/  @!P3 IADD3 R251, R251, -R8, RZ ;  /* 0x80000008fbfbb210 */ /* 0x000fe40007ffe0ff */
[----:B------:R-:W-:Y:S01]  /*bb20*/  @!P2 IADD3 R17, -R17, RZ, RZ ;  /* 0x000000ff1111a210 */ /* 0x000fe20007ffe1ff */
[----:B------:R-:W-:Y:S01]  /*bb30*/  @!P0 IMAD.MOV R4, RZ, RZ, -R4 ;  /* 0x000000ffff048224 */ /* 0x000fe200078e0a04 */
[----:B------:R-:W-:Y:S02]  /*bb40*/  ISETP.GE.AND P3, PT, R18, RZ, PT ;  /* 0x000000ff1200720c */ /* 0x000fe40003f66270 */
[----:B------:R-:W4:Y:S01]  /*bb50*/  LDL.LU R18, [R1+0x20] ;  /* 0x0000200001127983 */ /* 0x000f220000300800 */
[----:B------:R-:W-:-:S02]  /*bb60*/  ISETP.GE.AND P0, PT, R6, RZ, PT ;  /* 0x000000ff0600720c */ /* 0x000fc40003f06270 */
[----:B------:R-:W-:Y:S02]  /*bb70*/  LEA.HI.X.SX32 R55, R9, UR7, 0x2, P5 ;  /* 0x0000000709377c11 */ /* 0x000fe4000a8f16ff */
[----:B------:R-:W-:Y:S01]  /*bb80*/  ISETP.GE.AND P5, PT, R7, RZ, PT ;  /* 0x000000ff0700720c */ /* 0x000fe20003fa6270 */
[----:B--2---:R-:W-:Y:S02]  /*bb90*/  IMAD R2, R188, UR4, RZ ;  /* 0x00000004bc027c24 */ /* 0x004fe4000f8e02ff */
[----:B------:R-:W2:Y:S03]  /*bba0*/  LDL.LU R188, [R1+0x1c] ;  /* 0x00001c0001bc7983 */ /* 0x000ea60000300800 */
[C---:B------:R-:W-:Y:S01]  /*bbb0*/  LEA R8, P2, R2.reuse, UR6, 0x2 ;  /* 0x0000000602087c11 */ /* 0x040fe2000f8410ff */
[----:B------:R-:W2:Y:S03]  /*bbc0*/  LDL.LU R6, [R1+0x18] ;  /* 0x0000180001067983 */ /* 0x000ea60000300800 */
[----:B------:R-:W-:Y:S01]  /*bbd0*/  LEA.HI.X.SX32 R9, R2, UR7, 0x2, P2 ;  /* 0x0000000702097c11 */ /* 0x000fe200090f16ff */
[----:B------:R-:W2:Y:S04]  /*bbe0*/  LDL.LU R7, [R1+0x14] ;  /* 0x0000140001077983 */ /* 0x000ea80000300800 */
[----:B------:R-:W3:Y:S01]  /*bbf0*/  LDL R2, [R1+0x144c] ;  /* 0x00144c0001027983 */ /* 0x000ee20000100800 */
[----:B------:R-:W1:Y:S01]  /*bc00*/  S2R R25, SR_TID.X ;  /* 0x0000000000197919 */ /* 0x000e620000002100 */
[----:B------:R-:W-:-:S02]  /*bc10*/  ISETP.GE.AND P6, PT, R49, RZ, PT ;  /* 0x000000ff3100720c */ /* 0x000fc40003fc6270 */
[----:B------:R-:W-:Y:S02]  /*bc20*/  ISETP.GE.AND P1, PT, R48, RZ, PT ;  /* 0x000000ff3000720c */ /* 0x000fe40003f26270 */
[----:B------:R-:W1:Y:S02]  /*bc30*/  LDC.64 R48, c[0x0][0x238] ;  /* 0x00008e00ff307b82 */ /* 0x000e640000000a00 */
[----:B-1----:R-:W-:-:S05]  /*bc40*/  LOP3.LUT R25, R25, 0x7f, RZ, 0xc0, !PT ;  /* 0x0000007f19197812 */ /* 0x002fca00078ec0ff */
[----:B------:R-:W-:Y:S02]  /*bc50*/  IMAD R49, R25, R49, RZ ;  /* 0x0000003119317224 */ /* 0x000fe400078e02ff */
[----:B------:R-:W2:Y:S04]  /*bc60*/  LDL.LU R25, [R1+0x1840] ;  /* 0x0018400001197983 */ /* 0x000ea80000300800 */
[----:B------:R1:W-:Y:S02]  /*bc70*/  STL [R1+0x3c], R49 ;  /* 0x00003c3101007387 */ /* 0x0003e40000100800 */
[----:B-1----:R-:W-:Y:S02]  /*bc80*/  IMAD.MOV.U32 R49, RZ, RZ, R252 ;  /* 0x000000ffff317224 */ /* 0x002fe400078e00fc */
[----:B------:R-:W2:Y:S01]  /*bc90*/  LDL.LU R252, [R1+0x10] ;  /* 0x0000100001fc7983 */ /* 0x000ea20000300800 */
[----:B---3--:R-:W-:-:S02]  /*bca0*/  ISETP.NE.AND P2, PT, R2, RZ, PT ;  /* 0x000000ff0200720c */ /* 0x008fc40003f45270 */
[----:B------:R-:W-:-:S04]  /*bcb0*/  LOP3.LUT R2, RZ, R2, RZ, 0x33, !PT ;  /* 0x00000002ff027212 */ /* 0x000fc800078e33ff */
[C---:B------:R-:W-:Y:S02]  /*bcc0*/  SEL R17, R2.reuse, R17, !P2 ;  /* 0x0000001102117207 */ /* 0x040fe40005000000 */
[C---:B------:R-:W-:Y:S02]  /*bcd0*/  SEL R24, R2.reuse, R24, !P2 ;  /* 0x0000001802187207 */ /* 0x040fe40005000000 */
[C---:B----4-:R-:W-:Y:S01]  /*bce0*/  SEL R23, R2.reuse, R23, !P2 ;  /* 0x0000001702177207 */ /* 0x050fe20005000000 */
[----:B------:R1:W-:Y:S01]  /*bcf0*/  STL [R1+0xfc], R17 ;  /* 0x0000fc1101007387 */ /* 0x0003e20000100800 */
[C---:B------:R-:W-:Y:S02]  /*bd00*/  SEL R22, R2.reuse, R22, !P2 ;  /* 0x0000001602167207 */ /* 0x040fe40005000000 */
[C---:B------:R-:W-:Y:S02]  /*bd10*/  SEL R21, R2.reuse, R21, !P2 ;  /* 0x0000001502157207 */ /* 0x040fe40005000000 */
[C---:B------:R-:W-:Y:S01]  /*bd20*/  SEL R20, R2.reuse, R20, !P2 ;  /* 0x0000001402147207 */ /* 0x040fe20005000000 */
[----:B-1----:R-:W3:Y:S04]  /*bd30*/  LDL.LU R17, [R1+0x183c] ;  /* 0x00183c0001117983 */ /* 0x002ee80000300800 */
[----:B------:R1:W-:Y:S01]  /*bd40*/  STL [R1+0xf8], R24 ;  /* 0x0000f81801007387 */ /* 0x0003e20000100800 */
[----:B------:R-:W-:-:S02]  /*bd50*/  SEL R19, R2, R19, !P2 ;  /* 0x0000001302137207 */ /* 0x000fc40005000000 */
[C---:B------:R-:W-:Y:S01]  /*bd60*/  SEL R18, R2.reuse, R18, !P2 ;  /* 0x0000001202127207 */ /* 0x040fe20005000000 */
[----:B-1----:R-:W4:Y:S04]  /*bd70*/  LDL.LU R24, [R1+0x1838] ;  /* 0x0018380001187983 */ /* 0x002f280000300800 */
[----:B------:R1:W-:Y:S01]  /*bd80*/  STL [R1+0xf4], R23 ;  /* 0x0000f41701007387 */ /* 0x0003e20000100800 */
[----:B--2---:R-:W-:-:S03]  /*bd90*/  SEL R188, R2, R188, !P2 ;  /* 0x000000bc02bc7207 */ /* 0x004fc60005000000 */
[----:B-1----:R-:W2:Y:S04]  /*bda0*/  LDL.LU R23, [R1+0x1834] ;  /* 0x0018340001177983 */ /* 0x002ea80000300800 */
[----:B------:R1:W-:Y:S01]  /*bdb0*/  STL [R1+0xf0], R22 ;  /* 0x0000f01601007387 */ /* 0x0003e20000100800 */
[----:B------:R-:W-:-:S03]  /*bdc0*/  SEL R6, R2, R6, !P2 ;  /* 0x0000000602067207 */ /* 0x000fc60005000000 */
[----:B-1----:R-:W3:Y:S04]  /*bdd0*/  LDL.LU R22, [R1+0x1830] ;  /* 0x0018300001167983 */ /* 0x002ee80000300800 */
[----:B------:R1:W-:Y:S01]  /*bde0*/  STL [R1+0xec], R21 ;  /* 0x0000ec1501007387 */ /* 0x0003e20000100800 */
[----:B------:R-:W-:-:S03]  /*bdf0*/  SEL R7, R2, R7, !P2 ;  /* 0x0000000702077207 */ /* 0x000fc60005000000 */
[----:B-1----:R-:W4:Y:S04]  /*be00*/  LDL.LU R21, [R1+0x182c] ;  /* 0x00182c0001157983 */ /* 0x002f280000300800 */
[----:B------:R1:W-:Y:S04]  /*be10*/  STL [R1+0xe8], R20 ;  /* 0x0000e81401007387 */ /* 0x0003e80000100800 */
[----:B-1----:R-:W2:Y:S04]  /*be20*/  LDL.LU R20, [R1+0x1828] ;  /* 0x0018280001147983 */ /* 0x002ea80000300800 */
[----:B------:R1:W-:Y:S04]  /*be30*/  STL [R1+0xe4], R19 ;  /* 0x0000e41301007387 */ /* 0x0003e80000100800 */
[----:B-1----:R-:W3:Y:S04]  /*be40*/  LDL.LU R19, [R1+0x1824] ;  /* 0x0018240001137983 */ /* 0x002ee80000300800 */
[----:B------:R1:W-:Y:S04]  /*be50*/  STL [R1+0xe0], R18 ;  /* 0x0000e01201007387 */ /* 0x0003e80000100800 */
[----:B-1----:R-:W4:Y:S04]  /*be60*/  LDL.LU R18, [R1+0x1820] ;  /* 0x0018200001127983 */ /* 0x002f280000300800 */
[----:B------:R1:W-:Y:S04]  /*be70*/  STL [R1+0xdc], R188 ;  /* 0x0000dcbc01007387 */ /* 0x0003e80000100800 */
[----:B-1----:R-:W2:Y:S04]  /*be80*/  LDL.LU R188, [R1+0x181c] ;  /* 0x00181c0001bc7983 */ /* 0x002ea80000300800 */
[----:B------:R1:W-:Y:S04]  /*be90*/  STL [R1+0xd8], R6 ;  /* 0x0000d80601007387 */ /* 0x0003e80000100800 */
[----:B-1----:R-:W3:Y:S04]  /*bea0*/  LDL.LU R6, [R1+0x1818] ;  /* 0x0018180001067983 */ /* 0x002ee80000300800 */
[----:B------:R1:W-:Y:S04]  /*beb0*/  STL [R1+0xd4], R7 ;  /* 0x0000d40701007387 */ /* 0x0003e80000100800 */
[----:B-1----:R-:W2:Y:S01]  /*bec0*/  LDL.LU R7, [R1+0x1814] ;  /* 0x0018140001077983 */ /* 0x002ea20000300800 */
[----:B------:R-:W-:-:S05]  /*bed0*/  SEL R252, R2, R252, !P2 ;  /* 0x000000fc02fc7207 */ /* 0x000fca0005000000 */
[----:B------:R2:W-:Y:S01]  /*bee0*/  STL [R1+0xd0], R252 ;  /* 0x0000d0fc01007387 */ /* 0x0005e20000100800 */
[----:B------:R-:W-:Y:S01]  /*bef0*/  @!P3 IMAD.MOV R3, RZ, RZ, -R3 ;  /* 0x000000ffff03b224 */ /* 0x000fe200078e0a03 */
[----:B------:R-:W-:Y:S01]  /*bf00*/  @!P1 IADD3 R49, -R49, RZ, RZ ;  /* 0x000000ff31319210 */ /* 0x000fe20007ffe1ff */
[----:B------:R-:W-:Y:S01]  /*bf10*/  @!P6 IMAD.MOV R251, RZ, RZ, -R251 ;  /* 0x000000fffffbe224 */ /* 0x000fe200078e0afb */
[C---:B------:R-:W-:Y:S01]  /*bf20*/  SEL R40, R2.reuse, R40, !P2 ;  /* 0x0000002802287207 */ /* 0x040fe20005000000 */
[----:B------:R-:W-:Y:S01]  /*bf30*/  @!P4 IMAD.MOV R250, RZ, RZ, -R250 ;  /* 0x000000fffffac224 */ /* 0x000fe200078e0afa */
[C---:B------:R-:W-:Y:S01]  /*bf40*/  SEL R94, R2.reuse, R94, !P2 ;  /* 0x0000005e025e7207 */ /* 0x040fe20005000000 */
[----:B------:R-:W-:Y:S01]  /*bf50*/  @!P0 IMAD.MOV R249, RZ, RZ, -R249 ;  /* 0x000000fffff98224 */ /* 0x000fe200078e0af9 */
[C---:B------:R-:W-:Y:S01]  /*bf60*/  SEL R95, R2.reuse, R95, !P2 ;  /* 0x0000005f025f7207 */ /* 0x040fe20005000000 */
[----:B------:R-:W-:Y:S01]  /*bf70*/  @!P5 IMAD.MOV R14, RZ, RZ, -R14 ;  /* 0x000000ffff0ed224 */ /* 0x000fe200078e0a0e */
[----:B------:R-:W-:-:S02]  /*bf80*/  SEL R96, R2, R96, !P2 ;  /* 0x0000006002607207 */ /* 0x000fc40005000000 */
[C---:B------:R-:W-:Y:S02]  /*bf90*/  SEL R97, R2.reuse, R97, !P2 ;  /* 0x0000006102617207 */ /* 0x040fe40005000000 */
[C---:B------:R-:W-:Y:S02]  /*bfa0*/  SEL R98, R2.reuse, R98, !P2 ;  /* 0x0000006202627207 */ /* 0x040fe40005000000 */
[C---:B------:R-:W-:Y:S02]  /*bfb0*/  SEL R99, R2.reuse, R99, !P2 ;  /* 0x0000006302637207 */ /* 0x040fe40005000000 */
[C---:B------:R-:W-:Y:S02]  /*bfc0*/  SEL R100, R2.reuse, R100, !P2 ;  /* 0x0000006402647207 */ /* 0x040fe40005000000 */
[C---:B------:R-:W-:Y:S02]  /*bfd0*/  SEL R101, R2.reuse, R101, !P2 ;  /* 0x0000006502657207 */ /* 0x040fe40005000000 */
        /* <DEDUP_REMOVED lines=57> */
[C---:B----4-:R-:W-:Y:S02]  /*c370*/  SEL R18, R2.reuse, R18, !P2 ;  /* 0x0000001202127207 */ /* 0x050fe40005000000 */
[C---:B--2---:R-:W-:Y:S02]  /*c380*/  SEL R252, R2.reuse, R7, !P2 ;  /* 0x0000000702fc7207 */ /* 0x044fe40005000000 */
[----:B------:R-:W2:Y:S04]  /*c390*/  LDL.LU R7, [R1+0x1810] ;  /* 0x0018100001077983 */ /* 0x000ea80000300800 */
[----:B------:R3:W-:Y:S02]  /*c3a0*/  STL [R1+0xcc], R252 ;  /* 0x0000ccfc01007387 */ /* 0x0007e40000100800 */
[----:B---3--:R-:W-:-:S02]  /*c3b0*/  SEL R252, R2, R6, !P2 ;  /* 0x0000000602fc7207 */ /* 0x008fc40005000000 */
[----:B------:R-:W2:Y:S04]  /*c3c0*/  LDL.LU R6, [R1+0x180c] ;  /* 0x00180c0001067983 */ /* 0x000ea80000300800 */
[----:B------:R1:W-:Y:S02]  /*c3d0*/  STL [R1+0xc8], R252 ;  /* 0x0000c8fc01007387 */ /* 0x0003e40000100800 */
[C---:B-1----:R-:W-:Y:S02]  /*c3e0*/  SEL R252, R2.reuse, R188, !P2 ;  /* 0x000000bc02fc7207 */ /* 0x042fe40005000000 */
[----:B------:R-:W3:Y:S04]  /*c3f0*/  LDL.LU R188, [R1+0x1808] ;  /* 0x0018080001bc7983 */ /* 0x000ee80000300800 */
[----:B------:R1:W-:Y:S04]  /*c400*/  STL [R1+0xc4], R252 ;  /* 0x0000c4fc01007387 */ /* 0x0003e80000100800 */
[----:B------:R4:W-:Y:S01]  /*c410*/  STL [R1+0xc0], R18 ;  /* 0x0000c01201007387 */ /* 0x0009e20000100800 */
[----:B-1----:R-:W-:-:S02]  /*c420*/  SEL R252, R2, R19, !P2 ;  /* 0x0000001302fc7207 */ /* 0x002fc40005000000 */
[C---:B------:R-:W-:Y:S02]  /*c430*/  SEL R19, R2.reuse, R20, !P2 ;  /* 0x0000001402137207 */ /* 0x040fe40005000000 */
[C---:B----4-:R-:W-:Y:S01]  /*c440*/  SEL R18, R2.reuse, R21, !P2 ;  /* 0x0000001502127207 */ /* 0x050fe20005000000 */
[----:B------:R-:W-:Y:S01]  /*c450*/  STL [R1+0xbc], R252 ;  /* 0x0000bcfc01007387 */ /* 0x000fe20000100800 */
[----:B------:R-:W-:-:S03]  /*c460*/  SEL R20, R2, R22, !P2 ;  /* 0x0000001602147207 */ /* 0x000fc60005000000 */
[----:B------:R1:W-:Y:S04]  /*c470*/  STL [R1+0xb8], R19 ;  /* 0x0000b81301007387 */ /* 0x0003e80000100800 */
[----:B------:R4:W-:Y:S01]  /*c480*/  STL [R1+0xb4], R18 ;  /* 0x0000b41201007387 */ /* 0x0009e20000100800 */
[----:B-1----:R-:W-:-:S03]  /*c490*/  SEL R19, R2, R23, !P2 ;  /* 0x0000001702137207 */ /* 0x002fc60005000000 */
[----:B------:R1:W-:Y:S01]  /*c4a0*/  STL [R1+0xb0], R20 ;  /* 0x0000b01401007387 */ /* 0x0003e20000100800 */
[----:B----4-:R-:W-:-:S03]  /*c4b0*/  SEL R18, R2, R24, !P2 ;  /* 0x0000001802127207 */ /* 0x010fc60005000000 */
[----:B------:R4:W-:Y:S04]  /*c4c0*/  STL [R1+0xac], R19 ;  /* 0x0000ac1301007387 */ /* 0x0009e80000100800 */
[----:B------:R4:W-:Y:S01]  /*c4d0*/  STL [R1+0xa8], R18 ;  /* 0x0000a81201007387 */ /* 0x0009e20000100800 */
[C---:B-1----:R-:W-:Y:S02]  /*c4e0*/  SEL R20, R2.reuse, R25, !P2 ;  /* 0x0000001902147207 */ /* 0x042fe40005000000 */
[----:B----4-:R-:W-:-:S03]  /*c4f0*/  SEL R19, R2, R26, !P2 ;  /* 0x0000001a02137207 */ /* 0x010fc60005000000 */
[----:B------:R1:W-:Y:S01]  /*c500*/  STL [R1+0xa4], R20 ;  /* 0x0000a41401007387 */ /* 0x0003e20000100800 */
[----:B------:R-:W-:-:S03]  /*c510*/  SEL R18, R2, R27, !P2 ;  /* 0x0000001b02127207 */ /* 0x000fc60005000000 */
        /* <DEDUP_REMOVED lines=21> */
[C---:B----4-:R-:W-:Y:S02]  /*c670*/  SEL R19, R2.reuse, R38, !P2 ;  /* 0x0000002602137207 */ /* 0x050fe40005000000 */
[C---:B------:R-:W-:Y:S02]  /*c680*/  SEL R38, R2.reuse, R42, !P2 ;  /* 0x0000002a02267207 */ /* 0x040fe40005000000 */
[----:B------:R-:W-:-:S02]  /*c690*/  SEL R18, R2, R39, !P2 ;  /* 0x0000002702127207 */ /* 0x000fc40005000000 */
[C---:B------:R-:W-:Y:S02]  /*c6a0*/  SEL R39, R2.reuse, R41, !P2 ;  /* 0x0000002902277207 */ /* 0x040fe40005000000 */
[C---:B------:R-:W-:Y:S01]  /*c6b0*/  SEL R42, R2.reuse, R67, !P2 ;  /* 0x00000043022a7207 */ /* 0x040fe20005000000 */
[----:B------:R-:W-:Y:S01]  /*c6c0*/  STL [R1+0x74], R20 ;  /* 0x0000741401007387 */ /* 0x000fe20000100800 */
[C---:B------:R-:W-:Y:S02]  /*c6d0*/  SEL R41, R2.reuse, R68, !P2 ;  /* 0x0000004402297207 */ /* 0x040fe40005000000 */
[C---:B------:R-:W-:Y:S01]  /*c6e0*/  SEL R37, R2.reuse, R43, !P2 ;  /* 0x0000002b02257207 */ /* 0x040fe20005000000 */
[----:B------:R-:W-:Y:S01]  /*c6f0*/  STL [R1+0x70], R19 ;  /* 0x0000701301007387 */ /* 0x000fe20000100800 */
[----:B------:R-:W-:-:S03]  /*c700*/  SEL R43, R2, R69, !P2 ;  /* 0x00000045022b7207 */ /* 0x000fc60005000000 */
[----:B------:R-:W-:Y:S04]  /*c710*/  STL [R1+0x6c], R18 ;  /* 0x00006c1201007387 */ /* 0x000fe80000100800 */
        /* <DEDUP_REMOVED lines=21> */
[----:B------:R1:W-:Y:S01]  /*c870*/  STL [R1], R43 ;  /* 0x0000002b01007387 */ /* 0x0003e20000100800 */
        /* <DEDUP_REMOVED lines=23> */
[----:B------:R-:W-:Y:S01]  /*c9f0*/  STL [R1+0x10], R43 ;  /* 0x0000102b01007387 */ /* 0x000fe20000100800 */
[----:B------:R-:W-:-:S03]  /*ca00*/  SEL R41, R2, R92, !P2 ;  /* 0x0000005c02297207 */ /* 0x000fc60005000000 */
[----:B------:R-:W-:Y:S04]  /*ca10*/  STL [R1+0x8], R42 ;  /* 0x0000082a01007387 */ /* 0x000fe80000100800 */
[----:B------:R1:W-:Y:S01]  /*ca20*/  STL [R1+0x4], R41 ;  /* 0x0000042901007387 */ /* 0x0003e20000100800 */
        /* <DEDUP_REMOVED lines=109> */
[C---:B------:R-:W-:Y:S01]  /*d100*/  SEL R248, R2.reuse, R248, !P2 ;  /* 0x000000f802f87207 */ /* 0x040fe20005000000 */
[----:B-1----:R-:W4:Y:S01]  /*d110*/  LDL.LU R41, [R1+0x3c] ;  /* 0x00003c0001297983 */ /* 0x002f220000300800 */
[----:B------:R-:W-:Y:S01]  /*d120*/  ULDC UR6, c[0x0][0x230] ;  /* 0x00008c0000067ab9 */ /* 0x000fe20000000800 */
[----:B------:R-:W-:Y:S01]  /*d130*/  ULDC UR5, c[0x0][0x230] ;  /* 0x00008c0000057ab9 */ /* 0x000fe20000000800 */
[----:B------:R-:W-:Y:S01]  /*d140*/  UIADD3 UR6, UR6, 0x7f, URZ ;  /* 0x0000007f06067890 */ /* 0x000fe2000fffe03f */
[----:B------:R-:W1:Y:S01]  /*d150*/  S2R R42, SR_TID.X ;  /* 0x00000000002a7919 */ /* 0x000e620000002100 */
[C---:B------:R-:W-:Y:S01]  /*d160*/  SEL R91, R2.reuse, R3, !P2 ;  /* 0x00000003025b7207 */ /* 0x040fe20005000000 */
[----:B------:R-:W-:Y:S01]  /*d170*/  ULDC UR47, c[0x0][0x240] ;  /* 0x00009000002f7ab9 */ /* 0x000fe20000000800 */
[----:B------:R-:W-:Y:S01]  /*d180*/  UISETP.GT.AND UP0, UPT, UR6, 0x7f, UPT ;  /* 0x0000007f0600788c */ /* 0x000fe2000bf04270 */
[----:B------:R4:W-:Y:S01]  /*d190*/  STL [R1+0x2258], R246 ;  /* 0x002258f601007387 */ /* 0x0009e20000100800 */
[C---:B------:R-:W-:Y:S01]  /*d1a0*/  SEL R52, R2.reuse, R16, !P2 ;  /* 0x0000001002347207 */ /* 0x040fe20005000000 */
[----:B------:R-:W-:Y:S01]  /*d1b0*/  ULDC UR48, c[0x0][0x240] ;  /* 0x0000900000307ab9 */ /* 0x000fe20000000800 */
[----:B------:R-:W-:Y:S01]  /*d1c0*/  USEL UR4, URZ, 0x4, !UP0 ;  /* 0x000000043f047887 */ /* 0x000fe2000c000000 */
[----:B------:R-:W-:Y:S01]  /*d1d0*/  STL [R1+0x2254], R247 ;  /* 0x002254f701007387 */ /* 0x000fe20000100800 */
[C---:B------:R-:W-:Y:S01]  /*d1e0*/  SEL R53, R2.reuse, R15, !P2 ;  /* 0x0000000f02357207 */ /* 0x040fe20005000000 */
[----:B------:R-:W-:Y:S01]  /*d1f0*/  ULDC UR49, c[0x0][0x240] ;  /* 0x0000900000317ab9 */ /* 0x000fe20000000800 */
[C---:B------:R-:W-:Y:S01]  /*d200*/  SEL R84, R2.reuse, R13, !P2 ;  /* 0x0000000d02547207 */ /* 0x040fe20005000000 */
[----:B------:R-:W-:Y:S01]  /*d210*/  STL [R1+0x2250], R248 ;  /* 0x002250f801007387 */ /* 0x000fe20000100800 */
[----:B------:R-:W-:Y:S01]  /*d220*/  MOV R3, UR4 ;  /* 0x0000000400037c02 */ /* 0x000fe20008000f00 */
[----:B------:R-:W-:Y:S01]  /*d230*/  ULDC UR50, c[0x0][0x240] ;  /* 0x0000900000327ab9 */ /* 0x000fe20000000800 */
[C---:B------:R-:W-:Y:S01]  /*d240*/  SEL R85, R2.reuse, R12, !P2 ;  /* 0x0000000c02557207 */ /* 0x040fe20005000000 */
[----:B------:R-:W-:Y:S01]  /*d250*/  STL [R1+0x2238], R54 ;  /* 0x0022383601007387 */ /* 0x000fe20000100800 */
[C---:B------:R-:W-:Y:S01]  /*d260*/  SEL R87, R2.reuse, R11, !P2 ;  /* 0x0000000b02577207 */ /* 0x040fe20005000000 */
        /* <DEDUP_REMOVED lines=13> */
[----:B------:R-:W-:Y:S01]  /*d340*/  SEL R249, R2, R249, !P2 ;  /* 0x000000f902f97207 */ /* 0x000fe20005000000 */
[----:B------:R-:W-:Y:S01]  /*d350*/  STL [R1+0x2228], R48 ;  /* 0x0022283001007387 */ /* 0x000fe20000100800 */
[----:B-1----:R-:W-:Y:S01]  /*d360*/  LOP3.LUT R42, R42, 0x7f, RZ, 0xc0, !PT ;  /* 0x0000007f2a2a7812 */ /* 0x002fe200078ec0ff */
[----:B------:R-:W-:Y:S01]  /*d370*/  ULDC UR38, c[0x0][0x240] ;  /* 0x0000900000267ab9 */ /* 0x000fe20000000800 */
[----:B------:R-:W-:Y:S01]  /*d380*/  SEL R93, R2, R14, !P2 ;  /* 0x0000000e025d7207 */ /* 0x000fe20005000000 */
[----:B---3--:R1:W-:Y:S01]  /*d390*/  STL [R1+0x2224], R188 ;  /* 0x002224bc01007387 */ /* 0x0083e20000100800 */
[----:B------:R-:W-:Y:S01]  /*d3a0*/  ISETP.GE.AND P0, PT, R42, UR5, PT ;  /* 0x000000052a007c0c */ /* 0x000fe2000bf06270 */
[----:B------:R-:W-:Y:S01]  /*d3b0*/  ULDC.64 UR4, c[0x0][0x218] ;  /* 0x0000860000047ab9 */ /* 0x000fe20000000a00 */
[----:B------:R-:W-:Y:S01]  /*d3c0*/  ULDC UR39, c[0x0][0x240] ;  /* 0x0000900000277ab9 */ /* 0x000fe20000000800 */
[----:B------:R-:W-:Y:S01]  /*d3d0*/  STL [R1+0x2220], R0 ;  /* 0x0022200001007387 */ /* 0x000fe20000100800 */
[----:B------:R-:W-:Y:S01]  /*d3e0*/  SEL R3, R3, RZ, !P0 ;  /* 0x000000ff03037207 */ /* 0x000fe20004000000 */
[----:B------:R-:W-:Y:S01]  /*d3f0*/  ULDC UR40, c[0x0][0x240] ;  /* 0x0000900000287ab9 */ /* 0x000fe20000000800 */
[----:B------:R-:W-:Y:S01]  /*d400*/  ULDC UR41, c[0x0][0x240] ;  /* 0x0000900000297ab9 */ /* 0x000fe20000000800 */
[----:B--2---:R2:W-:Y:S01]  /*d410*/  STL.64 [R1+0x1808], R6 ;  /* 0x0018080601007387 */ /* 0x0045e20000100a00 */
[----:B------:R-:W-:Y:S01]  /*d420*/  ISETP.NE.U32.AND P0, PT, R3, RZ, PT ;  /* 0x000000ff0300720c */ /* 0x000fe20003f05070 */
[----:B------:R-:W-:Y:S01]  /*d430*/  ULDC UR42, c[0x0][0x240] ;  /* 0x00009000002a7ab9 */ /* 0x000fe20000000800 */
[----:B------:R-:W-:Y:S01]  /*d440*/  ULDC UR45, c[0x0][0x240] ;  /* 0x00009000002d7ab9 */ /* 0x000fe20000000800 */
[----:B------:R-:W3:Y:S01]  /*d450*/  LDL.LU R45, [R1+0xfc] ;  /* 0x0000fc00012d7983 */ /* 0x000ee20000300800 */
[----:B------:R-:W-:Y:S01]  /*d460*/  ULDC UR37, c[0x0][0x240] ;  /* 0x0000900000257ab9 */ /* 0x000fe20000000800 */
[----:B------:R-:W-:Y:S01]  /*d470*/  ULDC UR44, c[0x0][0x240] ;  /* 0x00009000002c7ab9 */ /* 0x000fe20000000800 */
[----:B------:R-:W-:Y:S01]  /*d480*/  ULDC UR43, c[0x0][0x240] ;  /* 0x00009000002b7ab9 */ /* 0x000fe20000000800 */
[----:B------:R-:W2:Y:S01]  /*d490*/  LDL.LU R63, [R1+0xf8] ;  /* 0x0000f800013f7983 */ /* 0x000ea20000300800 */
        /* <DEDUP_REMOVED lines=47> */
[----:B----4-:R-:W-:Y:S01]  /*d790*/  LEA R50, P1, R41, UR4, 0x2 ;  /* 0x0000000429327c11 */ /* 0x010fe2000f8210ff */
[----:B---3--:R-:W-:-:S03]  /*d7a0*/  IMAD R83, R45, UR47, RZ ;  /* 0x0000002f2d537c24 */ /* 0x008fc6000f8e02ff */
[----:B------:R-:W-:Y:S01]  /*d7b0*/  LEA.HI.X.SX32 R2, R41, UR5, 0x2, P1 ;  /* 0x0000000529027c11 */ /* 0x000fe200088f16ff */
[----:B------:R-:W-:Y:S01]  /*d7c0*/  ULDC UR5, c[0x0][0x240] ;  /* 0x0000900000057ab9 */ /* 0x000fe20000000800 */
[----:B------:R-:W3:Y:S01]  /*d7d0*/  LDL.LU R41, [R1+0xd0] ;  /* 0x0000d00001297983 */ /* 0x000ee20000300800 */
[----:B--2---:R-:W-:-:S03]  /*d7e0*/  IMAD R80, R44, UR47, RZ ;  /* 0x0000002f2c507c24 */ /* 0x004fc6000f8e02ff */
[----:B------:R-:W2:Y:S01]  /*d7f0*/  LDL.LU R56, [R1+0xcc] ;  /* 0x0000cc0001387983 */ /* 0x000ea20000300800 */
[----:B------:R-:W-:Y:S01]  /*d800*/  IMAD R81, R62, UR47, RZ ;  /* 0x0000002f3e517c24 */ /* 0x000fe2000f8e02ff */
[----:B------:R-:W-:Y:S02]  /*d810*/  ULDC UR4, c[0x0][0x240] ;  /* 0x0000900000047ab9 */ /* 0x000fe40000000800 */
[----:B------:R-:W4:Y:S04]  /*d820*/  LDL.LU R51, [R1+0xc8] ;  /* 0x0000c80001337983 */ /* 0x000f280000300800 */
[----:B------:R-:W4:Y:S04]  /*d830*/  LDL.LU R47, [R1+0xc4] ;  /* 0x0000c400012f7983 */ /* 0x000f280000300800 */
[----:B------:R-:W4:Y:S01]  /*d840*/  LDL.LU R46, [R1+0xc0] ;  /* 0x0000c000012e7983 */ /* 0x000f220000300800 */
[----:B------:R-:W-:-:S03]  /*d850*/  IMAD R77, R43, UR47, RZ ;  /* 0x0000002f2b4d7c24 */ /* 0x000fc6000f8e02ff */
[----:B------:R-:W4:Y:S01]  /*d860*/  LDL.LU R45, [R1+0xbc] ;  /* 0x0000bc00012d7983 */ /* 0x000f220000300800 */
[----:B------:R-:W-:-:S03]  /*d870*/  IMAD R75, R58, UR47, RZ ;  /* 0x0000002f3a4b7c24 */ /* 0x000fc6000f8e02ff */
[----:B------:R-:W4:Y:S01]  /*d880*/  LDL.LU R44, [R1+0xb8] ;  /* 0x0000b800012c7983 */ /* 0x000f220000300800 */
[----:B------:R-:W-:-:S03]  /*d890*/  IMAD R74, R42, UR47, RZ ;  /* 0x0000002f2a4a7c24 */ /* 0x000fc6000f8e02ff */
[----:B------:R-:W4:Y:S01]  /*d8a0*/  LDL.LU R43, [R1+0xb4] ;  /* 0x0000b400012b7983 */ /* 0x000f220000300800 */
[----:B------:R-:W-:-:S03]  /*d8b0*/  IMAD R73, R57, UR47, RZ ;  /* 0x0000002f39497c24 */ /* 0x000fc6000f8e02ff */
[----:B------:R-:W4:Y:S04]  /*d8c0*/  LDL.LU R42, [R1+0xb0] ;  /* 0x0000b000012a7983 */ /* 0x000f280000300800 */
[----:B------:R1:W-:Y:S01]  /*d8d0*/  STL.64 [R1+0x2240], R74 ;  /* 0x0022404a01007387 */ /* 0x0003e20000100a00 */
[----:B------:R-:W-:Y:S02]  /*d8e0*/  IMAD R79, R61, UR47, RZ ;  /* 0x0000002f3d4f7c24 */ /* 0x000fe4000f8e02ff */
[----:B------:R-:W-:Y:S02]  /*d8f0*/  IMAD R78, R60, UR47, RZ ;  /* 0x0000002f3c4e7c24 */ /* 0x000fe4000f8e02ff */
[----:B------:R-:W-:Y:S02]  /*d900*/  IMAD R76, R59, UR47, RZ ;  /* 0x0000002f3b4c7c24 */ /* 0x000fe4000f8e02ff */
[----:B---3--:R-:W-:-:S02]  /*d910*/  IMAD R72, R41, UR47, RZ ;  /* 0x0000002f29487c24 */ /* 0x008fc4000f8e02ff */
[----:B------:R-:W3:Y:S04]  /*d920*/  LDL.LU R41, [R1+0xac] ;  /* 0x0000ac0001297983 */ /* 0x000ee80000300800 */
[----:B------:R1:W-:Y:S04]  /*d930*/  STL.64 [R1+0x2248], R72 ;  /* 0x0022484801007387 */ /* 0x0003e80000100a00 */
[----:B------:R-:W3:Y:S04]  /*d940*/  LDL.LU R62, [R1+0xa8] ;  /* 0x0000a800013e7983 */ /* 0x000ee80000300800 */
[----:B------:R-:W3:Y:S01]  /*d950*/  LDL.LU R61, [R1+0xa4] ;  /* 0x0000a400013d7983 */ /* 0x000ee20000300800 */
[----:B--2---:R-:W-:-:S03]  /*d960*/  IMAD R71, R56, UR47, RZ ;  /* 0x0000002f38477c24 */ /* 0x004fc6000f8e02ff */
[----:B------:R-:W2:Y:S01]  /*d970*/  LDL.LU R60, [R1+0xa0] ;  /* 0x0000a000013c7983 */ /* 0x000ea20000300800 */
[----:B----4-:R-:W-:-:S03]  /*d980*/  IMAD R70, R51, UR47, RZ ;  /* 0x0000002f33467c24 */ /* 0x010fc6000f8e02ff */
[----:B------:R-:W4:Y:S04]  /*d990*/  LDL.LU R59, [R1+0x9c] ;  /* 0x00009c00013b7983 */ /* 0x000f280000300800 */
[----:B------:R-:W4:Y:S04]  /*d9a0*/  LDL.LU R58, [R1+0x98] ;  /* 0x00009800013a7983 */ /* 0x000f280000300800 */
[----:B------:R-:W4:Y:S04]  /*d9b0*/  LDL.LU R57, [R1+0x94] ;  /* 0x0000940001397983 */ /* 0x000f280000300800 */
[----:B------:R-:W4:Y:S04]  /*d9c0*/  LDL.LU R56, [R1+0x90] ;  /* 0x0000900001387983 */ /* 0x000f280000300800 */
[----:B------:R-:W4:Y:S04]  /*d9d0*/  LDL.LU R51, [R1+0x8c] ;  /* 0x00008c0001337983 */ /* 0x000f280000300800 */
[----:B------:R-:W2:Y:S01]  /*d9e0*/  LDL.LU R246, [R1+0x88] ;  /* 0x0000880001f67983 */ /* 0x000ea20000300800 */
[----:B------:R-:W-:Y:S01]  /*d9f0*/  IMAD R69, R47, UR48, RZ ;  /* 0x000000302f457c24 */ /* 0x000fe2000f8e02ff */
[----:B------:R-:W-:Y:S01]  /*da00*/  ULDC UR48, c[0x0][0x240] ;  /* 0x0000900000307ab9 */ /* 0x000fe20000000800 */
[----:B------:R-:W-:Y:S01]  /*da10*/  IMAD R68, R46, UR49, RZ ;  /* 0x000000312e447c24 */ /* 0x000fe2000f8e02ff */
[----:B------:R-:W4:Y:S01]  /*da20*/  LDL.LU R47, [R1+0x84] ;  /* 0x00008400012f7983 */ /* 0x000f220000300800 */
        /* <DEDUP_REMOVED lines=12> */
[----:B------:R-:W-:Y:S01]  /*daf0*/  ULDC UR45, c[0x0][0x240] ;  /* 0x00009000002d7ab9 */ /* 0x000fe20000000800 */
[----:B------:R-:W-:Y:S01]  /*db00*/  IMAD R26, R26, UR28, RZ ;  /* 0x0000001c1a1a7c24 */ /* 0x000fe2000f8e02ff */
[----:B------:R-:W-:Y:S01]  /*db10*/  ULDC UR28, c[0x0][0x240] ;  /* 0x00009000001c7ab9 */ /* 0x000fe20000000800 */
        /* <DEDUP_REMOVED lines=8> */
[----:B------:R-:W-:Y:S01]  /*dba0*/  ULDC UR34, c[0x0][0x240] ;  /* 0x0000900000227ab9 */ /* 0x000fe20000000800 */
[----:B------:R-:W-:Y:S01]  /*dbb0*/  ULDC UR51, c[0x0][0x240] ;  /* 0x0000900000337ab9 */ /* 0x000fe20000000800 */
[----:B------:R-:W-:Y:S01]  /*dbc0*/  ULDC UR52, c[0x0][0x240] ;  /* 0x0000900000347ab9 */ /* 0x000fe20000000800 */
[----:B---3--:R-:W-:Y:S01]  /*dbd0*/  IMAD R63, R41, UR54, RZ ;  /* 0x00000036293f7c24 */ /* 0x008fe2000f8e02ff */
[----:B------:R-:W-:Y:S01]  /*dbe0*/  ULDC UR36, c[0x0][0x240] ;  /* 0x0000900000247ab9 */ /* 0x000fe20000000800 */
[----:B------:R-:W3:Y:S01]  /*dbf0*/  LDL.LU R41, [R1+0x6c] ;  /* 0x00006c0001297983 */ /* 0x000ee20000300800 */
[----:B--2---:R-:W-:-:S03]  /*dc00*/  IMAD R49, R246, UR5, RZ ;  /* 0x00000005f6317c24 */ /* 0x004fc6000f8e02ff */
[----:B-1----:R-:W2:Y:S01]  /*dc10*/  LDL.LU R188, [R1+0x68] ;  /* 0x0000680001bc7983 */ /* 0x002ea20000300800 */
[----:B------:R-:W-:Y:S01]  /*dc20*/  IMAD R115, R115, UR28, RZ ;  /* 0x0000001c73737c24 */ /* 0x000fe2000f8e02ff */
[----:B------:R-:W-:Y:S01]  /*dc30*/  ULDC UR28, c[0x0][0x240] ;  /* 0x00009000001c7ab9 */ /* 0x000fe20000000800 */
[----:B------:R-:W-:Y:S01]  /*dc40*/  IMAD R117, R117, UR30, RZ ;  /* 0x0000001e75757c24 */ /* 0x000fe2000f8e02ff */
[----:B------:R-:W3:Y:S01]  /*dc50*/  LDL.LU R48, [R1+0x64] ;  /* 0x0000640001307983 */ /* 0x000ee20000300800 */
[----:B------:R-:W-:Y:S01]  /*dc60*/  IMAD R60, R60, UR57, RZ ;  /* 0x000000393c3c7c24 */ /* 0x000fe2000f8e02ff */
[----:B------:R-:W-:Y:S01]  /*dc70*/  ULDC UR30, c[0x0][0x240] ;  /* 0x00009000001e7ab9 */ /* 0x000fe20000000800 */
[----:B------:R-:W-:Y:S01]  /*dc80*/  IMAD R119, R119, UR32, RZ ;  /* 0x0000002077777c24 */ /* 0x000fe2000f8e02ff */
[----:B------:R-:W2:Y:S01]  /*dc90*/  LDL.LU R9, [R1+0x60] ;  /* 0x0000600001097983 */ /* 0x000ea20000300800 */
[----:B----4-:R-:W-:Y:S01]  /*dca0*/  IMAD R58, R58, UR59, RZ ;  /* 0x0000003b3a3a7c24 */ /* 0x010fe2000f8e02ff */
        /* <DEDUP_REMOVED lines=35> */
[----:B------:R-:W-:Y:S01]  /*dee0*/  IMAD R39, R39, UR15, RZ ;  /* 0x0000000f27277c24 */ /* 0x000fe2000f8e02ff */
[----:B------:R-:W-:Y:S01]  /*def0*/  ULDC UR61, c[0x0][0x240] ;  /* 0x00009000003d7ab9 */ /* 0x000fe20000000800 */
[----:B------:R-:W-:Y:S01]  /*df00*/  IMAD R38, R38, UR16, RZ ;  /* 0x0000001026267c24 */ /* 0x000fe2000f8e02ff */
[----:B------:R-:W-:Y:S01]  /*df10*/  ULDC UR5, c[0x0][0x240] ;  /* 0x0000900000057ab9 */ /* 0x000fe20000000800 */
[----:B---3--:R-:W-:Y:S01]  /*df20*/  IMAD R16, R48, UR38, RZ ;  /* 0x0000002630107c24 */ /* 0x008fe2000f8e02ff */
[----:B------:R-:W-:Y:S01]  /*df30*/  ULDC UR38, c[0x0][0x240] ;  /* 0x0000900000267ab9 */ /* 0x000fe20000000800 */
[----:B------:R-:W3:Y:S01]  /*df40*/  LDL.LU R48, [R1] ;  /* 0x0000000001307983 */ /* 0x000ee20000300800 */
[----:B--2---:R-:W-:Y:S01]  /*df50*/  IMAD R15, R9, UR39, RZ ;  /* 0x00000027090f7c24 */ /* 0x004fe2000f8e02ff */
[----:B------:R-:W-:-:S02]  /*df60*/  ULDC UR39, c[0x0][0x240] ;  /* 0x0000900000277ab9 */ /* 0x000fc40000000800 */
[----:B------:R-:W2:Y:S01]  /*df70*/  LDL R9, [R1+0xc] ;  /* 0x00000c0001097983 */ /* 0x000ea20000100800 */
[----:B----4-:R-:W-:Y:S01]  /*df80*/  IMAD R14, R8, UR40, RZ ;  /* 0x00000028080e7c24 */ /* 0x010fe2000f8e02ff */
[----:B------:R-:W-:Y:S02]  /*df90*/  ULDC UR40, c[0x0][0x240] ;  /* 0x0000900000287ab9 */ /* 0x000fe40000000800 */
[----:B------:R-:W4:Y:S01]  /*dfa0*/  LDL.LU R0, [R1+0x18] ;  /* 0x0000180001007983 */ /* 0x000f220000300800 */
[----:B------:R-:W-:Y:S01]  /*dfb0*/  IMAD R13, R54, UR41, RZ ;  /* 0x00000029360d7c24 */ /* 0x000fe2000f8e02ff */
[----:B------:R-:W-:Y:S02]  /*dfc0*/  ULDC UR41, c[0x0][0x240] ;  /* 0x0000900000297ab9 */ /* 0x000fe40000000800 */
[----:B------:R-:W4:Y:S01]  /*dfd0*/  LDL.LU R8, [R1+0x28] ;  /* 0x0000280001087983 */ /* 0x000f220000300800 */
[----:B------:R-:W-:Y:S01]  /*dfe0*/  IMAD R12, R55, UR42, RZ ;  /* 0x0000002a370c7c24 */ /* 0x000fe2000f8e02ff */
[----:B------:R-:W-:-:S02]  /*dff0*/  ULDC UR42, c[0x0][0x240] ;  /* 0x00009000002a7ab9 */ /* 0x000fc40000000800 */
[----:B------:R-:W4:Y:S01]  /*e000*/  LDL.LU R54, [R1+0x30] ;  /* 0x0000300001367983 */ /* 0x000f220000300800 */
[----:B------:R-:W-:Y:S01]  /*e010*/  IMAD R17, R188, UR37, RZ ;  /* 0x00000025bc117c24 */ /* 0x000fe2000f8e02ff */
[----:B------:R-:W-:Y:S01]  /*e020*/  ULDC UR7, c[0x0][0x240] ;  /* 0x0000900000077ab9 */ /* 0x000fe20000000800 */
[----:B------:R-:W-:Y:S01]  /*e030*/  IMAD R11, R248, UR43, RZ ;  /* 0x0000002bf80b7c24 */ /* 0x000fe2000f8e02ff */
[----:B------:R-:W4:Y:S01]  /*e040*/  LDL.LU R55, [R1+0x38] ;  /* 0x0000380001377983 */ /* 0x000f220000300800 */
[----:B------:R-:W-:Y:S01]  /*e050*/  IMAD R10, R246, UR44, RZ ;  /* 0x0000002cf60a7c24 */ /* 0x000fe2000f8e02ff */
[----:B------:R-:W-:Y:S02]  /*e060*/  ULDC UR43, c[0x0][0x240] ;  /* 0x00009000002b7ab9 */ /* 0x000fe40000000800 */
[----:B------:R-:W4:Y:S01]  /*e070*/  LDL R74, [R1+0x34] ;  /* 0x00003400014a7983 */ /* 0x000f220000100800 */
        /* <DEDUP_REMOVED lines=19> */
[----:B------:R-:W4:Y:S01]  /*e1b0*/  LDL R247, [R1+0x14] ;  /* 0x0000140001f77983 */ /* 0x000f220000100800 */
        /* <DEDUP_REMOVED lines=15> */
[----:B------:R1:W-:Y:S01]  /*e2b0*/  STL [R1+0x468], R230 ;  /* 0x000468e601007387 */ /* 0x0003e20000100800 */
[----:B------:R-:W-:Y:S01]  /*e2c0*/  ULDC UR39, c[0x0][0x240] ;  /* 0x0000900000277ab9 */ /* 0x000fe20000000800 */
        /* <DEDUP_REMOVED lines=38> */
[----:B--2---:R-:W-:Y:S01]  /*e530*/  IMAD R9, R9, UR49, RZ ;  /* 0x0000003109097c24 */ /* 0x004fe2000f8e02ff */
[----:B------:R-:W-:Y:S01]  /*e540*/  ULDC UR49, c[0x0][0x240] ;  /* 0x0000900000317ab9 */ /* 0x000fe20000000800 */
[----:B------:R-:W-:Y:S01]  /*e550*/  IMAD R135, R135, UR48, RZ ;  /* 0x0000003087877c24 */ /* 0x000fe2000f8e02ff */
[----:B------:R-:W-:Y:S01]  /*e560*/  ULDC UR48, c[0x0][0x240] ;  /* 0x0000900000307ab9 */ /* 0x000fe20000000800 */
[----:B----4-:R-:W-:Y:S01]  /*e570*/  IMAD R0, R0, UR50, RZ ;  /* 0x0000003200007c24 */ /* 0x010fe2000f8e02ff */
        /* <DEDUP_REMOVED lines=27> */
[----:B-1----:R-:W-:Y:S01]  /*e730*/  IMAD.MOV.U32 R230, RZ, RZ, R246 ;  /* 0x000000ffffe67224 */ /* 0x002fe200078e00f6 */
[----:B------:R-:W-:Y:S01]  /*e740*/  ULDC UR24, c[0x0][0x240] ;  /* 0x0000900000187ab9 */ /* 0x000fe20000000800 */
[----:B------:R-:W-:Y:S01]  /*e750*/  IMAD R248, R248, UR58, RZ ;  /* 0x0000003af8f87c24 */ /* 0x000fe2000f8e02ff */
[----:B------:R-:W2:Y:S01]  /*e760*/  LDL.LU R246, [R1+0x2258] ;  /* 0x0022580001f67983 */ /* 0x000ea20000300800 */
        /* <DEDUP_REMOVED lines=15> */
[----:B------:R-:W3:Y:S01]  /*e860*/  LDL.LU R247, [R1+0x2254] ;  /* 0x0022540001f77983 */ /* 0x000ee20000300800 */
        /* <DEDUP_REMOVED lines=15> */
[----:B------:R-:W4:Y:S01]  /*e960*/  LDL.LU R248, [R1+0x2250] ;  /* 0x0022500001f87983 */ /* 0x000f220000300800 */
[----:B------:R-:W-:Y:S01]  /*e970*/  IMAD R7, R7, UR60, RZ ;  /* 0x0000003c07077c24 */ /* 0x000fe2000f8e02ff */
[----:B------:R-:W-:Y:S01]  /*e980*/  ULDC UR60, c[0x0][0x240] ;  /* 0x00009000003c7ab9 */ /* 0x000fe20000000800 */
[----:B------:R-:W-:Y:S01]  /*e990*/  IMAD R141, R141, UR54, RZ ;  /* 0x000000368d8d7c24 */ /* 0x000fe2000f8e02ff */
[----:B------:R1:W-:Y:S01]  /*e9a0*/  STL [R1+0x474], R236 ;  /* 0x000474ec01007387 */ /* 0x0003e20000100800 */
[----:B------:R-:W-:Y:S01]  /*e9b0*/  IMAD R143, R143, UR56, RZ ;  /* 0x000000388f8f7c24 */ /* 0x000fe2000f8e02ff */
[----:B------:R-:W-:Y:S01]  /*e9c0*/  ULDC UR54, c[0x0][0x240] ;  /* 0x0000900000367ab9 */ /* 0x000fe20000000800 */
[----:B------:R-:W-:Y:S01]  /*e9d0*/  IMAD R139, R139, UR52, RZ ;  /* 0x000000348b8b7c24 */ /* 0x000fe2000f8e02ff */
[----:B------:R-:W-:Y:S01]  /*e9e0*/  ULDC UR56, c[0x0][0x240] ;  /* 0x0000900000387ab9 */ /* 0x000fe20000000800 */
[----:B------:R-:W-:Y:S01]  /*e9f0*/  IMAD R145, R145, UR58, RZ ;  /* 0x0000003a91917c24 */ /* 0x000fe2000f8e02ff */
[----:B------:R-:W-:Y:S01]  /*ea00*/  ULDC UR52, c[0x0][0x240] ;  /* 0x0000900000347ab9 */ /* 0x000fe20000000800 */
[----:B------:R-:W-:Y:S01]  /*ea10*/  ULDC UR58, c[0x0][0x240] ;  /* 0x00009000003a7ab9 */ /* 0x000fe20000000800 */
[----:B------:R-:W-:Y:S01]  /*ea20*/  IMAD R146, R146, UR59, RZ ;  /* 0x0000003b92927c24 */ /* 0x000fe2000f8e02ff */
[----:B------:R-:W-:Y:S01]  /*ea30*/  ULDC UR59, c[0x0][0x240] ;  /* 0x00009000003b7ab9 */ /* 0x000fe20000000800 */
[----:B-1----:R-:W-:Y:S01]  /*ea40*/  IMAD R236, R238, UR36, RZ ;  /* 0x00000024eeec7c24 */ /* 0x002fe2000f8e02ff */
[----:B------:R-:W-:Y:S01]  /*ea50*/  ULDC UR29, c[0x0][0x240] ;  /* 0x00009000001d7ab9 */ /* 0x000fe20000000800 */
[----:B------:R-:W-:Y:S01]  /*ea60*/  IMAD R238, R241, UR39, RZ ;  /* 0x00000027f1ee7c24 */ /* 0x000fe2000f8e02ff */
[----:B------:R-:W-:Y:S01]  /*ea70*/  ULDC UR31, c[0x0][0x240] ;  /* 0x00009000001f7ab9 */ /* 0x000fe20000000800 */
[----:B------:R-:W-:Y:S01]  /*ea80*/  IMAD R142, R142, UR55, RZ ;  /* 0x000000378e8e7c24 */ /* 0x000fe2000f8e02ff */
[----:B------:R1:W-:Y:S01]  /*ea90*/  STL [R1+0x478], R236 ;  /* 0x000478ec01007387 */ /* 0x0003e20000100800 */
[----:B------:R-:W-:Y:S01]  /*eaa0*/  IMAD.MOV.U32 R241, RZ, RZ, R74 ;  /* 0x000000fffff17224 */ /* 0x000fe200078e004a */
        /* <DEDUP_REMOVED lines=9> */
[----:B-1----:R-:W-:Y:S01]  /*eb40*/  IMAD R236, R242, UR40, RZ ;  /* 0x00000028f2ec7c24 */ /* 0x002fe2000f8e02ff */
[----:B------:R1:W-:Y:S01]  /*eb50*/  STL [R1+0x480], R238 ;  /* 0x000480ee01007387 */ /* 0x0003e20000100800 */
[----:B------:R-:W-:Y:S01]  /*eb60*/  LEA R74, P3, R82, R50, 0x2 ;  /* 0x00000032524a7211 */ /* 0x000fe200078610ff */
[----:B------:R-:W-:Y:S01]  /*eb70*/  IMAD R240, R243, UR41, RZ ;  /* 0x00000029f3f07c24 */ /* 0x000fe2000f8e02ff */
[----:B------:R-:W-:Y:S01]  /*eb80*/  ULDC UR53, c[0x0][0x240] ;  /* 0x0000900000357ab9 */ /* 0x000fe20000000800 */
        /* <DEDUP_REMOVED lines=16> */
[----:B------:R-:W-:Y:S01]  /*ec90*/  STL [R1+0x48c], R238 ;  /* 0x00048cee01007387 */ /* 0x000fe20000100800 */
[----:B------:R-:W-:Y:S01]  /*eca0*/  IMAD R54, R87, UR51, RZ ;  /* 0x0000003357367c24 */ /* 0x000fe2000f8e02ff */
[----:B------:R-:W-:Y:S01]  /*ecb0*/  ULDC UR54, c[0x0][0x240] ;  /* 0x0000900000367ab9 */ /* 0x000fe20000000800 */
[----:B------:R-:W-:Y:S01]  /*ecc0*/  ULDC UR56, c[0x0][0x240] ;  /* 0x0000900000387ab9 */ /* 0x000fe20000000800 */
[----:B------:R1:W-:Y:S01]  /*ecd0*/  STL [R1+0x490], R236 ;  /* 0x000490ec01007387 */ /* 0x0003e20000100800 */
[----:B------:R-:W-:Y:S01]  /*ece0*/  IMAD R203, R203, UR58, RZ ;  /* 0x0000003acbcb7c24 */ /* 0x000fe2000f8e02ff */
[----:B------:R-:W-:Y:S01]  /*ecf0*/  MOV R87, R73 ;  /* 0x0000004900577202 */ /* 0x000fe20000000f00 */
[----:B-1----:R-:W-:Y:S01]  /*ed00*/  IMAD.MOV.U32 R240, RZ, RZ, R75 ;  /* 0x000000fffff07224 */ /* 0x002fe200078e004b */
[----:B------:R1:W-:Y:S01]  /*ed10*/  STL [R1+0x494], R52 ;  /* 0x0004943401007387 */ /* 0x0003e20000100800 */
[----:B------:R-:W-:Y:S01]  /*ed20*/  IMAD.MOV.U32 R245, RZ, RZ, R0 ;  /* 0x000000fffff57224 */ /* 0x000fe200078e0000 */
[----:B------:R-:W-:Y:S01]  /*ed30*/  ULDC UR52, c[0x0][0x240] ;  /* 0x0000900000347ab9 */ /* 0x000fe20000000800 */
[----:B------:R-:W-:Y:S01]  /*ed40*/  ULDC UR58, c[0x0][0x240] ;  /* 0x00009000003a7ab9 */ /* 0x000fe20000000800 */
[----:B------:R-:W-:Y:S01]  /*ed50*/  IMAD R204, R204, UR59, RZ ;  /* 0x0000003bcccc7c24 */ /* 0x000fe2000f8e02ff */
[----:B------:R-:W-:Y:S01]  /*ed60*/  ULDC UR4, c[0x0][0x240] ;  /* 0x0000900000047ab9 */ /* 0x000fe20000000800 */
[----:B------:R-:W-:Y:S01]  /*ed70*/  IMAD R236, R53, UR48, RZ ;  /* 0x0000003035ec7c24 */ /* 0x000fe2000f8e02ff */
[----:B------:R-:W-:Y:S01]  /*ed80*/  LEA.HI.X.SX32 R75, R82, R2, 0x2, P3 ;  /* 0x00000002524b7211 */ /* 0x000fe200018f16ff */
[----:B------:R-:W-:Y:S01]  /*ed90*/  IMAD R53, R84, UR49, RZ ;  /* 0x0000003154357c24 */ /* 0x000fe2000f8e02ff */
[----:B------:R-:W-:Y:S01]  /*eda0*/  ULDC UR59, c[0x0][0x240] ;  /* 0x00009000003b7ab9 */ /* 0x000fe20000000800 */
[----:B-1----:R-:W-:Y:S01]  /*edb0*/  IMAD R52, R85, UR50, RZ ;  /* 0x0000003255347c24 */ /* 0x002fe2000f8e02ff */
[----:B------:R1:W-:Y:S01]  /*edc0*/  STL [R1+0x498], R236 ;  /* 0x000498ec01007387 */ /* 0x0003e20000100800 */
[----:B------:R-:W-:Y:S01]  /*edd0*/  IMAD R200, R200, UR55, RZ ;  /* 0x00000037c8c87c24 */ /* 0x000fe2000f8e02ff */
[----:B------:R-:W-:Y:S01]  /*ede0*/  MOV R84, R9 ;  /* 0x0000000900547202 */ /* 0x000fe20000000f00 */
[----:B------:R-:W-:Y:S01]  /*edf0*/  IMAD R94, R94, UR7, RZ ;  /* 0x000000075e5e7c24 */ /* 0x000fe2000f8e02ff */
[----:B------:R-:W-:Y:S01]  /*ee00*/  STL [R1+0x49c], R53 ;  /* 0x00049c3501007387 */ /* 0x000fe20000100800 */
[----:B------:R-:W-:Y:S01]  /*ee10*/  IMAD R95, R95, UR8, RZ ;  /* 0x000000085f5f7c24 */ /* 0x000fe2000f8e02ff */
[----:B------:R-:W-:Y:S01]  /*ee20*/  ULDC UR55, c[0x0][0x240] ;  /* 0x0000900000377ab9 */ /* 0x000fe20000000800 */
[----:B------:R-:W-:Y:S01]  /*ee30*/  IMAD R96, R96, UR9, RZ ;  /* 0x0000000960607c24 */ /* 0x000fe2000f8e02ff */
[----:B------:R1:W-:Y:S01]  /*ee40*/  STL [R1+0x4a0], R52 ;  /* 0x0004a03401007387 */ /* 0x0003e20000100800 */
[----:B------:R-:W-:Y:S01]  /*ee50*/  IMAD R97, R97, UR10, RZ ;  /* 0x0000000a61617c24 */ /* 0x000fe2000f8e02ff */
[----:B-1----:R-:W-:Y:S01]  /*ee60*/  MOV R236, R230 ;  /* 0x000000e600ec7202 */ /* 0x002fe20000000f00 */
[----:B------:R-:W-:Y:S01]  /*ee70*/  IMAD.MOV.U32 R238, RZ, RZ, R188 ;  /* 0x000000ffffee7224 */ /* 0x000fe200078e00bc */
[----:B------:R-:W-:Y:S01]  /*ee80*/  MOV R230, R72 ;  /* 0x0000004800e67202 */ /* 0x000fe20000000f00 */
[----:B------:R-:W-:Y:S01]  /*ee90*/  IMAD R0, R92, UR57, RZ ;  /* 0x000000395c007c24 */ /* 0x000fe2000f8e02ff */
[-C--:B------:R-:W-:Y:S01]  /*eea0*/  LEA R72, P4, R83, R50.reuse, 0x2 ;  /* 0x0000003253487211 */ /* 0x080fe200078810ff */
[----:B------:R-:W-:Y:S01]  /*eeb0*/  IMAD R205, R205, UR60, RZ ;  /* 0x0000003ccdcd7c24 */ /* 0x000fe2000f8e02ff */
[----:B------:R-:W-:Y:S01]  /*eec0*/  ULDC UR5, c[0x0][0x240] ;  /* 0x0000900000057ab9 */ /* 0x000fe20000000800 */
[----:B------:R-:W-:Y:S01]  /*eed0*/  IMAD.MOV.U32 R242, RZ, RZ, R55 ;  /* 0x000000fffff27224 */ /* 0x000fe200078e0037 */
[----:B------:R-:W-:Y:S01]  /*eee0*/  LEA R52, P5, R86, R50, 0x2 ;  /* 0x0000003256347211 */ /* 0x000fe200078a10ff */
[----:B------:R-:W-:Y:S01]  /*eef0*/  IMAD R9, R90, UR54, RZ ;  /* 0x000000365a097c24 */ /* 0x000fe2000f8e02ff */
[-C--:B------:R-:W-:Y:S01]  /*ef00*/  LEA.HI.X.SX32 R87, R83, R2.reuse, 0x2, P4 ;  /* 0x0000000253577211 */ /* 0x080fe200020f16ff */
[----:B------:R1:W-:Y:S01]  /*ef10*/  STL [R1+0x460], R72 ;  /* 0x0004604801007387 */ /* 0x0003e20000100800 */
[----:B------:R-:W-:Y:S01]  /*ef20*/  LEA.HI.X.SX32 R53, R86, R2, 0x2, P5 ;  /* 0x0000000256357211 */ /* 0x000fe200028f16ff */
[----:B------:R-:W-:Y:S01]  /*ef30*/  IMAD.MOV.U32 R86, RZ, RZ, R72 ;  /* 0x000000ffff567224 */ /* 0x000fe200078e0048 */
[-C--:B------:R-:W-:Y:S01]  /*ef40*/  LEA R92, P2, R81, R50.reuse, 0x2 ;  /* 0x00000032515c7211 */ /* 0x080fe200078410ff */
[----:B------:R-:W-:Y:S01]  /*ef50*/  IMAD R188, R251, UR56, RZ ;  /* 0x00000038fbbc7c24 */ /* 0x000fe2000f8e02ff */
[----:B------:R-:W-:Y:S01]  /*ef60*/  ULDC UR60, c[0x0][0x240] ;  /* 0x00009000003c7ab9 */ /* 0x000fe20000000800 */
[----:B------:R-:W-:Y:S01]  /*ef70*/  IMAD R198, R198, UR53, RZ ;  /* 0x00000035c6c67c24 */ /* 0x000fe2000f8e02ff */
[-C--:B------:R-:W-:Y:S01]  /*ef80*/  LEA R90, P1, R80, R50.reuse, 0x2 ;  /* 0x00000032505a7211 */ /* 0x080fe200078210ff */
[----:B------:R-:W-:Y:S01]  /*ef90*/  IMAD.MOV.U32 R85, RZ, RZ, R48 ;  /* 0x000000ffff557224 */ /* 0x000fe200078e0030 */
[----:B------:R-:W-:Y:S01]  /*efa0*/  ULDC UR53, c[0x0][0x240] ;  /* 0x0000900000357ab9 */ /* 0x000fe20000000800 */
[----:B-1----:R-:W2:Y:S01]  /*efb0*/  LDL.LU.64 R72, [R1+0x2248] ;  /* 0x0022480001487983 */ /* 0x002ea20000300a00 */
[----:B------:R-:W-:Y:S01]  /*efc0*/  IMAD.MOV.U32 R244, RZ, RZ, R8 ;  /* 0x000000fffff47224 */ /* 0x000fe200078e0008 */
[-C--:B------:R-:W-:Y:S01]  /*efd0*/  LEA R82, P3, R76, R50.reuse, 0x2 ;  /* 0x000000324c527211 */ /* 0x080fe200078610ff */
[----:B------:R-:W-:Y:S01]  /*efe0*/  IMAD R98, R98, UR11, RZ ;  /* 0x0000000b62627c24 */ /* 0x000fe2000f8e02ff */
[----:B------:R1:W-:Y:S01]  /*eff0*/  STL.64 [R1+0x1b78], R52 ;  /* 0x001b783401007387 */ /* 0x0003e20000100a00 */
[----:B------:R-:W-:Y:S01]  /*f000*/  IMAD R55, R88, UR52, RZ ;  /* 0x0000003458377c24 */ /* 0x000fe2000f8e02ff */
[----:B------:R-:W-:Y:S01]  /*f010*/  ULDC UR7, c[0x0][0x240] ;  /* 0x0000900000077ab9 */ /* 0x000fe20000000800 */
[----:B------:R-:W-:Y:S01]  /*f020*/  IMAD R251, R250, UR58, RZ ;  /* 0x0000003afafb7c24 */ /* 0x000fe2000f8e02ff */
[----:B------:R-:W-:Y:S01]  /*f030*/  STL [R1+0x464], R87 ;  /* 0x0004645701007387 */ /* 0x000fe20000100800 */
[----:B------:R-:W-:Y:S01]  /*f040*/  IMAD R48, R91, UR55, RZ ;  /* 0x000000375b307c24 */ /* 0x000fe2000f8e02ff */
[----:B------:R-:W-:Y:S01]  /*f050*/  ULDC UR8, c[0x0][0x240] ;  /* 0x0000900000087ab9 */ /* 0x000fe20000000800 */
[----:B------:R-:W-:Y:S01]  /*f060*/  IMAD R8, R89, UR53, RZ ;  /* 0x0000003559087c24 */ /* 0x000fe2000f8e02ff */
[----:B------:R1:W-:Y:S01]  /*f070*/  STL.64 [R1+0x458], R74 ;  /* 0x0004584a01007387 */ /* 0x0003e20000100a00 */
[-C--:B------:R-:W-:Y:S01]  /*f080*/  LEA R86, P4, R77, R50.reuse, 0x2 ;  /* 0x000000324d567211 */ /* 0x080fe200078810ff */
[----:B------:R-:W-:Y:S01]  /*f090*/  IMAD R99, R99, UR12, RZ ;  /* 0x0000000c63637c24 */ /* 0x000fe2000f8e02ff */
[-C--:B------:R-:W-:Y:S01]  /*f0a0*/  LEA R88, P6, R79, R50.reuse, 0x2 ;  /* 0x000000324f587211 */ /* 0x080fe200078c10ff */
[----:B------:R-:W-:Y:S01]  /*f0b0*/  IMAD R250, R249, UR59, RZ ;  /* 0x0000003bf9fa7c24 */ /* 0x000fe2000f8e02ff */
[----:B-1----:R-:W-:Y:S01]  /*f0c0*/  LEA R52, P5, R78, R50, 0x2 ;  /* 0x000000324e347211 */ /* 0x002fe200078a10ff */
[----:B------:R-:W-:Y:S01]  /*f0d0*/  IMAD R100, R100, UR13, RZ ;  /* 0x0000000d64647c24 */ /* 0x000fe2000f8e02ff */
[-C--:B------:R-:W-:Y:S01]  /*f0e0*/  LEA.HI.X.SX32 R83, R76, R2.reuse, 0x2, P3 ;  /* 0x000000024c537211 */ /* 0x080fe200018f16ff */
[----:B------:R-:W-:Y:S01]  /*f0f0*/  IMAD R101, R101, UR14, RZ ;  /* 0x0000000e65657c24 */ /* 0x000fe2000f8e02ff */
[----:B------:R-:W-:Y:S01]  /*f100*/  ULDC UR9, c[0x0][0x240] ;  /* 0x0000900000097ab9 */ /* 0x000fe20000000800 */
[----:B------:R-:W-:Y:S01]  /*f110*/  IMAD R102, R102, UR15, RZ ;  /* 0x0000000f66667c24 */ /* 0x000fe2000f8e02ff */
[----:B------:R-:W-:Y:S01]  /*f120*/  ULDC UR10, c[0x0][0x240] ;  /* 0x00009000000a7ab9 */ /* 0x000fe20000000800 */
[----:B------:R-:W3:Y:S01]  /*f130*/  LDL.LU.64 R74, [R1+0x2240] ;  /* 0x00224000014a7983 */ /* 0x000ee20000300a00 */
[----:B------:R-:W-:Y:S01]  /*f140*/  IMAD R249, R93, UR60, RZ ;  /* 0x0000003c5df97c24 */ /* 0x000fe2000f8e02ff */
[-C--:B------:R-:W-:Y:S01]  /*f150*/  LEA.HI.X.SX32 R93, R81, R2.reuse, 0x2, P2 ;  /* 0x00000002515d7211 */ /* 0x080fe200010f16ff */
[----:B------:R-:W-:Y:S01]  /*f160*/  IMAD R103, R103, UR16, RZ ;  /* 0x0000001067677c24 */ /* 0x000fe2000f8e02ff */
[-C--:B------:R-:W-:Y:S01]  /*f170*/  LEA.HI.X.SX32 R91, R80, R2.reuse, 0x2, P1 ;  /* 0x00000002505b7211 */ /* 0x080fe200008f16ff */
[----:B------:R-:W-:Y:S01]  /*f180*/  IMAD R104, R104, UR17, RZ ;  /* 0x0000001168687c24 */ /* 0x000fe2000f8e02ff */
[-C--:B------:R-:W-:Y:S01]  /*f190*/  LEA.HI.X.SX32 R89, R79, R2.reuse, 0x2, P6 ;  /* 0x000000024f597211 */ /* 0x080fe200030f16ff */
[----:B------:R-:W-:Y:S01]  /*f1a0*/  IMAD R105, R105, UR18, RZ ;  /* 0x0000001269697c24 */ /* 0x000fe2000f8e02ff */
[-C--:B------:R-:W-:Y:S01]  /*f1b0*/  LEA.HI.X.SX32 R53, R78, R2.reuse, 0x2, P5 ;  /* 0x000000024e357211 */ /* 0x080fe200028f16ff */
[----:B------:R-:W-:Y:S01]  /*f1c0*/  STL.64 [R1+0x450], R92 ;  /* 0x0004505c01007387 */ /* 0x000fe20000100a00 */
[----:B------:R-:W-:Y:S01]  /*f1d0*/  LEA.HI.X.SX32 R87, R77, R2, 0x2, P4 ;  /* 0x000000024d577211 */ /* 0x000fe200020f16ff */
[----:B------:R-:W-:Y:S01]  /*f1e0*/  IMAD R106, R106, UR19, RZ ;  /* 0x000000136a6a7c24 */ /* 0x000fe2000f8e02ff */
[----:B------:R-:W-:Y:S01]  /*f1f0*/  ULDC UR11, c[0x0][0x240] ;  /* 0x00009000000b7ab9 */ /* 0x000fe20000000800 */
[----:B------:R-:W-:Y:S01]  /*f200*/  STL.64 [R1+0x448], R90 ;  /* 0x0004485a01007387 */ /* 0x000fe20000100a00 */
[----:B------:R-:W-:Y:S01]  /*f210*/  IMAD R107, R107, UR20, RZ ;  /* 0x000000146b6b7c24 */ /* 0x000fe2000f8e02ff */
[----:B------:R-:W-:Y:S01]  /*f220*/  ULDC UR12, c[0x0][0x240] ;  /* 0x00009000000c7ab9 */ /* 0x000fe20000000800 */
[----:B------:R-:W-:Y:S01]  /*f230*/  IMAD R108, R108, UR21, RZ ;  /* 0x000000156c6c7c24 */ /* 0x000fe2000f8e02ff */
        /* <DEDUP_REMOVED lines=8> */
[----:B------:R1:W-:Y:S01]  /*f2c0*/  STL.64 [R1+0x430], R86 ;  /* 0x0004305601007387 */ /* 0x0003e20000100a00 */
[----:B------:R-:W-:Y:S01]  /*f2d0*/  IMAD R113, R113, UR26, RZ ;  /* 0x0000001a71717c24 */ /* 0x000fe2000f8e02ff */
[----:B------:R-:W-:Y:S01]  /*f2e0*/  ULDC UR15, c[0x0][0x240] ;  /* 0x00009000000f7ab9 */ /* 0x000fe20000000800 */
[----:B------:R-:W-:Y:S01]  /*f2f0*/  IMAD R114, R114, UR27, RZ ;  /* 0x0000001b72727c24 */ /* 0x000fe2000f8e02ff */
[----:B------:R1:W-:Y:S01]  /*f300*/  STL.64 [R1+0x428], R82 ;  /* 0x0004285201007387 */ /* 0x0003e20000100a00 */
[----:B------:R-:W-:Y:S01]  /*f310*/  IMAD R116, R116, UR29, RZ ;  /* 0x0000001d74747c24 */ /* 0x000fe2000f8e02ff */
[----:B------:R-:W-:Y:S01]  /*f320*/  ULDC UR16, c[0x0][0x240] ;  /* 0x0000900000107ab9 */ /* 0x000fe20000000800 */
[----:B------:R-:W-:Y:S01]  /*f330*/  IMAD R118, R118, UR31, RZ ;  /* 0x0000001f76767c24 */ /* 0x000fe2000f8e02ff */
[----:B------:R-:W-:Y:S01]  /*f340*/  ULDC UR17, c[0x0][0x240] ;  /* 0x0000900000117ab9 */ /* 0x000fe20000000800 */
[----:B------:R-:W-:Y:S01]  /*f350*/  IMAD R120, R120, UR33, RZ ;  /* 0x0000002178787c24 */ /* 0x000fe2000f8e02ff */
[----:B------:R-:W-:Y:S01]  /*f360*/  ULDC UR18, c[0x0][0x240] ;  /* 0x0000900000127ab9 */ /* 0x000fe20000000800 */
[----:B------:R-:W-:Y:S01]  /*f370*/  IMAD R122, R122, UR35, RZ ;  /* 0x000000237a7a7c24 */ /* 0x000fe2000f8e02ff */
[-C--:B-1----:R-:W-:Y:S01]  /*f380*/  LEA R86, P4, R71, R50.reuse, 0x2 ;  /* 0x0000003247567211 */ /* 0x082fe200078810ff */
[----:B------:R-:W-:Y:S01]  /*f390*/  IMAD R124, R124, UR37, RZ ;  /* 0x000000257c7c7c24 */ /* 0x000fe2000f8e02ff */
[----:B------:R-:W-:Y:S01]  /*f3a0*/  ULDC UR19, c[0x0][0x240] ;  /* 0x0000900000137ab9 */ /* 0x000fe20000000800 */
[----:B------:R-:W-:Y:S01]  /*f3b0*/  IMAD R131, R131, UR44, RZ ;  /* 0x0000002c83837c24 */ /* 0x000fe2000f8e02ff */
[----:B------:R-:W-:Y:S01]  /*f3c0*/  LEA R82, P3, R70, R50, 0x2 ;  /* 0x0000003246527211 */ /* 0x000fe200078610ff */
[----:B------:R-:W-:Y:S01]  /*f3d0*/  IMAD R132, R132, UR45, RZ ;  /* 0x0000002d84847c24 */ /* 0x000fe2000f8e02ff */
[-C--:B------:R-:W-:Y:S01]  /*f3e0*/  LEA.HI.X.SX32 R87, R71, R2.reuse, 0x2, P4 ;  /* 0x0000000247577211 */ /* 0x080fe200020f16ff */
[----:B------:R-:W-:Y:S01]  /*f3f0*/  IMAD R133, R133, UR46, RZ ;  /* 0x0000002e85857c24 */ /* 0x000fe2000f8e02ff */
[----:B------:R-:W-:-:S02]  /*f400*/  LEA.HI.X.SX32 R83, R70, R2, 0x2, P3 ;  /* 0x0000000246537211 */ /* 0x000fc400018f16ff */
[-C--:B---3--:R-:W-:Y:S02]  /*f410*/  LEA R92, P2, R75, R50.reuse, 0x2 ;  /* 0x000000324b5c7211 */ /* 0x088fe400078410ff */
[-C--:B------:R-:W-:Y:S01]  /*f420*/  LEA R90, P1, R74, R50.reuse, 0x2 ;  /* 0x000000324a5a7211 */ /* 0x080fe200078210ff */
[----:B------:R-:W-:Y:S01]  /*f430*/  IMAD R148, R148, UR61, RZ ;  /* 0x0000003d94947c24 */ /* 0x000fe2000f8e02ff */
[-C--:B--2---:R-:W-:Y:S01]  /*f440*/  LEA R88, P6, R73, R50.reuse, 0x2 ;  /* 0x0000003249587211 */ /* 0x084fe200078c10ff */
[----:B------:R-:W-:Y:S01]  /*f450*/  IMAD R149, R149, UR4, RZ ;  /* 0x0000000495957c24 */ /* 0x000fe2000f8e02ff */
[----:B------:R-:W-:Y:S01]  /*f460*/  LEA R52, P5, R72, R50, 0x2 ;  /* 0x0000003248347211 */ /* 0x000fe200078a10ff */
[----:B------:R-:W-:Y:S01]  /*f470*/  IMAD R150, R150, UR5, RZ ;  /* 0x0000000596967c24 */ /* 0x000fe2000f8e02ff */
[-C--:B------:R-:W-:Y:S01]  /*f480*/  LEA.HI.X.SX32 R93, R75, R2.reuse, 0x2, P2 ;  /* 0x000000024b5d7211 */ /* 0x080fe200010f16ff */
[----:B------:R-:W-:Y:S01]  /*f490*/  IMAD R151, R151, UR7, RZ ;  /* 0x0000000797977c24 */ /* 0x000fe2000f8e02ff */
[-C--:B------:R-:W-:Y:S01]  /*f4a0*/  LEA.HI.X.SX32 R91, R74, R2.reuse, 0x2, P1 ;  /* 0x000000024a5b7211 */ /* 0x080fe200008f16ff */
[----:B------:R-:W-:Y:S01]  /*f4b0*/  IMAD R152, R152, UR8, RZ ;  /* 0x0000000898987c24 */ /* 0x000fe2000f8e02ff */
[-C--:B------:R-:W-:Y:S01]  /*f4c0*/  LEA.HI.X.SX32 R89, R73, R2.reuse, 0x2, P6 ;  /* 0x0000000249597211 */ /* 0x080fe200030f16ff */
[----:B------:R-:W-:Y:S01]  /*f4d0*/  IMAD R153, R153, UR9, RZ ;  /* 0x0000000999997c24 */ /* 0x000fe2000f8e02ff */
[----:B------:R-:W-:Y:S01]  /*f4e0*/  LEA.HI.X.SX32 R53, R72, R2, 0x2, P5 ;  /* 0x0000000248357211 */ /* 0x000fe200028f16ff */
[----:B------:R-:W-:Y:S01]  /*f4f0*/  STL.64 [R1+0x420], R92 ;  /* 0x0004205c01007387 */ /* 0x000fe20000100a00 */
[-C--:B------:R-:W-:Y:S01]  /*f500*/  LEA R80, P2, R69, R50.reuse, 0x2 ;  /* 0x0000003245507211 */ /* 0x080fe200078410ff */
[----:B------:R-:W-:Y:S01]  /*f510*/  IMAD R154, R154, UR10, RZ ;  /* 0x0000000a9a9a7c24 */ /* 0x000fe2000f8e02ff */
[CC--:B------:R-:W-:Y:S01]  /*f520*/  LEA R78, P1, R68.reuse, R50.reuse, 0x2 ;  /* 0x00000032444e7211 */ /* 0x0c0fe200078210ff */
[----:B------:R-:W-:Y:S01]  /*f530*/  STL.64 [R1+0x418], R90 ;  /* 0x0004185a01007387 */ /* 0x000fe20000100a00 */
[----:B------:R-:W-:Y:S01]  /*f540*/  LEA R76, P6, R67, R50, 0x2 ;  /* 0x00000032434c7211 */ /* 0x000fe200078c10ff */
[----:B------:R-:W-:Y:S01]  /*f550*/  IMAD R155, R155, UR11, RZ ;  /* 0x0000000b9b9b7c24 */ /* 0x000fe2000f8e02ff */
[-C--:B------:R-:W-:Y:S01]  /*f560*/  LEA.HI.X.SX32 R81, R69, R2.reuse, 0x2, P2 ;  /* 0x0000000245517211 */ /* 0x080fe200010f16ff */
[----:B------:R1:W-:Y:S01]  /*f570*/  STL.64 [R1+0x410], R88 ;  /* 0x0004105801007387 */ /* 0x0003e20000100a00 */
[-C--:B------:R-:W-:Y:S01]  /*f580*/  LEA.HI.X.SX32 R79, R68, R2.reuse, 0x2, P1 ;  /* 0x00000002444f7211 */ /* 0x080fe200008f16ff */
[----:B------:R-:W-:Y:S01]  /*f590*/  IMAD R156, R156, UR12, RZ ;  /* 0x0000000c9c9c7c24 */ /* 0x000fe2000f8e02ff */
[----:B------:R-:W-:Y:S01]  /*f5a0*/  LEA.HI.X.SX32 R77, R67, R2, 0x2, P6 ;  /* 0x00000002434d7211 */ /* 0x000fe200030f16ff */
[----:B------:R2:W-:Y:S01]  /*f5b0*/  STL.64 [R1+0x408], R52 ;  /* 0x0004083401007387 */ /* 0x0005e20000100a00 */
[-C--:B------:R-:W-:Y:S01]  /*f5c0*/  LEA R74, P4, R65, R50.reuse, 0x2 ;  /* 0x00000032414a7211 */ /* 0x080fe200078810ff */
[----:B------:R-:W-:Y:S01]  /*f5d0*/  IMAD R157, R157, UR13, RZ ;  /* 0x0000000d9d9d7c24 */ /* 0x000fe2000f8e02ff */
[-C--:B------:R-:W-:Y:S01]  /*f5e0*/  LEA R72, P3, R64, R50.reuse, 0x2 ;  /* 0x0000003240487211 */ /* 0x080fe200078610ff */
[----:B------:R3:W-:Y:S01]  /*f5f0*/  STL.64 [R1+0x400], R86 ;  /* 0x0004005601007387 */ /* 0x0007e20000100a00 */
[-C--:B------:R-:W-:Y:S01]  /*f600*/  LEA R70, P2, R63, R50.reuse, 0x2 ;  /* 0x000000323f467211 */ /* 0x080fe200078410ff */
[----:B------:R-:W-:Y:S01]  /*f610*/  IMAD R158, R158, UR14, RZ ;  /* 0x0000000e9e9e7c24 */ /* 0x000fe2000f8e02ff */
[-C--:B------:R-:W-:Y:S01]  /*f620*/  LEA R68, P1, R62, R50.reuse, 0x2 ;  /* 0x000000323e447211 */ /* 0x080fe200078210ff */
[----:B-1----:R-:W-:Y:S01]  /*f630*/  IMAD.MOV.U32 R88, RZ, RZ, R85 ;  /* 0x000000ffff587224 */ /* 0x002fe200078e0055 */
[----:B------:R-:W-:Y:S01]  /*f640*/  ULDC UR20, c[0x0][0x240] ;  /* 0x0000900000147ab9 */ /* 0x000fe20000000800 */
[----:B------:R-:W-:Y:S01]  /*f650*/  IMAD R159, R159, UR15, RZ ;  /* 0x0000000f9f9f7c24 */ /* 0x000fe2000f8e02ff */
[----:B------:R-:W-:Y:S01]  /*f660*/  ULDC UR21, c[0x0][0x240] ;  /* 0x0000900000157ab9 */ /* 0x000fe20000000800 */
[----:B--2---:R-:W-:Y:S01]  /*f670*/  LEA R52, P5, R66, R50, 0x2 ;  /* 0x0000003242347211 */ /* 0x004fe200078a10ff */
[----:B------:R-:W-:Y:S01]  /*f680*/  STL.64 [R1+0x3f8], R82 ;  /* 0x0003f85201007387 */ /* 0x000fe20000100a00 */
[-C--:B------:R-:W-:Y:S01]  /*f690*/  LEA.HI.X.SX32 R75, R65, R2.reuse, 0x2, P4 ;  /* 0x00000002414b7211 */ /* 0x080fe200020f16ff */
[----:B------:R-:W-:Y:S01]  /*f6a0*/  IMAD R160, R160, UR16, RZ ;  /* 0x00000010a0a07c24 */ /* 0x000fe2000f8e02ff */
[-C--:B------:R-:W-:Y:S01]  /*f6b0*/  LEA.HI.X.SX32 R53, R66, R2.reuse, 0x2, P5 ;  /* 0x0000000242357211 */ /* 0x080fe200028f16ff */
[----:B------:R-:W-:Y:S01]  /*f6c0*/  STL.64 [R1+0x3f0], R80 ;  /* 0x0003f05001007387 */ /* 0x000fe20000100a00 */
[-C--:B------:R-:W-:Y:S01]  /*f6d0*/  LEA.HI.X.SX32 R73, R64, R2.reuse, 0x2, P3 ;  /* 0x0000000240497211 */ /* 0x080fe200018f16ff */
[----:B---3--:R-:W-:Y:S01]  /*f6e0*/  IMAD.MOV.U32 R87, RZ, RZ, R84 ;  /* 0x000000ffff577224 */ /* 0x008fe200078e0054 */
[-C--:B------:R-:W-:Y:S01]  /*f6f0*/  LEA.HI.X.SX32 R71, R63, R2.reuse, 0x2, P2 ;  /* 0x000000023f477211 */ /* 0x080fe200010f16ff */
[----:B------:R-:W-:Y:S01]  /*f700*/  STL.64 [R1+0x3e8], R78 ;  /* 0x0003e84e01007387 */ /* 0x000fe20000100a00 */
[----:B------:R-:W-:Y:S01]  /*f710*/  LEA.HI.X.SX32 R69, R62, R2, 0x2, P1 ;  /* 0x000000023e457211 */ /* 0x000fe200008f16ff */
[----:B------:R-:W-:Y:S01]  /*f720*/  IMAD.MOV.U32 R85, RZ, RZ, R245 ;  /* 0x000000ffff557224 */ /* 0x000fe200078e00f5 */
[----:B------:R-:W-:Y:S01]  /*f730*/  ULDC UR22, c[0x0][0x240] ;  /* 0x0000900000167ab9 */ /* 0x000fe20000000800 */
[----:B------:R1:W-:Y:S01]  /*f740*/  STL.64 [R1+0x3e0], R76 ;  /* 0x0003e04c01007387 */ /* 0x0003e20000100a00 */
[----:B------:R-:W-:Y:S01]  /*f750*/  IMAD R161, R161, UR17, RZ ;  /* 0x00000011a1a17c24 */ /* 0x000fe2000f8e02ff */
[----:B------:R-:W-:Y:S01]  /*f760*/  MOV R84, R244 ;  /* 0x000000f400547202 */ /* 0x000fe20000000f00 */
        /* <DEDUP_REMOVED lines=8> */
[----:B------:R-:W-:Y:S01]  /*f7f0*/  ULDC UR26, c[0x0][0x240] ;  /* 0x00009000001a7ab9 */ /* 0x000fe20000000800 */
[CC--:B-1----:R-:W-:Y:S01]  /*f800*/  LEA R76, P6, R61.reuse, R50.reuse, 0x2 ;  /* 0x000000323d4c7211 */ /* 0x0c2fe200078c10ff */
[----:B------:R-:W-:Y:S01]  /*f810*/  IMAD.MOV.U32 R244, RZ, RZ, R242 ;  /* 0x000000fffff47224 */ /* 0x000fe200078e00f2 */
[----:B------:R-:W-:Y:S01]  /*f820*/  ULDC UR27, c[0x0][0x240] ;  /* 0x00009000001b7ab9 */ /* 0x000fe20000000800 */
[----:B------:R-:W-:Y:S01]  /*f830*/  IMAD.MOV.U32 R245, RZ, RZ, R243 ;  /* 0x000000fffff57224 */ /* 0x000fe200078e00f3 */
[----:B--2---:R-:W-:Y:S01]  /*f840*/  LEA R52, P5, R60, R50, 0x2 ;  /* 0x000000323c347211 */ /* 0x004fe200078a10ff */
[----:B------:R1:W-:Y:S01]  /*f850*/  STL.64 [R1+0x3d0], R74 ;  /* 0x0003d04a01007387 */ /* 0x0003e20000100a00 */
[-C--:B------:R-:W-:Y:S01]  /*f860*/  LEA.HI.X.SX32 R77, R61, R2.reuse, 0x2, P6 ;  /* 0x000000023d4d7211 */ /* 0x080fe200030f16ff */
[----:B------:R-:W-:Y:S01]  /*f870*/  IMAD R166, R166, UR22, RZ ;  /* 0x00000016a6a67c24 */ /* 0x000fe2000f8e02ff */
[----:B------:R-:W-:Y:S01]  /*f880*/  LEA.HI.X.SX32 R53, R60, R2, 0x2, P5 ;  /* 0x000000023c357211 */ /* 0x000fe200028f16ff */
[----:B------:R2:W-:Y:S01]  /*f890*/  STL.64 [R1+0x3c8], R72 ;  /* 0x0003c84801007387 */ /* 0x0005e20000100a00 */
[----:B------:R-:W-:Y:S01]  /*f8a0*/  LEA R66, P6, R51, R50, 0x2 ;  /* 0x0000003233427211 */ /* 0x000fe200078c10ff */
[----:B------:R-:W-:Y:S01]  /*f8b0*/  IMAD R167, R167, UR23, RZ ;  /* 0x00000017a7a77c24 */ /* 0x000fe2000f8e02ff */
[----:B------:R-:W-:Y:S01]  /*f8c0*/  MOV R242, R240 ;  /* 0x000000f000f27202 */ /* 0x000fe20000000f00 */
[----:B------:R3:W-:Y:S01]  /*f8d0*/  STL.64 [R1+0x3c0], R70 ;  /* 0x0003c04601007387 */ /* 0x0007e20000100a00 */
[----:B------:R-:W-:Y:S01]  /*f8e0*/  IMAD R168, R168, UR24, RZ ;  /* 0x00000018a8a87c24 */ /* 0x000fe2000f8e02ff */
[----:B------:R-:W-:Y:S01]  /*f8f0*/  ULDC UR29, c[0x0][0x240] ;  /* 0x00009000001d7ab9 */ /* 0x000fe20000000800 */
[----:B------:R-:W-:Y:S01]  /*f900*/  IMAD.MOV.U32 R243, RZ, RZ, R241 ;  /* 0x000000fffff37224 */ /* 0x000fe200078e00f1 */
[-C--:B-1----:R-:W-:Y:S01]  /*f910*/  LEA R74, P4, R59, R50.reuse, 0x2 ;  /* 0x000000323b4a7211 */ /* 0x082fe200078810ff */
[----:B------:R1:W-:Y:S01]  /*f920*/  STL.64 [R1+0x3b8], R68 ;  /* 0x0003b84401007387 */ /* 0x0003e20000100a00 */
[----:B------:R-:W-:Y:S01]  /*f930*/  IMAD R169, R169, UR25, RZ ;  /* 0x00000019a9a97c24 */ /* 0x000fe2000f8e02ff */
[----:B------:R-:W-:Y:S01]  /*f940*/  ULDC UR31, c[0x0][0x240] ;  /* 0x00009000001f7ab9 */ /* 0x000fe20000000800 */
[----:B--2---:R-:W-:Y:S01]  /*f950*/  LEA R72, P3, R58, R50, 0x2 ;  /* 0x000000323a487211 */ /* 0x004fe200078610ff */
[----:B------:R-:W-:Y:S01]  /*f960*/  STL.64 [R1+0x3b0], R76 ;  /* 0x0003b04c01007387 */ /* 0x000fe20000100a00 */
[----:B------:R-:W-:Y:S01]  /*f970*/  LEA.HI.X.SX32 R75, R59, R2, 0x2, P4 ;  /* 0x000000023b4b7211 */ /* 0x000fe200020f16ff */
[----:B------:R-:W-:Y:S01]  /*f980*/  IMAD R170, R170, UR26, RZ ;  /* 0x0000001aaaaa7c24 */ /* 0x000fe2000f8e02ff */
[----:B---3--:R-:W-:Y:S01]  /*f990*/  LEA R70, P2, R57, R50, 0x2 ;  /* 0x0000003239467211 */ /* 0x008fe200078410ff */
[----:B------:R2:W-:Y:S01]  /*f9a0*/  STL.64 [R1+0x3a8], R52 ;  /* 0x0003a83401007387 */ /* 0x0005e20000100a00 */
[-C--:B------:R-:W-:Y:S01]  /*f9b0*/  LEA.HI.X.SX32 R73, R58, R2.reuse, 0x2, P3 ;  /* 0x000000023a497211 */ /* 0x080fe200018f16ff */
[----:B------:R-:W-:Y:S01]  /*f9c0*/  IMAD R171, R171, UR27, RZ ;  /* 0x0000001babab7c24 */ /* 0x000fe2000f8e02ff */
[----:B------:R-:W-:Y:S01]  /*f9d0*/  LEA.HI.X.SX32 R67, R51, R2, 0x2, P6 ;  /* 0x0000000233437211 */ /* 0x000fe200030f16ff */
[----:B------:R-:W-:Y:S01]  /*f9e0*/  IMAD.MOV.U32 R240, RZ, RZ, R236 ;  /* 0x000000fffff07224 */ /* 0x000fe200078e00ec */
[C---:B-1----:R-:W-:Y:S01]  /*f9f0*/  LEA R68, P1, R56.reuse, R50, 0x2 ;  /* 0x0000003238447211 */ /* 0x042fe200078210ff */
[----:B------:R-:W-:Y:S01]  /*fa00*/  IMAD.MOV.U32 R241, RZ, RZ, R238 ;  /* 0x000000fffff17224 */ /* 0x000fe200078e00ee */
[-C--:B------:R-:W-:Y:S01]  /*fa10*/  LEA.HI.X.SX32 R71, R57, R2.reuse, 0x2, P2 ;  /* 0x0000000239477211 */ /* 0x080fe200010f16ff */
[----:B------:R-:W-:Y:S01]  /*fa20*/  STL.64 [R1+0x3a0], R74 ;  /* 0x0003a04a01007387 */ /* 0x000fe20000100a00 */
[----:B------:R-:W-:Y:S01]  /*fa30*/  LEA.HI.X.SX32 R69, R56, R2, 0x2, P1 ;  /* 0x0000000238457211 */ /* 0x000fe200008f16ff */
[----:B------:R-:W-:Y:S01]  /*fa40*/  IMAD R173, R173, UR29, RZ ;  /* 0x0000001dadad7c24 */ /* 0x000fe2000f8e02ff */
[-C--:B------:R-:W-:Y:S01]  /*fa50*/  LEA R64, P4, R47, R50.reuse, 0x2 ;  /* 0x000000322f407211 */ /* 0x080fe200078810ff */
[----:B------:R-:W-:Y:S01]  /*fa60*/  ULDC UR33, c[0x0][0x240] ;  /* 0x0000900000217ab9 */ /* 0x000fe20000000800 */
[-C--:B--2---:R-:W-:Y:S01]  /*fa70*/  LEA R52, P5, R49, R50.reuse, 0x2 ;  /* 0x0000003231347211 */ /* 0x084fe200078a10ff */
[----:B------:R-:W-:Y:S01]  /*fa80*/  STL.64 [R1+0x398], R72 ;  /* 0x0003984801007387 */ /* 0x000fe20000100a00 */
[----:B------:R-:W-:Y:S01]  /*fa90*/  LEA R62, P3, R46, R50, 0x2 ;  /* 0x000000322e3e7211 */ /* 0x000fe200078610ff */
[----:B------:R-:W-:Y:S01]  /*faa0*/  IMAD R175, R175, UR31, RZ ;  /* 0x0000001fafaf7c24 */ /* 0x000fe2000f8e02ff */
[----:B------:R-:W-:Y:S01]  /*fab0*/  LEA.HI.X.SX32 R53, R49, R2, 0x2, P5 ;  /* 0x0000000231357211 */ /* 0x000fe200028f16ff */
[----:B------:R-:W-:Y:S01]  /*fac0*/  STL.64 [R1+0x390], R70 ;  /* 0x0003904601007387 */ /* 0x000fe20000100a00 */
[-C--:B------:R-:W-:Y:S01]  /*fad0*/  LEA R60, P2, R45, R50.reuse, 0x2 ;  /* 0x000000322d3c7211 */ /* 0x080fe200078410ff */
[----:B------:R-:W-:Y:S01]  /*fae0*/  ULDC UR35, c[0x0][0x240] ;  /* 0x0000900000237ab9 */ /* 0x000fe20000000800 */
[-C--:B------:R-:W-:Y:S01]  /*faf0*/  LEA R58, P1, R44, R50.reuse, 0x2 ;  /* 0x000000322c3a7211 */ /* 0x080fe200078210ff */
[----:B------:R-:W-:Y:S01]  /*fb00*/  STL.64 [R1+0x388], R68 ;  /* 0x0003884401007387 */ /* 0x000fe20000100a00 */
[----:B------:R-:W-:Y:S01]  /*fb10*/  LEA R56, P6, R43, R50, 0x2 ;  /* 0x000000322b387211 */ /* 0x000fe200078c10ff */
[----:B------:R-:W-:Y:S01]  /*fb20*/  ULDC UR37, c[0x0][0x240] ;  /* 0x0000900000257ab9 */ /* 0x000fe20000000800 */
[-C--:B------:R-:W-:Y:S01]  /*fb30*/  LEA.HI.X.SX32 R65, R47, R2.reuse, 0x2, P4 ;  /* 0x000000022f417211 */ /* 0x080fe200020f16ff */
[----:B------:R-:W-:Y:S01]  /*fb40*/  STL.64 [R1+0x380], R66 ;  /* 0x0003804201007387 */ /* 0x000fe20000100a00 */
[----:B------:R-:W-:Y:S01]  /*fb50*/  LEA.HI.X.SX32 R63, R46, R2, 0x2, P3 ;  /* 0x000000022e3f7211 */ /* 0x000fe200018f16ff */
[----:B------:R-:W-:Y:S01]  /*fb60*/  ULDC UR44, c[0x0][0x240] ;  /* 0x00009000002c7ab9 */ /* 0x000fe20000000800 */
[----:B------:R-:W-:Y:S01]  /*fb70*/  MOV R236, R232 ;  /* 0x000000e800ec7202 */ /* 0x000fe20000000f00 */
[----:B------:R1:W-:Y:S01]  /*fb80*/  STL.64 [R1+0x378], R52 ;  /* 0x0003783401007387 */ /* 0x0003e20000100a00 */
[-C--:B------:R-:W-:Y:S01]  /*fb90*/  LEA.HI.X.SX32 R61, R45, R2.reuse, 0x2, P2 ;  /* 0x000000022d3d7211 */ /* 0x080fe200010f16ff */
[----:B------:R-:W-:Y:S01]  /*fba0*/  IMAD.MOV.U32 R238, RZ, RZ, R234 ;  /* 0x000000ffffee7224 */ /* 0x000fe200078e00ea */
[-C--:B------:R-:W-:Y:S01]  /*fbb0*/  LEA.HI.X.SX32 R59, R44, R2.reuse, 0x2, P1 ;  /* 0x000000022c3b7211 */ /* 0x080fe200008f16ff */
[----:B------:R2:W-:Y:S01]  /*fbc0*/  STL.64 [R1+0x370], R64 ;  /* 0x0003704001007387 */ /* 0x0005e20000100a00 */
[----:B------:R-:W-:Y:S01]  /*fbd0*/  LEA.HI.X.SX32 R57, R43, R2, 0x2, P6 ;  /* 0x000000022b397211 */ /* 0x000fe200030f16ff */
[----:B------:R-:W-:Y:S01]  /*fbe0*/  IMAD R177, R177, UR33, RZ ;  /* 0x00000021b1b17c24 */ /* 0x000fe2000f8e02ff */
[----:B------:R-:W-:Y:S01]  /*fbf0*/  ULDC UR45, c[0x0][0x240] ;  /* 0x00009000002d7ab9 */ /* 0x000fe20000000800 */
[----:B------:R-:W-:Y:S01]  /*fc00*/  ULDC UR46, c[0x0][0x240] ;  /* 0x00009000002e7ab9 */ /* 0x000fe20000000800 */
[----:B------:R-:W-:Y:S01]  /*fc10*/  ULDC UR61, c[0x0][0x240] ;  /* 0x00009000003d7ab9 */ /* 0x000fe20000000800 */
[----:B------:R-:W-:Y:S01]  /*fc20*/  ULDC UR4, c[0x0][0x240] ;  /* 0x0000900000047ab9 */ /* 0x000fe20000000800 */
[----:B------:R-:W-:Y:S01]  /*fc30*/  ULDC UR5, c[0x0][0x240] ;  /* 0x0000900000057ab9 */ /* 0x000fe20000000800 */
[C---:B-1----:R-:W-:Y:S01]  /*fc40*/  LEA R52, P5, R42.reuse, R50, 0x2 ;  /* 0x000000322a347211 */ /* 0x042fe200078a10ff */
[----:B------:R1:W-:Y:S01]  /*fc50*/  STL.64 [R1+0x368], R62 ;  /* 0x0003683e01007387 */ /* 0x0003e20000100a00 */
[----:B------:R-:W-:Y:S01]  /*fc60*/  IMAD.MOV.U32 R232, RZ, RZ, R6 ;  /* 0x000000ffffe87224 */ /* 0x000fe200078e0006 */
[----:B------:R-:W-:Y:S01]  /*fc70*/  ULDC UR7, c[0x0][0x240] ;  /* 0x0000900000077ab9 */ /* 0x000fe20000000800 */
[----:B------:R-:W-:Y:S01]  /*fc80*/  LEA.HI.X.SX32 R53, R42, R2, 0x2, P5 ;  /* 0x000000022a357211 */ /* 0x000fe200028f16ff */
[----:B------:R3:W-:Y:S01]  /*fc90*/  STL.64 [R1+0x360], R60 ;  /* 0x0003603c01007387 */ /* 0x0007e20000100a00 */
[C---:B--2---:R-:W-:Y:S01]  /*fca0*/  LEA R64, P4, R41.reuse, R50, 0x2 ;  /* 0x0000003229407211 */ /* 0x044fe200078810ff */
[----:B------:R-:W-:Y:S01]  /*fcb0*/  IMAD.MOV.U32 R234, RZ, RZ, R7 ;  /* 0x000000ffffea7224 */ /* 0x000fe200078e0007 */
[----:B------:R-:W-:Y:S01]  /*fcc0*/  ULDC UR8, c[0x0][0x240] ;  /* 0x0000900000087ab9 */ /* 0x000fe20000000800 */
[----:B------:R2:W-:Y:S01]  /*fcd0*/  STL.64 [R1+0x358], R58 ;  /* 0x0003583a01007387 */ /* 0x0005e20000100a00 */
[----:B------:R-:W-:Y:S01]  /*fce0*/  LEA.HI.X.SX32 R65, R41, R2, 0x2, P4 ;  /* 0x0000000229417211 */ /* 0x000fe200020f16ff */
[----:B------:R-:W-:Y:S01]  /*fcf0*/  IMAD R179, R179, UR35, RZ ;  /* 0x00000023b3b37c24 */ /* 0x000fe2000f8e02ff */
[----:B------:R-:W-:Y:S01]  /*fd00*/  ULDC UR9, c[0x0][0x240] ;  /* 0x0000900000097ab9 */ /* 0x000fe20000000800 */
[CC--:B-1----:R-:W-:Y:S01]  /*fd10*/  LEA R62, P3, R40.reuse, R50.reuse, 0x2 ;  /* 0x00000032283e7211 */ /* 0x0c2fe200078610ff */
[----:B------:R1:W-:Y:S01]  /*fd20*/  STL.64 [R1+0x350], R56 ;  /* 0x0003503801007387 */ /* 0x0003e20000100a00 */
[----:B------:R-:W-:Y:S01]  /*fd30*/  IMAD R181, R181, UR37, RZ ;  /* 0x00000025b5b57c24 */ /* 0x000fe2000f8e02ff */
[----:B------:R-:W-:Y:S01]  /*fd40*/  ULDC UR10, c[0x0][0x240] ;  /* 0x00009000000a7ab9 */ /* 0x000fe20000000800 */
[----:B---3--:R-:W-:Y:S01]  /*fd50*/  LEA R60, P2, R39, R50, 0x2 ;  /* 0x00000032273c7211 */ /* 0x008fe200078410ff */
[----:B------:R3:W-:Y:S01]  /*fd60*/  STL.64 [R1+0x348], R52 ;  /* 0x0003483401007387 */ /* 0x0007e20000100a00 */
[----:B------:R-:W-:Y:S01]  /*fd70*/  LEA.HI.X.SX32 R63, R40, R2, 0x2, P3 ;  /* 0x00000002283f7211 */ /* 0x000fe200018f16ff */
[----:B------:R-:W-:Y:S01]  /*fd80*/  IMAD R189, R189, UR44, RZ ;  /* 0x0000002cbdbd7c24 */ /* 0x000fe2000f8e02ff */
[-C--:B--2---:R-:W-:Y:S01]  /*fd90*/  LEA R58, P1, R38, R50.reuse, 0x2 ;  /* 0x00000032263a7211 */ /* 0x084fe200078210ff */
[----:B------:R-:W-:Y:S01]  /*fda0*/  ULDC UR11, c[0x0][0x240] ;  /* 0x00009000000b7ab9 */ /* 0x000fe20000000800 */
[-C--:B------:R-:W-:Y:S01]  /*fdb0*/  LEA R46, P4, R35, R50.reuse, 0x2 ;  /* 0x00000032232e7211 */ /* 0x080fe200078810ff */
[----:B------:R-:W-:Y:S01]  /*fdc0*/  IMAD R190, R190, UR45, RZ ;  /* 0x0000002dbebe7c24 */ /* 0x000fe2000f8e02ff */
[----:B------:R-:W-:Y:S01]  /*fdd0*/  ULDC UR12, c[0x0][0x240] ;  /* 0x00009000000c7ab9 */ /* 0x000fe20000000800 */
[----:B-1----:R-:W-:Y:S01]  /*fde0*/  LEA R56, P6, R37, R50, 0x2 ;  /* 0x0000003225387211 */ /* 0x002fe200078c10ff */
[----:B------:R-:W-:Y:S01]  /*fdf0*/  IMAD R191, R191, UR46, RZ ;  /* 0x0000002ebfbf7c24 */ /* 0x000fe2000f8e02ff */
[----:B------:R-:W-:Y:S01]  /*fe00*/  LEA.HI.X.SX32 R61, R39, R2, 0x2, P2 ;  /* 0x00000002273d7211 */ /* 0x000fe200010f16ff */
[----:B------:R-:W-:Y:S01]  /*fe10*/  IMAD R206, R206, UR61, RZ ;  /* 0x0000003dcece7c24 */ /* 0x000fe2000f8e02ff */
[-C--:B---3--:R-:W-:Y:S01]  /*fe20*/  LEA R52, P5, R36, R50.reuse, 0x2 ;  /* 0x0000003224347211 */ /* 0x088fe200078a10ff */
[----:B------:R-:W-:Y:S01]  /*fe30*/  STL.64 [R1+0x340], R64 ;  /* 0x0003404001007387 */ /* 0x000fe20000100a00 */
[----:B------:R-:W-:Y:S01]  /*fe40*/  LEA R44, P3, R34, R50, 0x2 ;  /* 0x00000032222c7211 */ /* 0x000fe200078610ff */
[----:B------:R-:W-:Y:S01]  /*fe50*/  IMAD R207, R207, UR4, RZ ;  /* 0x00000004cfcf7c24 */ /* 0x000fe2000f8e02ff */
[----:B------:R-:W-:Y:S01]  /*fe60*/  LEA.HI.X.SX32 R59, R38, R2, 0x2, P1 ;  /* 0x00000002263b7211 */ /* 0x000fe200008f16ff */
[----:B------:R-:W-:Y:S01]  /*fe70*/  IMAD R208, R208, UR5, RZ ;  /* 0x00000005d0d07c24 */ /* 0x000fe2000f8e02ff */
[----:B------:R-:W-:Y:S01]  /*fe80*/  LEA R42, P2, R33, R50, 0x2 ;  /* 0x00000032212a7211 */ /* 0x000fe200078410ff */
[----:B------:R-:W-:Y:S01]  /*fe90*/  IMAD R209, R209, UR7, RZ ;  /* 0x00000007d1d17c24 */ /* 0x000fe2000f8e02ff */
[----:B------:R-:W-:Y:S01]  /*fea0*/  LEA.HI.X.SX32 R57, R37, R2, 0x2, P6 ;  /* 0x0000000225397211 */ /* 0x000fe200030f16ff */
[----:B------:R-:W-:Y:S01]  /*feb0*/  STL.64 [R1+0x338], R62 ;  /* 0x0003383e01007387 */ /* 0x000fe20000100a00 */
        /* <DEDUP_REMOVED lines=10> */
[-C--:B------:R-:W-:Y:S01]  /*ff60*/  LEA.HI.X.SX32 R45, R34, R2.reuse, 0x2, P3 ;  /* 0x00000002222d7211 */ /* 0x080fe200018f16ff */
[----:B------:R-:W-:Y:S01]  /*ff70*/  STL.64 [R1+0x320], R56 ;  /* 0x0003203801007387 */ /* 0x000fe20000100a00 */
[-C--:B------:R-:W-:Y:S01]  /*ff80*/  LEA.HI.X.SX32 R43, R33, R2.reuse, 0x2, P2 ;  /* 0x00000002212b7211 */ /* 0x080fe200010f16ff */
[----:B------:R-:W-:Y:S01]  /*ff90*/  ULDC UR13, c[0x0][0x240] ;  /* 0x00009000000d7ab9 */ /* 0x000fe20000000800 */
[-C--:B------:R-:W-:Y:S01]  /*ffa0*/  LEA.HI.X.SX32 R41, R32, R2.reuse, 0x2, P1 ;  /* 0x0000000220297211 */ /* 0x080fe200008f16ff */
[----:B------:R-:W-:Y:S01]  /*ffb0*/  STL.64 [R1+0x318], R52 ;  /* 0x0003183401007387 */ /* 0x000fe20000100a00 */
[-C--:B------:R-:W-:Y:S01]  /*ffc0*/  LEA.HI.X.SX32 R39, R31, R2.reuse, 0x2, P6 ;  /* 0x000000021f277211 */ /* 0x080fe200030f16ff */
[----:B------:R-:W-:Y:S01]  /*ffd0*/  IMAD R213, R213, UR11, RZ ;  /* 0x0000000bd5d57c24 */ /* 0x000fe2000f8e02ff */
[----:B------:R-:W-:Y:S01]  /*ffe0*/  LEA.HI.X.SX32 R37, R30, R2, 0x2, P5 ;  /* 0x000000021e257211 */ /* 0x000fe200028f16ff */
[----:B------:R1:W-:Y:S01]  /*fff0*/  STL.64 [R1+0x310], R46 ;  /* 0x0003102e01007387 */ /* 0x0003e20000100a00 */
[----:B------:R-:W-:Y:S01]  /*10000*/  ULDC UR14, c[0x0][0x240] ;  /* 0x00009000000e7ab9 */ /* 0x000fe20000000800 */
[----:B------:R-:W-:Y:S01]  /*10010*/  IMAD R214, R214, UR12, RZ ;  /* 0x0000000cd6d67c24 */ /* 0x000fe2000f8e02ff */
[----:B------:R-:W-:Y:S01]  /*10020*/  ULDC UR15, c[0x0][0x240] ;  /* 0x00009000000f7ab9 */ /* 0x000fe20000000800 */
[----:B------:R2:W-:Y:S01]  /*10030*/  STL.64 [R1+0x308], R44 ;  /* 0x0003082c01007387 */ /* 0x0005e20000100a00 */
[----:B------:R-:W-:Y:S01]  /*10040*/  IMAD R215, R215, UR13, RZ ;  /* 0x0000000dd7d77c24 */ /* 0x000fe2000f8e02ff */
[----:B------:R-:W-:Y:S01]  /*10050*/  ULDC UR16, c[0x0][0x240] ;  /* 0x0000900000107ab9 */ /* 0x000fe20000000800 */
[----:B------:R-:W-:Y:S01]  /*10060*/  ULDC UR17, c[0x0][0x240] ;  /* 0x0000900000117ab9 */ /* 0x000fe20000000800 */
[----:B------:R3:W-:Y:S01]  /*10070*/  STL.64 [R1+0x300], R42 ;  /* 0x0003002a01007387 */ /* 0x0007e20000100a00 */
[----:B------:R-:W-:Y:S01]  /*10080*/  ULDC UR18, c[0x0][0x240] ;  /* 0x0000900000127ab9 */ /* 0x000fe20000000800 */
[----:B------:R-:W-:Y:S01]  /*10090*/  ULDC UR19, c[0x0][0x240] ;  /* 0x0000900000137ab9 */ /* 0x000fe20000000800 */
[----:B------:R-:W-:Y:S01]  /*100a0*/  ULDC UR20, c[0x0][0x240] ;  /* 0x0000900000147ab9 */ /* 0x000fe20000000800 */
[CC--:B-1----:R-:W-:Y:S01]  /*100b0*/  LEA R46, P4, R29.reuse, R50.reuse, 0x2 ;  /* 0x000000321d2e7211 */ /* 0x0c2fe200078810ff */
[----:B------:R1:W-:Y:S01]  /*100c0*/  STL.64 [R1+0x2f8], R40 ;  /* 0x0002f82801007387 */ /* 0x0003e20000100a00 */
[----:B------:R-:W-:Y:S01]  /*100d0*/  ULDC UR21, c[0x0][0x240] ;  /* 0x0000900000157ab9 */ /* 0x000fe20000000800 */
[----:B------:R-:W-:Y:S01]  /*100e0*/  ULDC UR22, c[0x0][0x240] ;  /* 0x0000900000167ab9 */ /* 0x000fe20000000800 */
[C---:B--2---:R-:W-:Y:S01]  /*100f0*/  LEA R44, P3, R28.reuse, R50, 0x2 ;  /* 0x000000321c2c7211 */ /* 0x044fe200078610ff */
[----:B------:R2:W-:Y:S01]  /*10100*/  STL.64 [R1+0x2f0], R38 ;  /* 0x0002f02601007387 */ /* 0x0005e20000100a00 */
[----:B------:R-:W-:Y:S01]  /*10110*/  LEA.HI.X.SX32 R47, R29, R2, 0x2, P4 ;  /* 0x000000021d2f7211 */ /* 0x000fe200020f16ff */
[----:B------:R-:W-:Y:S01]  /*10120*/  ULDC UR23, c[0x0][0x240] ;  /* 0x0000900000177ab9 */ /* 0x000fe20000000800 */
[----:B---3--:R-:W-:Y:S01]  /*10130*/  LEA R42, P2, R27, R50, 0x2 ;  /* 0x000000321b2a7211 */ /* 0x008fe200078410ff */
[----:B------:R3:W-:Y:S01]  /*10140*/  STL.64 [R1+0x2e8], R36 ;  /* 0x0002e82401007387 */ /* 0x0007e20000100a00 */
[----:B------:R-:W-:Y:S01]  /*10150*/  LEA.HI.X.SX32 R45, R28, R2, 0x2, P3 ;  /* 0x000000021c2d7211 */ /* 0x000fe200018f16ff */
[----:B------:R-:W-:Y:S01]  /*10160*/  ULDC UR24, c[0x0][0x240] ;  /* 0x0000900000187ab9 */ /* 0x000fe20000000800 */
[----:B------:R-:W-:Y:S01]  /*10170*/  ULDC UR25, c[0x0][0x240] ;  /* 0x0000900000197ab9 */ /* 0x000fe20000000800 */
[-C--:B-1----:R-:W-:Y:S01]  /*10180*/  LEA R40, P1, R26, R50.reuse, 0x2 ;  /* 0x000000321a287211 */ /* 0x082fe200078210ff */
[----:B------:R-:W-:Y:S01]  /*10190*/  ULDC UR26, c[0x0][0x240] ;  /* 0x00009000001a7ab9 */ /* 0x000fe20000000800 */
[-C--:B------:R-:W-:Y:S01]  /*101a0*/  LEA R34, P4, R23, R50.reuse, 0x2 ;  /* 0x0000003217227211 */ /* 0x080fe200078810ff */
[----:B------:R-:W-:Y:S01]  /*101b0*/  ULDC UR27, c[0x0][0x240] ;  /* 0x00009000001b7ab9 */ /* 0x000fe20000000800 */
[----:B--2---:R-:W-:Y:S01]  /*101c0*/  LEA R38, P6, R25, R50, 0x2 ;  /* 0x0000003219267211 */ /* 0x004fe200078c10ff */
[----:B------:R-:W-:Y:S01]  /*101d0*/  ULDC UR29, c[0x0][0x240] ;  /* 0x00009000001d7ab9 */ /* 0x000fe20000000800 */
[----:B------:R-:W-:Y:S01]  /*101e0*/  LEA.HI.X.SX32 R43, R27, R2, 0x2, P2 ;  /* 0x000000021b2b7211 */ /* 0x000fe200010f16ff */
[----:B------:R-:W-:Y:S01]  /*101f0*/  ULDC UR31, c[0x0][0x240] ;  /* 0x00009000001f7ab9 */ /* 0x000fe20000000800 */
[-C--:B---3--:R-:W-:Y:S01]  /*10200*/  LEA R36, P5, R24, R50.reuse, 0x2 ;  /* 0x0000003218247211 */ /* 0x088fe200078a10ff */
[----:B------:R-:W-:Y:S01]  /*10210*/  ULDC UR33, c[0x0][0x240] ;  /* 0x0000900000217ab9 */ /* 0x000fe20000000800 */
[----:B------:R-:W-:Y:S01]  /*10220*/  LEA R32, P3, R22, R50, 0x2 ;  /* 0x0000003216207211 */ /* 0x000fe200078610ff */
[----:B------:R-:W-:Y:S01]  /*10230*/  ULDC UR35, c[0x0][0x240] ;  /* 0x0000900000237ab9 */ /* 0x000fe20000000800 */
[----:B------:R-:W-:Y:S01]  /*10240*/  LEA.HI.X.SX32 R41, R26, R2, 0x2, P1 ;  /* 0x000000021a297211 */ /* 0x000fe200008f16ff */
[----:B------:R-:W-:Y:S01]  /*10250*/  STL.64 [R1+0x2e0], R46 ;  /* 0x0002e02e01007387 */ /* 0x000fe20000100a00 */
        /* <DEDUP_REMOVED lines=10> */
[-C--:B------:R-:W-:Y:S01]  /*10300*/  LEA.HI.X.SX32 R35, R23, R2.reuse, 0x2, P4 ;  /* 0x0000000217237211 */ /* 0x080fe200020f16ff */
[----:B------:R-:W-:Y:S01]  /*10310*/  STL.64 [R1+0x2c8], R40 ;  /* 0x0002c82801007387 */ /* 0x000fe20000100a00 */
[-C--:B------:R-:W-:Y:S01]  /*10320*/  LEA.HI.X.SX32 R33, R22, R2.reuse, 0x2, P3 ;  /* 0x0000000216217211 */ /* 0x080fe200018f16ff */
[----:B------:R-:W-:Y:S01]  /*10330*/  ULDC UR46, c[0x0][0x240] ;  /* 0x00009000002e7ab9 */ /* 0x000fe20000000800 */
[----:B------:R-:W-:Y:S01]  /*10340*/  LEA.HI.X.SX32 R31, R21, R2, 0x2, P2 ;  /* 0x00000002151f7211 */ /* 0x000fe200010f16ff */
[----:B------:R-:W-:Y:S01]  /*10350*/  STL.64 [R1+0x2c0], R38 ;  /* 0x0002c02601007387 */ /* 0x000fe20000100a00 */
[----:B------:R-:W-:Y:S01]  /*10360*/  LEA R24, P5, R18, R50, 0x2 ;  /* 0x0000003212187211 */ /* 0x000fe200078a10ff */
[----:B------:R-:W1:Y:S01]  /*10370*/  S2UR UR61, SR_CgaCtaId ;  /* 0x00000000003d79c3 */ /* 0x000e620000008800 */
[-C--:B------:R-:W-:Y:S01]  /*10380*/  LEA.HI.X.SX32 R29, R20, R2.reuse, 0x2, P1 ;  /* 0x00000002141d7211 */ /* 0x080fe200008f16ff */
[----:B------:R-:W-:Y:S01]  /*10390*/  STL.64 [R1+0x2b8], R36 ;  /* 0x0002b82401007387 */ /* 0x000fe20000100a00 */
[-C--:B------:R-:W-:Y:S01]  /*103a0*/  LEA.HI.X.SX32 R27, R19, R2.reuse, 0x2, P6 ;  /* 0x00000002131b7211 */ /* 0x080fe200030f16ff */
[----:B------:R-:W-:Y:S01]  /*103b0*/  UMOV UR4, 0x400 ;  /* 0x0000040000047882 */ /* 0x000fe20000000000 */
[----:B------:R-:W-:Y:S01]  /*103c0*/  ULDC.64 UR8, c[0x0][0x208] ;  /* 0x0000820000087ab9 */ /* 0x000fe20000000a00 */
[----:B------:R2:W-:Y:S01]  /*103d0*/  STL.64 [R1+0x2b0], R34 ;  /* 0x0002b02201007387 */ /* 0x0005e20000100a00 */
[----:B------:R-:W-:Y:S01]  /*103e0*/  LEA.HI.X.SX32 R25, R18, R2, 0x2, P5 ;  /* 0x0000000212197211 */ /* 0x000fe200028f16ff */
[----:B------:R-:W-:-:S02]  /*103f0*/  ULDC.64 UR10, c[0x0][0x238] ;  /* 0x00008e00000a7ab9 */ /* 0x000fc40000000a00 */
[----:B------:R3:W-:Y:S04]  /*10400*/  STL.64 [R1+0x2a8], R32 ;  /* 0x0002a82001007387 */ /* 0x0007e80000100a00 */
[----:B------:R4:W-:Y:S01]  /*10410*/  STL.64 [R1+0x2a0], R30 ;  /* 0x0002a01e01007387 */ /* 0x0009e20000100a00 */
[----:B--2---:R-:W-:-:S03]  /*10420*/  LEA R34, P4, R17, R50, 0x2 ;  /* 0x0000003211227211 */ /* 0x004fc600078810ff */
[----:B------:R2:W-:Y:S01]  /*10430*/  STL.64 [R1+0x298], R28 ;  /* 0x0002981c01007387 */ /* 0x0005e20000100a00 */
[----:B---3--:R-:W-:-:S03]  /*10440*/  LEA R32, P3, R16, R50, 0x2 ;  /* 0x0000003210207211 */ /* 0x008fc600078610ff */
[----:B------:R3:W-:Y:S01]  /*10450*/  STL.64 [R1+0x290], R26 ;  /* 0x0002901a01007387 */ /* 0x0007e20000100a00 */
[----:B------:R-:W-:Y:S02]  /*10460*/  LEA.HI.X.SX32 R35, R17, R2, 0x2, P4 ;  /* 0x0000000211237211 */ /* 0x000fe400020f16ff */
[-C--:B----4-:R-:W-:Y:S01]  /*10470*/  LEA R30, P2, R15, R50.reuse, 0x2 ;  /* 0x000000320f1e7211 */ /* 0x090fe200078410ff */
[----:B------:R4:W-:Y:S01]  /*10480*/  STL.64 [R1+0x288], R24 ;  /* 0x0002881801007387 */ /* 0x0009e20000100a00 */
[-C--:B------:R-:W-:Y:S02]  /*10490*/  LEA R18, P4, R11, R50.reuse, 0x2 ;  /* 0x000000320b127211 */ /* 0x080fe400078810ff */
[----:B--2---:R-:W-:Y:S02]  /*104a0*/  LEA R28, P1, R14, R50, 0x2 ;  /* 0x000000320e1c7211 */ /* 0x004fe400078210ff */
[----:B------:R-:W-:Y:S02]  /*104b0*/  LEA.HI.X.SX32 R33, R16, R2, 0x2, P3 ;  /* 0x0000000210217211 */ /* 0x000fe400018f16ff */
[----:B---3--:R-:W-:-:S02]  /*104c0*/  LEA R26, P6, R13, R50, 0x2 ;  /* 0x000000320d1a7211 */ /* 0x008fc400078c10ff */
[----:B------:R-:W-:Y:S02]  /*104d0*/  LEA.HI.X.SX32 R31, R15, R2, 0x2, P2 ;  /* 0x000000020f1f7211 */ /* 0x000fe400010f16ff */
[----:B----4-:R-:W-:Y:S02]  /*104e0*/  LEA R24, P5, R12, R50, 0x2 ;  /* 0x000000320c187211 */ /* 0x010fe400078a10ff */
[----:B------:R-:W-:Y:S01]  /*104f0*/  LEA.HI.X.SX32 R29, R14, R2, 0x2, P1 ;  /* 0x000000020e1d7211 */ /* 0x000fe200008f16ff */
[----:B------:R-:W-:Y:S01]  /*10500*/  STL.64 [R1+0x280], R34 ;  /* 0x0002802201007387 */ /* 0x000fe20000100a00 */
[----:B------:R-:W-:Y:S02]  /*10510*/  LEA R22, P3, R10, R50, 0x2 ;  /* 0x000000320a167211 */ /* 0x000fe400078610ff */
[-C--:B------:R-:W-:Y:S01]  /*10520*/  LEA.HI.X.SX32 R27, R13, R2.reuse, 0x2, P6 ;  /* 0x000000020d1b7211 */ /* 0x080fe200030f16ff */
[----:B------:R-:W-:Y:S01]  /*10530*/  STL.64 [R1+0x278], R32 ;  /* 0x0002782001007387 */ /* 0x000fe20000100a00 */
[----:B------:R-:W-:-:S02]  /*10540*/  LEA.HI.X.SX32 R19, R11, R2, 0x2, P4 ;  /* 0x000000020b137211 */ /* 0x000fc400020f16ff */
[-C--:B------:R-:W-:Y:S01]  /*10550*/  LEA R20, P2, R5, R50.reuse, 0x2 ;  /* 0x0000003205147211 */ /* 0x080fe200078410ff */
[----:B------:R-:W-:Y:S01]  /*10560*/  STL.64 [R1+0x270], R30 ;  /* 0x0002701e01007387 */ /* 0x000fe20000100a00 */
[----:B------:R-:W-:Y:S02]  /*10570*/  LEA R6, P1, R4, R50, 0x2 ;  /* 0x0000003204067211 */ /* 0x000fe400078210ff */
[-C--:B------:R-:W-:Y:S01]  /*10580*/  LEA.HI.X.SX32 R25, R12, R2.reuse, 0x2, P5 ;  /* 0x000000020c197211 */ /* 0x080fe200028f16ff */
[----:B------:R-:W-:Y:S01]  /*10590*/  STL.64 [R1+0x268], R28 ;  /* 0x0002681c01007387 */ /* 0x000fe20000100a00 */
[----:B------:R-:W-:Y:S02]  /*105a0*/  LEA.HI.X.SX32 R23, R10, R2, 0x2, P3 ;  /* 0x000000020a177211 */ /* 0x000fe400018f16ff */
[-C--:B------:R-:W-:Y:S01]  /*105b0*/  LEA R16, P6, R3, R50.reuse, 0x2 ;  /* 0x0000003203107211 */ /* 0x080fe200078c10ff */
[----:B------:R-:W-:Y:S01]  /*105c0*/  STL.64 [R1+0x260], R26 ;  /* 0x0002601a01007387 */ /* 0x000fe20000100a00 */
[----:B------:R-:W-:-:S02]  /*105d0*/  LEA R14, P5, R88, R50, 0x2 ;  /* 0x00000032580e7211 */ /* 0x000fc400078a10ff */
[-C--:B------:R-:W-:Y:S01]  /*105e0*/  LEA.HI.X.SX32 R21, R5, R2.reuse, 0x2, P2 ;  /* 0x0000000205157211 */ /* 0x080fe200010f16ff */
[----:B------:R2:W-:Y:S01]  /*105f0*/  STL.64 [R1+0x250], R18 ;  /* 0x0002501201007387 */ /* 0x0005e20000100a00 */
[-C--:B------:R-:W-:Y:S02]  /*10600*/  LEA.HI.X.SX32 R7, R4, R2.reuse, 0x2, P1 ;  /* 0x0000000204077211 */ /* 0x080fe400008f16ff */
[-C--:B------:R-:W-:Y:S01]  /*10610*/  LEA.HI.X.SX32 R17, R3, R2.reuse, 0x2, P6 ;  /* 0x0000000203117211 */ /* 0x080fe200030f16ff */
[----:B------:R-:W-:Y:S01]  /*10620*/  STL.64 [R1+0x258], R24 ;  /* 0x0002581801007387 */ /* 0x000fe20000100a00 */
[----:B------:R-:W-:-:S03]  /*10630*/  LEA.HI.X.SX32 R15, R88, R2, 0x2, P5 ;  /* 0x00000002580f7211 */ /* 0x000fc600028f16ff */
[----:B------:R3:W-:Y:S01]  /*10640*/  STL.64 [R1+0x248], R22 ;  /* 0x0002481601007387 */ /* 0x0007e20000100a00 */
[----:B--2---:R-:W-:-:S03]  /*10650*/  LEA R18, P4, R87, R50, 0x2 ;  /* 0x0000003257127211 */ /* 0x004fc600078810ff */
[----:B------:R2:W-:Y:S01]  /*10660*/  STL.64 [R1+0x240], R20 ;  /* 0x0002401401007387 */ /* 0x0005e20000100a00 */
[----:B------:R-:W-:-:S03]  /*10670*/  LEA.HI.X.SX32 R19, R87, R2, 0x2, P4 ;  /* 0x0000000257137211 */ /* 0x000fc600020f16ff */
[----:B------:R4:W-:Y:S01]  /*10680*/  STL.64 [R1+0x238], R6 ;  /* 0x0002380601007387 */ /* 0x0009e20000100a00 */
[----:B---3--:R-:W-:-:S03]  /*10690*/  LEA R22, P3, R85, R50, 0x2 ;  /* 0x0000003255167211 */ /* 0x008fc600078610ff */
[----:B------:R3:W-:Y:S01]  /*106a0*/  STL.64 [R1+0x230], R16 ;  /* 0x0002301001007387 */ /* 0x0007e20000100a00 */
[----:B--2---:R-:W-:-:S03]  /*106b0*/  LEA R20, P2, R84, R50, 0x2 ;  /* 0x0000003254147211 */ /* 0x004fc600078410ff */
[----:B------:R2:W-:Y:S01]  /*106c0*/  STL.64 [R1+0x228], R14 ;  /* 0x0002280e01007387 */ /* 0x0005e20000100a00 */
[----:B------:R-:W-:Y:S02]  /*106d0*/  LEA.HI.X.SX32 R23, R85, R2, 0x2, P3 ;  /* 0x0000000255177211 */ /* 0x000fe400018f16ff */
[C---:B----4-:R-:W-:Y:S01]  /*106e0*/  LEA R6, P1, R245.reuse, R50, 0x2 ;  /* 0x00000032f5067211 */ /* 0x050fe200078210ff */
[----:B------:R4:W-:Y:S01]  /*106f0*/  STL.64 [R1+0x220], R18 ;  /* 0x0002201201007387 */ /* 0x0009e20000100a00 */
[----:B------:R-:W-:Y:S02]  /*10700*/  LEA.HI.X.SX32 R21, R84, R2, 0x2, P2 ;  /* 0x0000000254157211 */ /* 0x000fe400010f16ff */
[C---:B---3--:R-:W-:Y:S02]  /*10710*/  LEA R16, P6, R244.reuse, R50, 0x2 ;  /* 0x00000032f4107211 */ /* 0x048fe400078c10ff */
[----:B------:R-:W-:Y:S02]  /*10720*/  LEA.HI.X.SX32 R7, R245, R2, 0x2, P1 ;  /* 0x00000002f5077211 */ /* 0x000fe400008f16ff */
[----:B--2---:R-:W-:Y:S01]  /*10730*/  LEA R14, P5, R243, R50, 0x2 ;  /* 0x00000032f30e7211 */ /* 0x004fe200078a10ff */
[----:B------:R2:W-:Y:S01]  /*10740*/  STL.64 [R1+0x218], R22 ;  /* 0x0002181601007387 */ /* 0x0005e20000100a00 */
[----:B------:R-:W-:-:S02]  /*10750*/  LEA.HI.X.SX32 R17, R244, R2, 0x2, P6 ;  /* 0x00000002f4117211 */ /* 0x000fc400030f16ff */
[C---:B----4-:R-:W-:Y:S01]  /*10760*/  LEA R18, P4, R242.reuse, R50, 0x2 ;  /* 0x00000032f2127211 */ /* 0x050fe200078810ff */
[----:B------:R3:W-:Y:S01]  /*10770*/  STL.64 [R1+0x210], R20 ;  /* 0x0002101401007387 */ /* 0x0007e20000100a00 */
[-C--:B------:R-:W-:Y:S02]  /*10780*/  LEA.HI.X.SX32 R15, R243, R2.reuse, 0x2, P5 ;  /* 0x00000002f30f7211 */ /* 0x080fe400028f16ff */
[----:B------:R-:W-:Y:S01]  /*10790*/  LEA.HI.X.SX32 R19, R242, R2, 0x2, P4 ;  /* 0x00000002f2137211 */ /* 0x000fe200020f16ff */
[----:B------:R4:W-:Y:S01]  /*107a0*/  STL.64 [R1+0x208], R6 ;  /* 0x0002080601007387 */ /* 0x0009e20000100a00 */
[----:B--2---:R-:W-:-:S03]  /*107b0*/  LEA R22, P3, R241, R50, 0x2 ;  /* 0x00000032f1167211 */ /* 0x004fc600078610ff */
[----:B------:R2:W-:Y:S01]  /*107c0*/  STL.64 [R1+0x200], R16 ;  /* 0x0002001001007387 */ /* 0x0005e20000100a00 */
[----:B---3--:R-:W-:-:S03]  /*107d0*/  LEA R20, P2, R240, R50, 0x2 ;  /* 0x00000032f0147211 */ /* 0x008fc600078410ff */
[----:B------:R3:W-:Y:S01]  /*107e0*/  STL.64 [R1+0x1f8], R14 ;  /* 0x0001f80e01007387 */ /* 0x0007e20000100a00 */
[----:B------:R-:W-:Y:S02]  /*107f0*/  LEA.HI.X.SX32 R23, R241, R2, 0x2, P3 ;  /* 0x00000002f1177211 */ /* 0x000fe400018f16ff */
[----:B----4-:R-:W-:Y:S01]  /*10800*/  LEA R6, P1, R238, R50, 0x2 ;  /* 0x00000032ee067211 */ /* 0x010fe200078210ff */
[----:B------:R4:W-:Y:S01]  /*10810*/  STL.64 [R1+0x1f0], R18 ;  /* 0x0001f01201007387 */ /* 0x0009e20000100a00 */
[----:B------:R-:W-:Y:S02]  /*10820*/  LEA.HI.X.SX32 R21, R240, R2, 0x2, P2 ;  /* 0x00000002f0157211 */ /* 0x000fe400010f16ff */
[----:B--2---:R-:W-:Y:S02]  /*10830*/  LEA R16, P6, R236, R50, 0x2 ;  /* 0x00000032ec107211 */ /* 0x004fe400078c10ff */
[----:B------:R-:W-:Y:S02]  /*10840*/  LEA.HI.X.SX32 R7, R238, R2, 0x2, P1 ;  /* 0x00000002ee077211 */ /* 0x000fe400008f16ff */
[----:B---3--:R-:W-:Y:S01]  /*10850*/  LEA R14, P5, R234, R50, 0x2 ;  /* 0x00000032ea0e7211 */ /* 0x008fe200078a10ff */
[----:B------:R2:W-:Y:S01]  /*10860*/  STL.64 [R1+0x1e8], R22 ;  /* 0x0001e81601007387 */ /* 0x0005e20000100a00 */
[----:B------:R-:W-:-:S02]  /*10870*/  LEA.HI.X.SX32 R17, R236, R2, 0x2, P6 ;  /* 0x00000002ec117211 */ /* 0x000fc400030f16ff */
[----:B----4-:R-:W-:Y:S01]  /*10880*/  LEA R18, P4, R232, R50, 0x2 ;  /* 0x00000032e8127211 */ /* 0x010fe200078810ff */
        /* <DEDUP_REMOVED lines=12> */
[C---:B--2---:R-:W-:Y:S02]  /*10950*/  LEA R16, P6, R95.reuse, R50, 0x2 ;  /* 0x000000325f107211 */ /* 0x044fe400078c10ff */
[----:B------:R-:W-:Y:S02]  /*10960*/  LEA.HI.X.SX32 R7, R94, R2, 0x2, P1 ;  /* 0x000000025e077211 */ /* 0x000fe400008f16ff */
[----:B---3--:R-:W-:Y:S01]  /*10970*/  LEA R14, P5, R96, R50, 0x2 ;  /* 0x00000032600e7211 */ /* 0x008fe200078a10ff */
        /* <DEDUP_REMOVED lines=12> */
[C---:B----4-:R-:W-:Y:S01]  /*10a40*/  LEA R6, P1, R100.reuse, R50, 0x2 ;  /* 0x0000003264067211 */ /* 0x050fe200078210ff */
        /* <DEDUP_REMOVED lines=94> */
[----:B---3--:R-:W-:Y:S01]  /*11030*/  LEA R14, P5, R132, R50, 0x2 ;  /* 0x00000032840e7211 */ /* 0x008fe200078a10ff */
[----:B------:R2:W-:Y:S01]  /*11040*/  STL.64 [R1+0x98], R22 ;  /* 0x0000981601007387 */ /* 0x0005e20000100a00 */
[----:B------:R-:W-:-:S02]  /*11050*/  LEA.HI.X.SX32 R21, R129, R2, 0x2, P2 ;  /* 0x0000000281157211 */ /* 0x000fc400010f16ff */
[----:B----4-:R-:W-:Y:S02]  /*11060*/  LEA R18, P4, R133, R50, 0x2 ;  /* 0x0000003285127211 */ /* 0x010fe400078810ff */
[-C--:B------:R-:W-:Y:S02]  /*11070*/  LEA.HI.X.SX32 R17, R131, R2.reuse, 0x2, P6 ;  /* 0x0000000283117211 */ /* 0x080fe400030f16ff */
[-C--:B------:R-:W-:Y:S01]  /*11080*/  LEA.HI.X.SX32 R15, R132, R2.reuse, 0x2, P5 ;  /* 0x00000002840f7211 */ /* 0x080fe200028f16ff */
[----:B------:R-:W-:Y:S01]  /*11090*/  STL.64 [R1+0x88], R6 ;  /* 0x0000880601007387 */ /* 0x000fe20000100a00 */
[----:B------:R-:W-:Y:S02]  /*110a0*/  LEA.HI.X.SX32 R19, R133, R2, 0x2, P4 ;  /* 0x0000000285137211 */ /* 0x000fe400020f16ff */
[----:B--2---:R-:W-:Y:S01]  /*110b0*/  LEA R22, P2, R135, R50, 0x2 ;  /* 0x0000003287167211 */ /* 0x004fe200078410ff */
[----:B------:R-:W-:Y:S01]  /*110c0*/  STL.64 [R1+0x90], R20 ;  /* 0x0000901401007387 */ /* 0x000fe20000100a00 */
[----:B------:R-:W-:-:S02]  /*110d0*/  LEA.HI.X.SX32 R53, R134, R2, 0x2, P3 ;  /* 0x0000000286357211 */ /* 0x000fc400018f16ff */
[----:B------:R-:W-:Y:S01]  /*110e0*/  LEA.HI.X.SX32 R23, R135, R2, 0x2, P2 ;  /* 0x0000000287177211 */ /* 0x000fe200010f16ff */
[----:B------:R-:W-:Y:S01]  /*110f0*/  STL.64 [R1+0x80], R16 ;  /* 0x0000801001007387 */ /* 0x000fe20000100a00 */
[----:B------:R-:W-:-:S03]  /*11100*/  LEA R4, P2, R141, R50, 0x2 ;  /* 0x000000328d047211 */ /* 0x000fc600078410ff */
[----:B------:R-:W-:Y:S04]  /*11110*/  STL.64 [R1+0x78], R14 ;  /* 0x0000780e01007387 */ /* 0x000fe80000100a00 */
[----:B------:R-:W-:Y:S04]  /*11120*/  STL.64 [R1+0x70], R18 ;  /* 0x0000701201007387 */ /* 0x000fe80000100a00 */
[----:B------:R-:W-:Y:S04]  /*11130*/  STL.64 [R1+0x68], R52 ;  /* 0x0000683401007387 */ /* 0x000fe80000100a00 */
[----:B------:R2:W-:Y:S04]  /*11140*/  STL.64 [R1+0x1b80], R52 ;  /* 0x001b803401007387 */ /* 0x0005e80000100a00 */
[----:B------:R-:W-:Y:S04]  /*11150*/  STL.64 [R1+0x60], R22 ;  /* 0x0000601601007387 */ /* 0x000fe80000100a00 */
[----:B------:R-:W-:Y:S04]  /*11160*/  STL [R1+0x30], R4 ;  /* 0x0000300401007387 */ /* 0x000fe80000100800 */
[----:B--2---:R-:W2:Y:S01]  /*11170*/  LDL.64 R52, [R1+0x30] ;  /* 0x0000300001347983 */ /* 0x004ea20000100a00 */
[----:B------:R-:W-:-:S02]  /*11180*/  LEA R6, P1, R136, R50, 0x2 ;  /* 0x0000003288067211 */ /* 0x000fc400078210ff */
[----:B------:R-:W-:Y:S02]  /*11190*/  LEA R16, P6, R137, R50, 0x2 ;  /* 0x0000003289107211 */ /* 0x000fe400078c10ff */
[----:B------:R-:W-:Y:S02]  /*111a0*/  LEA.HI.X.SX32 R7, R136, R2, 0x2, P1 ;  /* 0x0000000288077211 */ /* 0x000fe400008f16ff */
[-C--:B------:R-:W-:Y:S02]  /*111b0*/  LEA R14, P5, R138, R50.reuse, 0x2 ;  /* 0x000000328a0e7211 */ /* 0x080fe400078a10ff */
[-C--:B------:R-:W-:Y:S01]  /*111c0*/  LEA R20, P4, R139, R50.reuse, 0x2 ;  /* 0x000000328b147211 */ /* 0x080fe200078810ff */
[----:B------:R3:W-:Y:S01]  /*111d0*/  STL.64 [R1+0x58], R6 ;  /* 0x0000580601007387 */ /* 0x0007e20000100a00 */
[----:B------:R-:W-:Y:S02]  /*111e0*/  LEA R18, P3, R140, R50, 0x2 ;  /* 0x000000328c127211 */ /* 0x000fe400078610ff */
[----:B------:R-:W-:-:S02]  /*111f0*/  LEA.HI.X.SX32 R17, R137, R2, 0x2, P6 ;  /* 0x0000000289117211 */ /* 0x000fc400030f16ff */
[-C--:B------:R-:W-:Y:S02]  /*11200*/  LEA.HI.X.SX32 R15, R138, R2.reuse, 0x2, P5 ;  /* 0x000000028a0f7211 */ /* 0x080fe400028f16ff */
[----:B------:R-:W-:Y:S02]  /*11210*/  LEA.HI.X.SX32 R21, R139, R2, 0x2, P4 ;  /* 0x000000028b157211 */ /* 0x000fe400020f16ff */
[-C--:B------:R-:W-:Y:S02]  /*11220*/  LEA R12, P4, R145, R50.reuse, 0x2 ;  /* 0x00000032910c7211 */ /* 0x080fe400078810ff */
[----:B---3--:R-:W-:Y:S01]  /*11230*/  LEA R6, P1, R142, R50, 0x2 ;  /* 0x000000328e067211 */ /* 0x008fe200078210ff */
[----:B------:R-:W-:Y:S01]  /*11240*/  STL.64 [R1+0x50], R16 ;  /* 0x0000501001007387 */ /* 0x000fe20000100a00 */
[----:B------:R-:W-:Y:S02]  /*11250*/  LEA.HI.X.SX32 R19, R140, R2, 0x2, P3 ;  /* 0x000000028c137211 */ /* 0x000fe400018f16ff */
[----:B------:R-:W-:Y:S01]  /*11260*/  LEA R10, P3, R146, R50, 0x2 ;  /* 0x00000032920a7211 */ /* 0x000fe200078610ff */
[----:B------:R-:W-:Y:S01]  /*11270*/  STL.64 [R1+0x48], R14 ;  /* 0x0000480e01007387 */ /* 0x000fe20000100a00 */
[----:B------:R-:W-:-:S03]  /*11280*/  LEA.HI.X.SX32 R7, R142, R2, 0x2, P1 ;  /* 0x000000028e077211 */ /* 0x000fc600008f16ff */
[----:B------:R-:W-:Y:S04]  /*11290*/  STL.64 [R1+0x40], R20 ;  /* 0x0000401401007387 */ /* 0x000fe80000100a00 */
[----:B------:R-:W-:Y:S04]  /*112a0*/  STL [R1+0x10], R12 ;  /* 0x0000100c01007387 */ /* 0x000fe80000100800 */
[----:B------:R-:W-:Y:S04]  /*112b0*/  STL.64 [R1+0x38], R18 ;  /* 0x0000381201007387 */ /* 0x000fe80000100a00 */
[----:B------:R-:W-:Y:S04]  /*112c0*/  STL [R1+0x8], R10 ;  /* 0x0000080a01007387 */ /* 0x000fe80000100800 */
[----:B------:R3:W-:Y:S04]  /*112d0*/  STL.64 [R1+0x1b88], R6 ;  /* 0x001b880601007387 */ /* 0x0007e80000100a00 */
[----:B---3--:R-:W3:Y:S01]  /*112e0*/  LDL.64 R6, [R1+0x8] ;  /* 0x0000080001067983 */ /* 0x008ee20000100a00 */
[----:B--2---:R-:W-:Y:S01]  /*112f0*/  LEA.HI.X.SX32 R53, R141, R2, 0x2, P2 ;  /* 0x000000028d357211 */ /* 0x004fe200010f16ff */
[----:B------:R-:W-:-:S04]  /*11300*/  IMAD.MOV.U32 R52, RZ, RZ, R4 ;  /* 0x000000ffff347224 */ /* 0x000fc800078e0004 */
[----:B------:R-:W-:Y:S04]  /*11310*/  STL [R1+0x34], R53 ;  /* 0x0000343501007387 */ /* 0x000fe80000100800 */
[----:B------:R2:W-:Y:S04]  /*11320*/  STL.64 [R1+0x1b90], R52 ;  /* 0x001b903401007387 */ /* 0x0005e80000100a00 */
[----:B--2---:R-:W2:Y:S01]  /*11330*/  LDL.64 R52, [R1+0x10] ;  /* 0x0000100001347983 */ /* 0x004ea20000100a00 */
[-C--:B------:R-:W-:Y:S02]  /*11340*/  LEA R16, P6, R143, R50.reuse, 0x2 ;  /* 0x000000328f107211 */ /* 0x080fe400078c10ff */
[----:B------:R-:W-:-:S02]  /*11350*/  LEA R14, P5, R144, R50, 0x2 ;  /* 0x00000032900e7211 */ /* 0x000fc400078a10ff */
[-C--:B------:R-:W-:Y:S02]  /*11360*/  LEA.HI.X.SX32 R17, R143, R2.reuse, 0x2, P6 ;  /* 0x000000028f117211 */ /* 0x080fe400030f16ff */
[----:B------:R-:W-:-:S03]  /*11370*/  LEA.HI.X.SX32 R15, R144, R2, 0x2, P5 ;  /* 0x00000002900f7211 */ /* 0x000fc600028f16ff */
[----:B------:R-:W-:Y:S04]  /*11380*/  STL.64 [R1+0x20], R16 ;  /* 0x0000201001007387 */ /* 0x000fe80000100a00 */
[----:B------:R-:W-:Y:S01]  /*11390*/  STL.64 [R1+0x18], R14 ;  /* 0x0000180e01007387 */ /* 0x000fe20000100a00 */
[----:B------:R-:W-:-:S04]  /*113a0*/  LEA R4, P2, R147, R50, 0x2 ;  /* 0x0000003293047211 */ /* 0x000fc800078410ff */
[----:B------:R-:W-:Y:S02]  /*113b0*/  LEA.HI.X.SX32 R5, R147, R2, 0x2, P2 ;  /* 0x0000000293057211 */ /* 0x000fe400010f16ff */
[-C--:B------:R-:W-:Y:S02]  /*113c0*/  LEA R56, P1, R148, R50.reuse, 0x2 ;  /* 0x0000003294387211 */ /* 0x080fe400078210ff */
[-C--:B------:R-:W-:Y:S02]  /*113d0*/  LEA R58, P6, R149, R50.reuse, 0x2 ;  /* 0x00000032953a7211 */ /* 0x080fe400078c10ff */
[----:B------:R-:W-:Y:S02]  /*113e0*/  LEA R60, P5, R150, R50, 0x2 ;  /* 0x00000032963c7211 */ /* 0x000fe400078a10ff */
[----:B------:R-:W-:Y:S02]  /*113f0*/  LEA.HI.X.SX32 R57, R148, R2, 0x2, P1 ;  /* 0x0000000294397211 */ /* 0x000fe400008f16ff */
[----:B------:R-:W-:-:S02]  /*11400*/  LEA R66, P2, R153, R50, 0x2 ;  /* 0x0000003299427211 */ /* 0x000fc400078410ff */
[----:B------:R-:W-:Y:S02]  /*11410*/  LEA.HI.X.SX32 R59, R149, R2, 0x2, P6 ;  /* 0x00000002953b7211 */ /* 0x000fe400030f16ff */
[----:B------:R-:W-:Y:S02]  /*11420*/  LEA R68, P1, R154, R50, 0x2 ;  /* 0x000000329a447211 */ /* 0x000fe400078210ff */
[----:B---3--:R-:W-:Y:S01]  /*11430*/  LEA.HI.X.SX32 R7, R146, R2, 0x2, P3 ;  /* 0x0000000292077211 */ /* 0x008fe200018f16ff */
[----:B------:R-:W-:Y:S01]  /*11440*/  IMAD.MOV.U32 R6, RZ, RZ, R10 ;  /* 0x000000ffff067224 */ /* 0x000fe200078e000a */
[----:B------:R-:W-:Y:S02]  /*11450*/  LEA R64, P3, R152, R50, 0x2 ;  /* 0x0000003298407211 */ /* 0x000fe400078610ff */
[----:B------:R-:W-:Y:S02]  /*11460*/  LEA.HI.X.SX32 R61, R150, R2, 0x2, P5 ;  /* 0x00000002963d7211 */ /* 0x000fe400028f16ff */
[----:B------:R-:W-:-:S02]  /*11470*/  LEA R70, P6, R155, R50, 0x2 ;  /* 0x000000329b467211 */ /* 0x000fc400078c10ff */
[----:B------:R-:W-:Y:S02]  /*11480*/  LEA R72, P5, R156, R50, 0x2 ;  /* 0x000000329c487211 */ /* 0x000fe400078a10ff */
[-C--:B------:R-:W-:Y:S02]  /*11490*/  LEA.HI.X.SX32 R65, R152, R2.reuse, 0x2, P3 ;  /* 0x0000000298417211 */ /* 0x080fe400018f16ff */
[----:B------:R-:W-:Y:S02]  /*114a0*/  LEA.HI.X.SX32 R67, R153, R2, 0x2, P2 ;  /* 0x0000000299437211 */ /* 0x000fe400010f16ff */
[----:B------:R-:W-:Y:S02]  /*114b0*/  LEA R76, P3, R158, R50, 0x2 ;  /* 0x000000329e4c7211 */ /* 0x000fe400078610ff */
[----:B------:R-:W-:Y:S02]  /*114c0*/  LEA.HI.X.SX32 R69, R154, R2, 0x2, P1 ;  /* 0x000000029a457211 */ /* 0x000fe400008f16ff */
[----:B------:R-:W-:-:S02]  /*114d0*/  LEA R78, P2, R159, R50, 0x2 ;  /* 0x000000329f4e7211 */ /* 0x000fc400078410ff */
[----:B------:R-:W-:Y:S02]  /*114e0*/  LEA.HI.X.SX32 R71, R155, R2, 0x2, P6 ;  /* 0x000000029b477211 */ /* 0x000fe400030f16ff */
[----:B------:R-:W-:Y:S02]  /*114f0*/  LEA R80, P1, R160, R50, 0x2 ;  /* 0x00000032a0507211 */ /* 0x000fe400078210ff */
[-C--:B------:R-:W-:Y:S02]  /*11500*/  LEA.HI.X.SX32 R73, R156, R2.reuse, 0x2, P5 ;  /* 0x000000029c497211 */ /* 0x080fe400028f16ff */
[----:B--2---:R-:W-:Y:S02]  /*11510*/  LEA.HI.X.SX32 R53, R145, R2, 0x2, P4 ;  /* 0x0000000291357211 */ /* 0x004fe400020f16ff */
[----:B------:R-:W-:-:S03]  /*11520*/  MOV R52, R12 ;  /* 0x0000000c00347202 */ /* 0x000fc60000000f00 */
[----:B------:R-:W-:Y:S04]  /*11530*/  STL [R1+0x14], R53 ;  /* 0x0000143501007387 */ /* 0x000fe80000100800 */
[----:B------:R-:W-:Y:S04]  /*11540*/  STL.64 [R1+0x1b98], R52 ;  /* 0x001b983401007387 */ /* 0x000fe80000100a00 */
[----:B------:R-:W2:Y:S04]  /*11550*/  LDL.LU R232, [R1+0x468] ;  /* 0x0004680001e87983 */ /* 0x000ea80000300800 */
[----:B------:R-:W3:Y:S04]  /*11560*/  LDL.LU R236, [R1+0x46c] ;  /* 0x00046c0001ec7983 */ /* 0x000ee80000300800 */
[----:B------:R-:W4:Y:S01]  /*11570*/  LDL.LU R240, [R1+0x470] ;  /* 0x0004700001f07983 */ /* 0x000f220000300800 */
[----:B------:R-:W-:-:S03]  /*11580*/  LEA R62, P4, R151, R50, 0x2 ;  /* 0x00000032973e7211 */ /* 0x000fc600078810ff */
[----:B------:R1:W-:Y:S04]  /*11590*/  STL.64 [R1], R4 ;  /* 0x0000000401007387 */ /* 0x0003e80000100a00 */
[----:B------:R-:W4:Y:S04]  /*115a0*/  LDL.LU R244, [R1+0x474] ;  /* 0x0004740001f47983 */ /* 0x000f280000300800 */
[----:B------:R-:W4:Y:S04]  /*115b0*/  LDL.LU R39, [R1+0x478] ;  /* 0x0004780001277983 */ /* 0x000f280000300800 */
[----:B------:R-:W4:Y:S01]  /*115c0*/  LDL.LU R40, [R1+0x47c] ;  /* 0x00047c0001287983 */ /* 0x000f220000300800 */
[----:B------:R-:W-:Y:S01]  /*115d0*/  LEA.HI.X.SX32 R63, R151, R2, 0x2, P4 ;  /* 0x00000002973f7211 */ /* 0x000fe200020f16ff */
[----:B------:R-:W-:Y:S01]  /*115e0*/  IMAD R216, R216, UR14, RZ ;  /* 0x0000000ed8d87c24 */ /* 0x000fe2000f8e02ff */
[-C--:B------:R-:W-:Y:S01]  /*115f0*/  LEA R82, P6, R161, R50.reuse, 0x2 ;  /* 0x00000032a1527211 */ /* 0x080fe200078c10ff */
[----:B------:R-:W4:Y:S01]  /*11600*/  LDL.LU R41, [R1+0x480] ;  /* 0x0004800001297983 */ /* 0x000f220000300800 */
[----:B------:R-:W-:Y:S01]  /*11610*/  LEA R84, P5, R162, R50, 0x2 ;  /* 0x00000032a2547211 */ /* 0x000fe200078a10ff */
[----:B------:R-:W-:Y:S01]  /*11620*/  IMAD R217, R217, UR15, RZ ;  /* 0x0000000fd9d97c24 */ /* 0x000fe2000f8e02ff */
[----:B------:R-:W-:Y:S01]  /*11630*/  LEA.HI.X.SX32 R77, R158, R2, 0x2, P3 ;  /* 0x000000029e4d7211 */ /* 0x000fe200018f16ff */
[----:B------:R-:W4:Y:S01]  /*11640*/  LDL.LU R42, [R1+0x484] ;  /* 0x00048400012a7983 */ /* 0x000f220000300800 */
[----:B------:R-:W-:Y:S01]  /*11650*/  LEA R74, P4, R157, R50, 0x2 ;  /* 0x000000329d4a7211 */ /* 0x000fe200078810ff */
[----:B------:R-:W-:Y:S01]  /*11660*/  IMAD R218, R218, UR16, RZ ;  /* 0x00000010dada7c24 */ /* 0x000fe2000f8e02ff */
[-C--:B------:R-:W-:Y:S01]  /*11670*/  LEA.HI.X.SX32 R79, R159, R2.reuse, 0x2, P2 ;  /* 0x000000029f4f7211 */ /* 0x080fe200010f16ff */
[----:B------:R-:W4:Y:S01]  /*11680*/  LDL.LU R43, [R1+0x488] ;  /* 0x00048800012b7983 */ /* 0x000f220000300800 */
[-C--:B------:R-:W-:Y:S01]  /*11690*/  LEA.HI.X.SX32 R81, R160, R2.reuse, 0x2, P1 ;  /* 0x00000002a0517211 */ /* 0x080fe200008f16ff */
[----:B------:R-:W-:Y:S01]  /*116a0*/  IMAD R219, R219, UR17, RZ ;  /* 0x00000011dbdb7c24 */ /* 0x000fe2000f8e02ff */
[----:B-1----:R-:W1:Y:S01]  /*116b0*/  LDC R5, c[0x0][0x230] ;  /* 0x00008c00ff057b82 */ /* 0x002e620000000800 */
[----:B------:R-:W-:Y:S04]  /*116c0*/  STL [R1+0xc], R7 ;  /* 0x00000c0701007387 */ /* 0x000fe80000100800 */
[----:B------:R-:W-:Y:S04]  /*116d0*/  STL.64 [R1+0x1ba0], R6 ;  /* 0x001ba00601007387 */ /* 0x000fe80000100a00 */
[----:B------:R-:W-:Y:S01]  /*116e0*/  STL.64 [R1+0x1ba8], R56 ;  /* 0x001ba83801007387 */ /* 0x000fe20000100a00 */
[----:B------:R-:W-:-:S03]  /*116f0*/  LEA.HI.X.SX32 R75, R157, R2, 0x2, P4 ;  /* 0x000000029d4b7211 */ /* 0x000fc600020f16ff */
[----:B------:R-:W-:Y:S04]  /*11700*/  STL.64 [R1+0x1bb0], R58 ;  /* 0x001bb03a01007387 */ /* 0x000fe80000100a00 */
[----:B------:R-:W-:Y:S01]  /*11710*/  STL.64 [R1+0x1bb8], R60 ;  /* 0x001bb83c01007387 */ /* 0x000fe20000100a00 */
[----:B------:R-:W-:-:S03]  /*11720*/  LEA R86, P4, R163, R50, 0x2 ;  /* 0x00000032a3567211 */ /* 0x000fc600078810ff */
[----:B------:R-:W-:Y:S01]  /*11730*/  STL.64 [R1+0x1bc0], R62 ;  /* 0x001bc03e01007387 */ /* 0x000fe20000100a00 */
[----:B------:R-:W-:-:S03]  /*11740*/  LEA R88, P3, R164, R50, 0x2 ;  /* 0x00000032a4587211 */ /* 0x000fc600078610ff */
[----:B------:R-:W-:Y:S01]  /*11750*/  STL.64 [R1+0x1bc8], R64 ;  /* 0x001bc84001007387 */ /* 0x000fe20000100a00 */
[----:B------:R-:W-:-:S03]  /*11760*/  LEA R90, P2, R165, R50, 0x2 ;  /* 0x00000032a55a7211 */ /* 0x000fc600078410ff */
[----:B------:R-:W-:Y:S01]  /*11770*/  STL.64 [R1+0x1bd0], R66 ;  /* 0x001bd04201007387 */ /* 0x000fe20000100a00 */
[----:B------:R-:W-:-:S03]  /*11780*/  LEA.HI.X.SX32 R83, R161, R2, 0x2, P6 ;  /* 0x00000002a1537211 */ /* 0x000fc600030f16ff */
[----:B------:R-:W-:Y:S01]  /*11790*/  STL.64 [R1+0x1bd8], R68 ;  /* 0x001bd84401007387 */ /* 0x000fe20000100a00 */
[----:B------:R-:W-:-:S03]  /*117a0*/  LEA R92, P1, R166, R50, 0x2 ;  /* 0x00000032a65c7211 */ /* 0x000fc600078210ff */
[----:B------:R4:W-:Y:S01]  /*117b0*/  STL.64 [R1+0x1be0], R70 ;  /* 0x001be04601007387 */ /* 0x0009e20000100a00 */
[----:B------:R-:W-:-:S03]  /*117c0*/  LEA.HI.X.SX32 R85, R162, R2, 0x2, P5 ;  /* 0x00000002a2557211 */ /* 0x000fc600028f16ff */
[----:B------:R-:W-:Y:S01]  /*117d0*/  STL.64 [R1+0x1be8], R72 ;  /* 0x001be84801007387 */ /* 0x000fe20000100a00 */
[----:B------:R-:W-:Y:S02]  /*117e0*/  LEA R94, P6, R167, R50, 0x2 ;  /* 0x00000032a75e7211 */ /* 0x000fe400078c10ff */
[----:B------:R-:W-:Y:S01]  /*117f0*/  LEA.HI.X.SX32 R87, R163, R2, 0x2, P4 ;  /* 0x00000002a3577211 */ /* 0x000fe200020f16ff */
[----:B------:R-:W-:Y:S01]  /*11800*/  STL.64 [R1+0x1bf0], R74 ;  /* 0x001bf04a01007387 */ /* 0x000fe20000100a00 */
[----:B------:R-:W-:Y:S02]  /*11810*/  LEA R96, P5, R168, R50, 0x2 ;  /* 0x00000032a8607211 */ /* 0x000fe400078a10ff */
[----:B------:R-:W-:Y:S01]  /*11820*/  LEA.HI.X.SX32 R89, R164, R2, 0x2, P3 ;  /* 0x00000002a4597211 */ /* 0x000fe200018f16ff */
[----:B------:R-:W-:Y:S01]  /*11830*/  STL.64 [R1+0x1bf8], R76 ;  /* 0x001bf84c01007387 */ /* 0x000fe20000100a00 */
[----:B------:R-:W-:Y:S02]  /*11840*/  LEA R98, P4, R169, R50, 0x2 ;  /* 0x00000032a9627211 */ /* 0x000fe400078810ff */
[----:B------:R-:W-:Y:S01]  /*11850*/  LEA.HI.X.SX32 R91, R165, R2, 0x2, P2 ;  /* 0x00000002a55b7211 */ /* 0x000fe200010f16ff */
[----:B------:R-:W-:Y:S01]  /*11860*/  STL.64 [R1+0x1c00], R78 ;  /* 0x001c004e01007387 */ /* 0x000fe20000100a00 */
[----:B------:R-:W-:-:S02]  /*11870*/  LEA R100, P3, R170, R50, 0x2 ;  /* 0x00000032aa647211 */ /* 0x000fc400078610ff */
        /* <DEDUP_REMOVED lines=141> */
[----:B-1----:R-:W-:Y:S01]  /*12150*/  VIADD R4, R5, 0xfffffffe ;  /* 0xfffffffe05047836 */ /* 0x002fe20000000000 */
[----:B------:R-:W-:Y:S01]  /*12160*/  LEA.HI.X.SX32 R175, R208, R2, 0x2, P2 ;  /* 0x00000002d0af7211 */ /* 0x000fe200010f16ff */
[----:B------:R-:W-:Y:S01]  /*12170*/  STL.64 [R1+0x1d50], R162 ;  /* 0x001d50a201007387 */ /* 0x000fe20000100a00 */
[----:B------:R-:W-:Y:S01]  /*12180*/  LEA R184, P3, R213, R50, 0x2 ;  /* 0x00000032d5b87211 */ /* 0x000fe200078610ff */
[----:B------:R-:W1:Y:S01]  /*12190*/  LDC R5, c[0x0][0x230] ;  /* 0x00008c00ff057b82 */ /* 0x000e620000000800 */
[----:B------:R-:W-:Y:S01]  /*121a0*/  LEA.HI.X.SX32 R177, R209, R2, 0x2, P1 ;  /* 0x00000002d1b17211 */ /* 0x000fe200008f16ff */
[----:B------:R-:W-:Y:S01]  /*121b0*/  STL.64 [R1+0x1d58], R164 ;  /* 0x001d58a401007387 */ /* 0x000fe20000100a00 */
[----:B------:R-:W-:-:S02]  /*121c0*/  LEA R186, P2, R214, R50, 0x2 ;  /* 0x00000032d6ba7211 */ /* 0x000fc400078410ff */
[----:B------:R-:W-:Y:S01]  /*121d0*/  LEA.HI.X.SX32 R179, R210, R2, 0x2, P6 ;  /* 0x00000002d2b37211 */ /* 0x000fe200030f16ff */
[----:B------:R-:W-:Y:S01]  /*121e0*/  STL.64 [R1+0x1d60], R166 ;  /* 0x001d60a601007387 */ /* 0x000fe20000100a00 */
[----:B------:R-:W-:Y:S01]  /*121f0*/  LEA R190, P1, R215, R50, 0x2 ;  /* 0x00000032d7be7211 */ /* 0x000fe200078210ff */
[----:B------:R-:W-:Y:S01]  /*12200*/  ULEA UR61, UR61, UR4, 0x18 ;  /* 0x000000043d3d7291 */ /* 0x000fe2000f8ec03f */
[----:B------:R-:W-:Y:S01]  /*12210*/  LEA.HI.X.SX32 R181, R211, R2, 0x2, P5 ;  /* 0x00000002d3b57211 */ /* 0x000fe200028f16ff */
[----:B------:R-:W-:Y:S01]  /*12220*/  STL.64 [R1+0x1d68], R168 ;  /* 0x001d68a801007387 */ /* 0x000fe20000100a00 */
[----:B------:R-:W-:Y:S01]  /*12230*/  LEA R192, P6, R216, R50, 0x2 ;  /* 0x00000032d8c07211 */ /* 0x000fe200078c10ff */
[----:B------:R-:W1:Y:S01]  /*12240*/  LDC R189, c[0x0][0x230] ;  /* 0x00008c00ffbd7b82 */ /* 0x000e620000000800 */
[----:B------:R-:W-:Y:S01]  /*12250*/  LEA.HI.X.SX32 R183, R212, R2, 0x2, P4 ;  /* 0x00000002d4b77211 */ /* 0x000fe200020f16ff */
[----:B------:R-:W-:Y:S01]  /*12260*/  STL.64 [R1+0x1d70], R170 ;  /* 0x001d70aa01007387 */ /* 0x000fe20000100a00 */
[----:B------:R-:W-:Y:S01]  /*12270*/  LEA R194, P5, R217, R50, 0x2 ;  /* 0x00000032d9c27211 */ /* 0x000fe200078a10ff */
[----:B------:R-:W-:Y:S01]  /*12280*/  USHF.L.U32 UR7, UR10, 0x7, URZ ;  /* 0x000000070a077899 */ /* 0x000fe2000800063f */
[----:B------:R-:W-:Y:S01]  /*12290*/  LEA.HI.X.SX32 R185, R213, R2, 0x2, P3 ;  /* 0x00000002d5b97211 */ /* 0x000fe200018f16ff */
[----:B------:R-:W-:Y:S01]  /*122a0*/  STL.64 [R1+0x1d78], R172 ;  /* 0x001d78ac01007387 */ /* 0x000fe20000100a00 */
[----:B------:R-:W-:Y:S01]  /*122b0*/  LEA R196, P4, R218, R50, 0x2 ;  /* 0x00000032dac47211 */ /* 0x000fe200078810ff */
[----:B------:R-:W-:Y:S01]  /*122c0*/  ULDC UR4, c[0x0][0x230] ;  /* 0x00008c0000047ab9 */ /* 0x000fe20000000800 */
        /* <DEDUP_REMOVED lines=33> */
[-C--:B------:R-:W-:Y:S01]  /*124e0*/  LEA.HI.X.SX32 R211, R225, R2.reuse, 0x2, P3 ;  /* 0x00000002e1d37211 */ /* 0x080fe200018f16ff */
[----:B------:R-:W-:Y:S01]  /*124f0*/  STL.64 [R1+0x1dd8], R198 ;  /* 0x001dd8c601007387 */ /* 0x000fe20000100a00 */
[----:B------:R-:W-:-:S03]  /*12500*/  LEA.HI.X.SX32 R213, R226, R2, 0x2, P2 ;  /* 0x00000002e2d57211 */ /* 0x000fc600010f16ff */
[----:B------:R-:W-:Y:S01]  /*12510*/  STL.64 [R1+0x1de0], R200 ;  /* 0x001de0c801007387 */ /* 0x000fe20000100a00 */
[----:B------:R-:W-:-:S03]  /*12520*/  LEA.HI.X.SX32 R215, R227, R2, 0x2, P1 ;  /* 0x00000002e3d77211 */ /* 0x000fc600008f16ff */
[----:B------:R-:W-:Y:S01]  /*12530*/  STL.64 [R1+0x1de8], R202 ;  /* 0x001de8ca01007387 */ /* 0x000fe20000100a00 */
[----:B--2---:R-:W-:Y:S02]  /*12540*/  LEA R220, P4, R232, R50, 0x2 ;  /* 0x00000032e8dc7211 */ /* 0x004fe400078810ff */
[----:B------:R-:W-:Y:S01]  /*12550*/  LEA.HI.X.SX32 R217, R228, R2, 0x2, P6 ;  /* 0x00000002e4d97211 */ /* 0x000fe200030f16ff */
[----:B------:R-:W-:Y:S01]  /*12560*/  STL.64 [R1+0x1df0], R204 ;  /* 0x001df0cc01007387 */ /* 0x000fe20000100a00 */
[----:B------:R-:W-:Y:S02]  /*12570*/  LEA R222, P3, R231, R50, 0x2 ;  /* 0x00000032e7de7211 */ /* 0x000fe400078610ff */
[----:B------:R-:W-:Y:S01]  /*12580*/  LEA.HI.X.SX32 R219, R229, R2, 0x2, P5 ;  /* 0x00000002e5db7211 */ /* 0x000fe200028f16ff */
[----:B------:R-:W-:Y:S01]  /*12590*/  STL.64 [R1+0x1df8], R206 ;  /* 0x001df8ce01007387 */ /* 0x000fe20000100a00 */
[----:B---3--:R-:W-:-:S03]  /*125a0*/  LEA R224, P2, R236, R50, 0x2 ;  /* 0x00000032ece07211 */ /* 0x008fc600078410ff */
[----:B------:R-:W-:Y:S01]  /*125b0*/  STL.64 [R1+0x1e00], R208 ;  /* 0x001e00d001007387 */ /* 0x000fe20000100a00 */
[----:B------:R-:W-:-:S03]  /*125c0*/  LEA R226, P1, R233, R50, 0x2 ;  /* 0x00000032e9e27211 */ /* 0x000fc600078210ff */
[----:B------:R-:W-:Y:S01]  /*125d0*/  STL.64 [R1+0x1e08], R210 ;  /* 0x001e08d201007387 */ /* 0x000fe20000100a00 */
[----:B------:R-:W-:-:S03]  /*125e0*/  LEA.HI.X.SX32 R221, R232, R2, 0x2, P4 ;  /* 0x00000002e8dd7211 */ /* 0x000fc600020f16ff */
[----:B------:R-:W-:Y:S01]  /*125f0*/  STL.64 [R1+0x1e10], R212 ;  /* 0x001e10d401007387 */ /* 0x000fe20000100a00 */
[----:B------:R-:W-:-:S03]  /*12600*/  LEA.HI.X.SX32 R223, R231, R2, 0x2, P3 ;  /* 0x00000002e7df7211 */ /* 0x000fc600018f16ff */
[----:B------:R-:W-:Y:S01]  /*12610*/  STL.64 [R1+0x1e18], R214 ;  /* 0x001e18d601007387 */ /* 0x000fe20000100a00 */
[----:B------:R-:W-:-:S03]  /*12620*/  LEA.HI.X.SX32 R225, R236, R2, 0x2, P2 ;  /* 0x00000002ece17211 */ /* 0x000fc600010f16ff */
[----:B------:R-:W-:Y:S01]  /*12630*/  STL.64 [R1+0x1e20], R216 ;  /* 0x001e20d801007387 */ /* 0x000fe20000100a00 */
[----:B----4-:R-:W-:Y:S02]  /*12640*/  LEA R228, P6, R240, R50, 0x2 ;  /* 0x00000032f0e47211 */ /* 0x010fe400078c10ff */
[----:B------:R-:W-:Y:S01]  /*12650*/  LEA.HI.X.SX32 R227, R233, R2, 0x2, P1 ;  /* 0x00000002e9e37211 */ /* 0x000fe200008f16ff */
[----:B------:R-:W-:Y:S01]  /*12660*/  STL.64 [R1+0x1e28], R218 ;  /* 0x001e28da01007387 */ /* 0x000fe20000100a00 */
[----:B------:R-:W-:-:S03]  /*12670*/  LEA R230, P5, R235, R50, 0x2 ;  /* 0x00000032ebe67211 */ /* 0x000fc600078a10ff */
[----:B------:R-:W2:Y:S01]  /*12680*/  LDL.LU R44, [R1+0x48c] ;  /* 0x00048c00012c7983 */ /* 0x000ea20000300800 */
[----:B------:R-:W-:-:S03]  /*12690*/  LEA.HI.X.SX32 R229, R240, R2, 0x2, P6 ;  /* 0x00000002f0e57211 */ /* 0x000fc600030f16ff */
[----:B------:R-:W3:Y:S01]  /*126a0*/  LDL.LU R45, [R1+0x490] ;  /* 0x00049000012d7983 */ /* 0x000ee20000300800 */
[----:B------:R-:W-:-:S03]  /*126b0*/  LEA.HI.X.SX32 R231, R235, R2, 0x2, P5 ;  /* 0x00000002ebe77211 */ /* 0x000fc600028f16ff */
[----:B------:R-:W-:Y:S04]  /*126c0*/  STL.64 [R1+0x1e30], R220 ;  /* 0x001e30dc01007387 */ /* 0x000fe80000100a00 */
[----:B------:R-:W-:Y:S04]  /*126d0*/  STL.64 [R1+0x1e38], R222 ;  /* 0x001e38de01007387 */ /* 0x000fe80000100a00 */
[----:B------:R-:W-:Y:S04]  /*126e0*/  STL.64 [R1+0x1e40], R224 ;  /* 0x001e40e001007387 */ /* 0x000fe80000100a00 */
[----:B------:R-:W-:Y:S04]  /*126f0*/  STL.64 [R1+0x1e48], R226 ;  /* 0x001e48e201007387 */ /* 0x000fe80000100a00 */
[----:B------:R-:W4:Y:S04]  /*12700*/  LDL.LU R46, [R1+0x494] ;  /* 0x00049400012e7983 */ /* 0x000f280000300800 */
[----:B------:R-:W4:Y:S04]  /*12710*/  LDL.LU R47, [R1+0x498] ;  /* 0x00049800012f7983 */ /* 0x000f280000300800 */
[----:B------:R-:W4:Y:S04]  /*12720*/  LDL.LU R49, [R1+0x49c] ;  /* 0x00049c0001317983 */ /* 0x000f280000300800 */
[----:B------:R-:W-:Y:S04]  /*12730*/  STL.64 [R1+0x1e50], R228 ;  /* 0x001e50e401007387 */ /* 0x000fe80000100a00 */
[----:B------:R-:W-:Y:S04]  /*12740*/  STL.64 [R1+0x1e58], R230 ;  /* 0x001e58e601007387 */ /* 0x000fe80000100a00 */
[----:B------:R-:W4:Y:S01]  /*12750*/  LDL.LU R51, [R1+0x4a0] ;  /* 0x0004a00001337983 */ /* 0x000f220000300800 */
[----:B------:R-:W-:-:S02]  /*12760*/  LEA R232, P4, R244, R50, 0x2 ;  /* 0x00000032f4e87211 */ /* 0x000fc400078810ff */
[-C--:B------:R-:W-:Y:S02]  /*12770*/  LEA R234, P3, R237, R50.reuse, 0x2 ;  /* 0x00000032edea7211 */ /* 0x080fe400078610ff */
[-C--:B------:R-:W-:Y:S02]  /*12780*/  LEA R236, P2, R39, R50.reuse, 0x2 ;  /* 0x0000003227ec7211 */ /* 0x080fe400078410ff */
[-C--:B------:R-:W-:Y:S02]  /*12790*/  LEA R238, P1, R239, R50.reuse, 0x2 ;  /* 0x00000032efee7211 */ /* 0x080fe400078210ff */
[----:B------:R-:W-:Y:S02]  /*127a0*/  LEA R240, P6, R40, R50, 0x2 ;  /* 0x0000003228f07211 */ /* 0x000fe400078c10ff */
[----:B------:R-:W-:Y:S02]  /*127b0*/  LEA.HI.X.SX32 R233, R244, R2, 0x2, P4 ;  /* 0x00000002f4e97211 */ /* 0x000fe400020f16ff */
[----:B------:R-:W-:-:S02]  /*127c0*/  LEA R242, P5, R41, R50, 0x2 ;  /* 0x0000003229f27211 */ /* 0x000fc400078a10ff */
[----:B------:R-:W-:Y:S02]  /*127d0*/  LEA.HI.X.SX32 R235, R237, R2, 0x2, P3 ;  /* 0x00000002edeb7211 */ /* 0x000fe400018f16ff */
[----:B------:R-:W-:Y:S02]  /*127e0*/  LEA R244, P4, R42, R50, 0x2 ;  /* 0x000000322af47211 */ /* 0x000fe400078810ff */
[----:B------:R-:W-:Y:S02]  /*127f0*/  LEA.HI.X.SX32 R237, R39, R2, 0x2, P2 ;  /* 0x0000000227ed7211 */ /* 0x000fe400010f16ff */
[----:B------:R-:W-:Y:S02]  /*12800*/  LEA R10, P3, R43, R50, 0x2 ;  /* 0x000000322b0a7211 */ /* 0x000fe400078610ff */
[-C--:B------:R-:W-:Y:S01]  /*12810*/  LEA.HI.X.SX32 R239, R239, R2.reuse, 0x2, P1 ;  /* 0x00000002efef7211 */ /* 0x080fe200008f16ff */
[----:B------:R-:W-:Y:S01]  /*12820*/  STL.64 [R1+0x1e60], R232 ;  /* 0x001e60e801007387 */ /* 0x000fe20000100a00 */
[----:B------:R-:W-:-:S02]  /*12830*/  LEA.HI.X.SX32 R241, R40, R2, 0x2, P6 ;  /* 0x0000000228f17211 */ /* 0x000fc400030f16ff */
        /* <DEDUP_REMOVED lines=9> */
[-C--:B------:R-:W-:Y:S01]  /*128d0*/  LEA.HI.X.SX32 R17, R246, R2.reuse, 0x2, P6 ;  /* 0x00000002f6117211 */ /* 0x080fe200030f16ff */
[----:B------:R-:W-:Y:S01]  /*128e0*/  STL.64 [R1+0x1e80], R240 ;  /* 0x001e80f001007387 */ /* 0x000fe20000100a00 */
[-C--:B------:R-:W-:Y:S01]  /*128f0*/  LEA.HI.X.SX32 R19, R247, R2.reuse, 0x2, P5 ;  /* 0x00000002f7137211 */ /* 0x080fe200028f16ff */
[----:B------:R-:W1:Y:S02]  /*12900*/  LDC R246, c[0x0][0x230] ;  /* 0x00008c00fff67b82 */ /* 0x000e640000000800 */
[----:B------:R-:W-:Y:S01]  /*12910*/  STL.64 [R1+0x1e88], R242 ;  /* 0x001e88f201007387 */ /* 0x000fe20000100a00 */
[----:B------:R-:W-:-:S03]  /*12920*/  LEA.HI.X.SX32 R21, R248, R2, 0x2, P4 ;  /* 0x00000002f8157211 */ /* 0x000fc600020f16ff */
[----:B------:R-:W-:Y:S01]  /*12930*/  STL.64 [R1+0x1e90], R244 ;  /* 0x001e90f401007387 */ /* 0x000fe20000100a00 */
[CC--:B------:R-:W-:Y:S01]  /*12940*/  LEA R30, P5, R54.reuse, R50.reuse, 0x2 ;  /* 0x00000032361e7211 */ /* 0x0c0fe200078a10ff */
[----:B------:R-:W1:Y:S02]  /*12950*/  LDC R247, c[0x0][0x230] ;  /* 0x00008c00fff77b82 */ /* 0x000e640000000800 */
[----:B------:R-:W-:Y:S01]  /*12960*/  STL.64 [R1+0x1e98], R10 ;  /* 0x001e980a01007387 */ /* 0x000fe20000100a00 */
[C---:B------:R-:W-:Y:S02]  /*12970*/  LEA R32, P4, R55.reuse, R50, 0x2 ;  /* 0x0000003237207211 */ /* 0x040fe400078810ff */
[-C--:B------:R-:W-:Y:S02]  /*12980*/  LEA.HI.X.SX32 R31, R54, R2.reuse, 0x2, P5 ;  /* 0x00000002361f7211 */ /* 0x080fe400028f16ff */
[----:B------:R-:W-:Y:S02]  /*12990*/  LEA.HI.X.SX32 R33, R55, R2, 0x2, P4 ;  /* 0x0000000237217211 */ /* 0x000fe400020f16ff */
[----:B--2---:R-:W-:-:S02]  /*129a0*/  LEA R12, P2, R44, R50, 0x2 ;  /* 0x000000322c0c7211 */ /* 0x004fc400078410ff */
[C---:B---3--:R-:W-:Y:S02]  /*129b0*/  LEA R14, P1, R45.reuse, R50, 0x2 ;  /* 0x000000322d0e7211 */ /* 0x048fe400078210ff */
[-C--:B------:R-:W-:Y:S02]  /*129c0*/  LEA.HI.X.SX32 R13, R44, R2.reuse, 0x2, P2 ;  /* 0x000000022c0d7211 */ /* 0x080fe400010f16ff */
[----:B------:R-:W-:-:S03]  /*129d0*/  LEA.HI.X.SX32 R15, R45, R2, 0x2, P1 ;  /* 0x000000022d0f7211 */ /* 0x000fc600008f16ff */
[----:B------:R-:W-:Y:S04]  /*129e0*/  STL.64 [R1+0x1ea0], R12 ;  /* 0x001ea00c01007387 */ /* 0x000fe80000100a00 */
[----:B------:R-:W-:Y:S01]  /*129f0*/  STL.64 [R1+0x1ea8], R14 ;  /* 0x001ea80e01007387 */ /* 0x000fe20000100a00 */
[CC--:B----4-:R-:W-:Y:S02]  /*12a00*/  LEA R22, P3, R46.reuse, R50.reuse, 0x2 ;  /* 0x000000322e167211 */ /* 0x0d0fe400078610ff */
[----:B------:R-:W-:Y:S02]  /*12a10*/  LEA R24, P2, R47, R50, 0x2 ;  /* 0x000000322f187211 */ /* 0x000fe400078410ff */
[----:B------:R-:W-:Y:S02]  /*12a20*/  LEA.HI.X.SX32 R23, R46, R2, 0x2, P3 ;  /* 0x000000022e177211 */ /* 0x000fe400018f16ff */
[----:B------:R-:W-:Y:S01]  /*12a30*/  LEA R26, P1, R49, R50, 0x2 ;  /* 0x00000032311a7211 */ /* 0x000fe200078210ff */
[----:B------:R2:W-:Y:S01]  /*12a40*/  STL.64 [R1+0x1eb0], R16 ;  /* 0x001eb01001007387 */ /* 0x0005e20000100a00 */
[----:B------:R-:W-:-:S02]  /*12a50*/  LEA.HI.X.SX32 R25, R47, R2, 0x2, P2 ;  /* 0x000000022f197211 */ /* 0x000fc400010f16ff */
[----:B------:R-:W-:Y:S01]  /*12a60*/  LEA.HI.X.SX32 R27, R49, R2, 0x2, P1 ;  /* 0x00000002311b7211 */ /* 0x000fe200008f16ff */
[----:B------:R-:W-:Y:S01]  /*12a70*/  STL.64 [R1+0x1eb8], R18 ;  /* 0x001eb81201007387 */ /* 0x000fe20000100a00 */
[-C--:B------:R-:W-:Y:S01]  /*12a80*/  LEA R42, P3, R8, R50.reuse, 0x2 ;  /* 0x00000032082a7211 */ /* 0x080fe200078610ff */
[----:B------:R-:W3:Y:S01]  /*12a90*/  LDC R49, c[0x0][0x230] ;  /* 0x00008c00ff317b82 */ /* 0x000ee20000000800 */
[C---:B------:R-:W-:Y:S01]  /*12aa0*/  LEA R28, P6, R51.reuse, R50, 0x2 ;  /* 0x00000032331c7211 */ /* 0x040fe200078c10ff */
[----:B------:R-:W-:Y:S03]  /*12ab0*/  STL.64 [R1+0x1ec0], R20 ;  /* 0x001ec01401007387 */ /* 0x000fe60000100a00 */
[----:B------:R-:W-:Y:S01]  /*12ac0*/  LEA.HI.X.SX32 R29, R51, R2, 0x2, P6 ;  /* 0x00000002331d7211 */ /* 0x000fe200030f16ff */
[----:B------:R-:W-:Y:S01]  /*12ad0*/  STL.64 [R1+0x1ec8], R22 ;  /* 0x001ec81601007387 */ /* 0x000fe20000100a00 */
[----:B------:R-:W-:-:S03]  /*12ae0*/  LEA R34, P2, R9, R50, 0x2 ;  /* 0x0000003209227211 */ /* 0x000fc600078410ff */
[----:B------:R-:W-:Y:S01]  /*12af0*/  STL.64 [R1+0x1ed0], R24 ;  /* 0x001ed01801007387 */ /* 0x000fe20000100a00 */
[----:B------:R-:W-:-:S03]  /*12b00*/  LEA.HI.X.SX32 R43, R8, R2, 0x2, P3 ;  /* 0x00000002082b7211 */ /* 0x000fc600018f16ff */
[----:B------:R-:W-:Y:S01]  /*12b10*/  STL.64 [R1+0x1ed8], R26 ;  /* 0x001ed81a01007387 */ /* 0x000fe20000100a00 */
[----:B------:R-:W-:-:S03]  /*12b20*/  LEA.HI.X.SX32 R35, R9, R2, 0x2, P2 ;  /* 0x0000000209237211 */ /* 0x000fc600010f16ff */
[----:B------:R-:W-:Y:S01]  /*12b30*/  STL.64 [R1+0x1ee0], R28 ;  /* 0x001ee01c01007387 */ /* 0x000fe20000100a00 */
[----:B------:R-:W-:-:S03]  /*12b40*/  LEA R36, P1, R48, R50, 0x2 ;  /* 0x0000003230247211 */ /* 0x000fc600078210ff */
[----:B------:R-:W4:Y:S04]  /*12b50*/  LDL.LU R54, [R1+0x2238] ;  /* 0x0022380001367983 */ /* 0x000f280000300800 */
[----:B------:R-:W-:Y:S04]  /*12b60*/  STL.64 [R1+0x1ee8], R30 ;  /* 0x001ee81e01007387 */ /* 0x000fe80000100a00 */
[----:B------:R-:W4:Y:S04]  /*12b70*/  LDL.LU R55, [R1+0x2234] ;  /* 0x0022340001377983 */ /* 0x000f280000300800 */
[----:B------:R-:W-:Y:S01]  /*12b80*/  STL.64 [R1+0x1ef0], R32 ;  /* 0x001ef02001007387 */ /* 0x000fe20000100a00 */
[----:B------:R-:W-:-:S03]  /*12b90*/  LEA.HI.X.SX32 R37, R48, R2, 0x2, P1 ;  /* 0x0000000230257211 */ /* 0x000fc600008f16ff */
[----:B------:R-:W2:Y:S04]  /*12ba0*/  LDL.LU R8, [R1+0x2230] ;  /* 0x0022300001087983 */ /* 0x000ea80000300800 */
[----:B------:R-:W-:Y:S04]  /*12bb0*/  STL.64 [R1+0x1ef8], R42 ;  /* 0x001ef82a01007387 */ /* 0x000fe80000100a00 */
[----:B------:R-:W2:Y:S04]  /*12bc0*/  LDL.LU R9, [R1+0x222c] ;  /* 0x00222c0001097983 */ /* 0x000ea80000300800 */
[----:B------:R-:W-:Y:S04]  /*12bd0*/  STL.64 [R1+0x1f00], R34 ;  /* 0x001f002201007387 */ /* 0x000fe80000100a00 */
[----:B------:R-:W2:Y:S01]  /*12be0*/  LDL.LU R48, [R1+0x2228] ;  /* 0x0022280001307983 */ /* 0x000ea20000300800 */
[----:B------:R-:W-:Y:S01]  /*12bf0*/  LEA R44, P4, R251, R50, 0x2 ;  /* 0x00000032fb2c7211 */ /* 0x000fe200078810ff */
[----:B---3--:R-:W-:-:S03]  /*12c00*/  VIADD R49, R49, 0xffffffff ;  /* 0xffffffff31317836 */ /* 0x008fc60000000000 */
[----:B------:R-:W-:Y:S02]  /*12c10*/  LEA.HI.X.SX32 R45, R251, R2, 0x2, P4 ;  /* 0x00000002fb2d7211 */ /* 0x000fe400020f16ff */
[----:B------:R-:W-:Y:S02]  /*12c20*/  ISETP.GE.U32.AND P4, PT, R49, 0x7fffff80, PT ;  /* 0x7fffff803100780c */ /* 0x000fe40003f86070 */
[-C--:B------:R-:W-:Y:S01]  /*12c30*/  LEA R38, P6, R188, R50.reuse, 0x2 ;  /* 0x00000032bc267211 */ /* 0x080fe200078c10ff */
[----:B------:R-:W3:Y:S01]  /*12c40*/  LDC R49, c[0x0][0x230] ;  /* 0x00008c00ff317b82 */ /* 0x000ee20000000800 */
[-C--:B------:R-:W-:Y:S02]  /*12c50*/  LEA R40, P5, R0, R50.reuse, 0x2 ;  /* 0x0000003200287211 */ /* 0x080fe400078a10ff */
[-C--:B------:R-:W-:Y:S02]  /*12c60*/  LEA R46, P3, R250, R50.reuse, 0x2 ;  /* 0x00000032fa2e7211 */ /* 0x080fe400078610ff */
[----:B------:R-:W-:-:S02]  /*12c70*/  LEA R50, P2, R249, R50, 0x2 ;  /* 0x00000032f9327211 */ /* 0x000fc400078410ff */
[-C--:B------:R-:W-:Y:S01]  /*12c80*/  LEA.HI.X.SX32 R39, R188, R2.reuse, 0x2, P6 ;  /* 0x00000002bc277211 */ /* 0x080fe200030f16ff */
[----:B------:R-:W1:Y:S01]  /*12c90*/  S2R R252, SR_TID.X ;  /* 0x0000000000fc7919 */ /* 0x000e620000002100 */
[-C--:B------:R-:W-:Y:S01]  /*12ca0*/  LEA.HI.X.SX32 R41, R0, R2.reuse, 0x2, P5 ;  /* 0x0000000200297211 */ /* 0x080fe200028f16ff */
[----:B------:R-:W2:Y:S01]  /*12cb0*/  LDC R251, c[0x0][0x230] ;  /* 0x00008c00fffb7b82 */ /* 0x000ea20000000800 */
[-C--:B------:R-:W-:Y:S02]  /*12cc0*/  LEA.HI.X.SX32 R47, R250, R2.reuse, 0x2, P3 ;  /* 0x00000002fa2f7211 */ /* 0x080fe400018f16ff */
[----:B------:R-:W-:Y:S02]  /*12cd0*/  LEA.HI.X.SX32 R51, R249, R2, 0x2, P2 ;  /* 0x00000002f9337211 */ /* 0x000fe400010f16ff */
[----:B------:R-:W-:Y:S01]  /*12ce0*/  ISETP.GE.U32.AND P3, PT, R4, 0x7fffff7f, PT ;  /* 0x7fffff7f0400780c */ /* 0x000fe20003f66070 */
[----:B------:R-:W-:Y:S02]  /*12cf0*/  STL.64 [R1+0x1f08], R36 ;  /* 0x001f082401007387 */ /* 0x000fe40000100a00 */
[----:B------:R-:W2:Y:S01]  /*12d00*/  LDC R249, c[0x0][0x230] ;  /* 0x00008c00fff97b82 */ /* 0x000ea20000000800 */
[----:B---3--:R-:W-:Y:S01]  /*12d10*/  VIADD R2, R49, 0xfffffffc ;  /* 0xfffffffc31027836 */ /* 0x008fe20000000000 */
[----:B-1----:R-:W-:-:S06]  /*12d20*/  IADD3 R4, R5, -0x3, RZ ;  /* 0xfffffffd05047810 */ /* 0x002fcc0007ffe0ff */
[----:B------:R-:W1:Y:S01]  /*12d30*/  LDC R49, c[0x0][0x230] ;  /* 0x00008c00ff317b82 */ /* 0x000e620000000800 */
[----:B------:R-:W3:Y:S01]  /*12d40*/  LDL.LU R188, [R1+0x2224] ;  /* 0x0022240001bc7983 */ /* 0x000ee20000300800 */
[----:B------:R-:W-:-:S06]  /*12d50*/  ISETP.GE.U32.AND P2, PT, R4, 0x7fffff7e, PT ;  /* 0x7fffff7e0400780c */ /* 0x000fcc0003f46070 */
[----:B------:R-:W1:Y:S01]  /*12d60*/  LDC R5, c[0x0][0x230] ;  /* 0x00008c00ff057b82 */ /* 0x000e620000000800 */
[C---:B------:R-:W-:Y:S01]  /*12d70*/  IMAD.SHL.U32 R3, R252.reuse, 0x10, RZ ;  /* 0x00000010fc037824 */ /* 0x040fe200078e00ff */
[----:B------:R-:W-:-:S06]  /*12d80*/  LOP3.LUT R71, R252, 0x7f, RZ, 0xc0, !PT ;  /* 0x0000007ffc477812 */ /* 0x000fcc00078ec0ff */
[----:B------:R-:W3:Y:S01]  /*12d90*/  LDC R250, c[0x0][0x230] ;  /* 0x00008c00fffa7b82 */ /* 0x000ee20000000800 */
[----:B-1----:R-:W-:-:S07]  /*12da0*/  VIADD R4, R49, 0xffffffdf ;  /* 0xffffffdf31047836 */ /* 0x002fce0000000000 */
[----:B------:R-:W1:Y:S08]  /*12db0*/  LDC R252, c[0x0][0x230] ;  /* 0x00008c00fffc7b82 */ /* 0x000e700000000800 */
[----:B------:R-:W1:Y:S01]  /*12dc0*/  LDC R49, c[0x0][0x230] ;  /* 0x00008c00ff317b82 */ /* 0x000e620000000800 */
[----:B------:R-:W-:Y:S02]  /*12dd0*/  ISETP.GE.U32.AND P6, PT, R2, 0x7fffff7d, PT ;  /* 0x7fffff7d0200780c */ /* 0x000fe40003fc6070 */
[----:B------:R-:W-:-:S05]  /*12de0*/  LOP3.LUT R3, R3, 0x70, RZ, 0xc0, !PT ;  /* 0x0000007003037812 */ /* 0x000fca00078ec0ff */
[----:B------:R-:W-:Y:S01]  /*12df0*/  IMAD R3, R71, 0x80, R3 ;  /* 0x0000008047037824 */ /* 0x000fe200078e0203 */
[----:B------:R-:W-:Y:S01]  /*12e00*/  ISETP.GE.U32.AND P5, PT, R4, 0x7fffff60, PT ;  /* 0x7fffff600400780c */ /* 0x000fe20003fa6070 */
[----:B------:R-:W-:Y:S02]  /*12e10*/  VIADD R4, R5, 0xffffffdc ;  /* 0xffffffdc05047836 */ /* 0x000fe40000000000 */
[----:B------:R-:W-:Y:S01]  /*12e20*/  VIADD R248, R3, UR61 ;  /* 0x0000003d03f87c36 */ /* 0x000fe20008000000 */
[----:B------:R-:W2:Y:S01]  /*12e30*/  LDC R5, c[0x0][0x230] ;  /* 0x00008c00ff057b82 */ /* 0x000ea20000000800 */
[----:B-1----:R-:W-:-:S07]  /*12e40*/  IADD3 R2, R49, -0x22, RZ ;  /* 0xffffffde31027810 */ /* 0x002fce0007ffe0ff */
[----:B------:R-:W1:Y:S01]  /*12e50*/  LDC R49, c[0x0][0x230] ;  /* 0x00008c00ff317b82 */ /* 0x000e620000000800 */
[----:B------:R-:W-:Y:S01]  /*12e60*/  ISETP.GE.U32.AND P1, PT, R2, 0x7fffff5f, PT ;  /* 0x7fffff5f0200780c */ /* 0x000fe20003f26070 */
[----:B------:R-:W-:Y:S01]  /*12e70*/  VIADD R2, R252, 0xffffffdd ;  /* 0xffffffddfc027836 */ /* 0x000fe20000000000 */
[----:B------:R-:W-:Y:S04]  /*12e80*/  STL.64 [R1+0x1f10], R38 ;  /* 0x001f102601007387 */ /* 0x000fe80000100a00 */
[----:B------:R-:W5:Y:S01]  /*12e90*/  LDL.LU R0, [R1+0x2220] ;  /* 0x0022200001007983 */ /* 0x000f620000300800 */
[----:B------:R-:W3:Y:S03]  /*12ea0*/  LDC R252, c[0x0][0x230] ;  /* 0x00008c00fffc7b82 */ /* 0x000ee60000000800 */
[----:B------:R-:W-:Y:S04]  /*12eb0*/  STL.64 [R1+0x1f18], R40 ;  /* 0x001f182801007387 */ /* 0x000fe80000100a00 */
[----:B------:R-:W-:Y:S04]  /*12ec0*/  STL.64 [R1+0x1f20], R44 ;  /* 0x001f202c01007387 */ /* 0x000fe80000100a00 */
[----:B------:R-:W-:Y:S04]  /*12ed0*/  STL.64 [R1+0x1f28], R46 ;  /* 0x001f282e01007387 */ /* 0x000fe80000100a00 */
[----:B------:R-:W-:Y:S04]  /*12ee0*/  STL.64 [R1+0x1f30], R50 ;  /* 0x001f303201007387 */ /* 0x000fe80000100a00 */
[----:B------:R-:W-:Y:S01]  /*12ef0*/  @!PT LDS RZ, [RZ] ;  /* 0x00000000fffff984 */ /* 0x000fe20000000800 */
[----:B------:R-:W-:Y:S01]  /*12f00*/  @!PT LDS RZ, [RZ] ;  /* 0x00000000fffff984 */ /* 0x000fe20000000800 */
[----:B------:R-:W-:Y:S01]  /*12f10*/  @!PT LDS RZ, [RZ] ;  /* 0x00000000fffff984 */ /* 0x000fe20000000800 */
[----:B----4-:R-:W-:Y:S04]  /*12f20*/  LDGSTS.E [R248], desc[UR8][R54.64], !P4 ;  /* 0x0000000036f87fae */ /* 0x010fe8000e121848 */
[----:B--2---:R-:W-:Y:S01]  /*12f30*/  LDGSTS.E [R248+0x4000], desc[UR8][R8.64], !P4 ;  /* 0x0400000008f87fae */ /* 0x004fe2000e121848 */
[----:B------:R-:W-:Y:S01]  /*12f40*/  ISETP.GE.U32.AND P4, PT, R2, 0x7fffff5e, PT ;  /* 0x7fffff5e0200780c */ /* 0x000fe20003f86070 */
[C---:B------:R-:W-:Y:S01]  /*12f50*/  IMAD.WIDE R60, R48.reuse, 0x4, R54 ;  /* 0x00000004303c7825 */ /* 0x040fe200078e0236 */
[----:B------:R-:W-:-:S03]  /*12f60*/  SHF.L.U32 R2, R48, 0x1, RZ ;  /* 0x0000000130027819 */ /* 0x000fc600000006ff */
[----:B------:R-:W-:Y:S01]  /*12f70*/  IMAD.WIDE R58, R48, 0x4, R8 ;  /* 0x00000004303a7825 */ /* 0x000fe200078e0208 */
[----:B------:R-:W-:Y:S03]  /*12f80*/  LDGSTS.E [R248+0x4], desc[UR8][R60.64], !P3 ;  /* 0x000040003cf87fae */ /* 0x000fe6000d921848 */
[----:B------:R-:W-:Y:S01]  /*12f90*/  IMAD.WIDE R56, R2, 0x4, R54 ;  /* 0x0000000402387825 */ /* 0x000fe200078e0236 */
[----:B------:R-:W-:Y:S01]  /*12fa0*/  LDGSTS.E [R248+0x4004], desc[UR8][R58.64], !P3 ;  /* 0x040040003af87fae */ /* 0x000fe2000d921848 */
[----:B------:R-:W-:Y:S02]  /*12fb0*/  ISETP.GE.U32.AND P3, PT, R4, 0x7fffff5d, PT ;  /* 0x7fffff5d0400780c */ /* 0x000fe40003f66070 */
[----:B------:R-:W-:Y:S01]  /*12fc0*/  IMAD.WIDE R52, R2, 0x4, R8 ;  /* 0x0000000402347825 */ /* 0x000fe200078e0208 */
[----:B------:R-:W-:Y:S03]  /*12fd0*/  LDGSTS.E [R248+0x8], desc[UR8][R56.64], !P2 ;  /* 0x0000800038f87fae */ /* 0x000fe6000d121848 */
[----:B-1----:R-:W-:Y:S01]  /*12fe0*/  VIADD R4, R49, 0xffffffbf ;  /* 0xffffffbf31047836 */ /* 0x002fe20000000000 */
[----:B------:R-:W-:Y:S01]  /*12ff0*/  LDGSTS.E [R248+0x4008], desc[UR8][R52.64], !P2 ;  /* 0x0400800034f87fae */ /* 0x000fe2000d121848 */
[----:B------:R-:W-:Y:S01]  /*13000*/  IMAD R2, R48, 0x3, RZ ;  /* 0x0000000330027824 */ /* 0x000fe200078e02ff */
[----:B------:R-:W1:Y:S02]  /*13010*/  LDC R49, c[0x0][0x230] ;  /* 0x00008c00ff317b82 */ /* 0x000e640000000800 */
[----:B------:R-:W-:Y:S01]  /*13020*/  ISETP.GE.U32.AND P2, PT, R4, 0x7fffff40, PT ;  /* 0x7fffff400400780c */ /* 0x000fe20003f46070 */
[----:B------:R-:W-:-:S04]  /*13030*/  IMAD.WIDE R6, R2, 0x4, R54 ;  /* 0x0000000402067825 */ /* 0x000fc800078e0236 */
[----:B------:R-:W-:Y:S01]  /*13040*/  IMAD.WIDE R62, R2, 0x4, R8 ;  /* 0x00000004023e7825 */ /* 0x000fe200078e0208 */
[----:B------:R-:W-:Y:S01]  /*13050*/  SHF.L.U32 R2, R48, 0x5, RZ ;  /* 0x0000000530027819 */ /* 0x000fe200000006ff */
[----:B------:R-:W-:Y:S02]  /*13060*/  LDGSTS.E [R248+0xc], desc[UR8][R6.64], !P6 ;  /* 0x0000c00006f87fae */ /* 0x000fe4000f121848 */
[----:B------:R-:W-:Y:S02]  /*13070*/  VIADD R4, R189, 0xffffffbe ;  /* 0xffffffbebd047836 */ /* 0x000fe40000000000 */
[----:B------:R-:W-:Y:S01]  /*13080*/  LDGSTS.E [R248+0x400c], desc[UR8][R62.64], !P6 ;  /* 0x0400c0003ef87fae */ /* 0x000fe2000f121848 */
[----:B------:R-:W-:Y:S01]  /*13090*/  IMAD.WIDE R16, R2, 0x4, R54 ;  /* 0x0000000402107825 */ /* 0x000fe200078e0236 */
[----:B------:R-:W2:Y:S01]  /*130a0*/  LDC R189, c[0x0][0x230] ;  /* 0x00008c00ffbd7b82 */ /* 0x000ea20000000800 */
[----:B------:R-:W-:Y:S02]  /*130b0*/  ISETP.GE.U32.AND P6, PT, R4, 0x7fffff3f, PT ;  /* 0x7fffff3f0400780c */ /* 0x000fe40003fc6070 */
[----:B------:R-:W-:Y:S01]  /*130c0*/  IMAD.WIDE R14, R2, 0x4, R8 ;  /* 0x00000004020e7825 */ /* 0x000fe200078e0208 */
[----:B------:R4:W-:Y:S03]  /*130d0*/  LDGSTS.E [R248+0x8000], desc[UR8][R16.64], !P5 ;  /* 0x0800000010f87fae */ /* 0x0009e6000e921848 */
[----:B------:R-:W-:Y:S01]  /*130e0*/  IMAD R4, R48, 0x21, RZ ;  /* 0x0000002130047824 */ /* 0x000fe200078e02ff */
[----:B------:R4:W-:Y:S01]  /*130f0*/  LDGSTS.E [R248+0xc000], desc[UR8][R14.64], !P5 ;  /* 0x0c0000000ef87fae */ /* 0x0009e2000e921848 */
[----:B------:R-:W-:-:S02]  /*13100*/  VIADD R2, R5, 0xffffffbd ;  /* 0xffffffbd05027836 */ /* 0x000fc40000000000 */
[----:B------:R-:W-:-:S03]  /*13110*/  IMAD.WIDE R12, R4, 0x4, R54 ;  /* 0x00000004040c7825 */ /* 0x000fc600078e0236 */
[----:B------:R-:W-:Y:S01]  /*13120*/  ISETP.GE.U32.AND P5, PT, R2, 0x7fffff3e, PT ;  /* 0x7fffff3e0200780c */ /* 0x000fe20003fa6070 */
[----:B------:R-:W-:Y:S01]  /*13130*/  IMAD.WIDE R10, R4, 0x4, R8 ;  /* 0x00000004040a7825 */ /* 0x000fe200078e0208 */
[----:B------:R3:W-:Y:S03]  /*13140*/  LDGSTS.E [R248+0x8004], desc[UR8][R12.64], !P1 ;  /* 0x080040000cf87fae */ /* 0x0007e6000c921848 */
[----:B------:R-:W-:Y:S01]  /*13150*/  VIADD R2, R246, 0xffffffbc ;  /* 0xffffffbcf6027836 */ /* 0x000fe20000000000 */
[----:B------:R1:W-:Y:S01]  /*13160*/  LDGSTS.E [R248+0xc004], desc[UR8][R10.64], !P1 ;  /* 0x0c0040000af87fae */ /* 0x0003e2000c921848 */
[----:B------:R-:W-:Y:S01]  /*13170*/  IMAD R4, R48, 0x23, RZ ;  /* 0x0000002330047824 */ /* 0x000fe200078e02ff */
[----:B------:R-:W2:Y:S02]  /*13180*/  LDC R246, c[0x0][0x230] ;  /* 0x00008c00fff67b82 */ /* 0x000ea40000000800 */
[----:B------:R-:W-:Y:S01]  /*13190*/  ISETP.GE.U32.AND P1, PT, R2, 0x7fffff3d, PT ;  /* 0x7fffff3d0200780c */ /* 0x000fe20003f26070 */
[C---:B------:R-:W-:Y:S01]  /*131a0*/  IMAD R2, R48.reuse, 0x22, RZ ;  /* 0x0000002230027824 */ /* 0x040fe200078e02ff */
[----:B------:R4:W-:Y:S04]  /*131b0*/  STL.64 [R1+0xa58], R16 ;  /* 0x000a581001007387 */ /* 0x0009e80000100a00 */
[----:B------:R3:W-:Y:S01]  /*131c0*/  STL.64 [R1+0xa50], R14 ;  /* 0x000a500e01007387 */ /* 0x0007e20000100a00 */
[----:B------:R-:W-:-:S03]  /*131d0*/  IMAD.SHL.U32 R5, R48, 0x40, RZ ;  /* 0x0000004030057824 */ /* 0x000fc600078e00ff */
[----:B------:R1:W-:Y:S01]  /*131e0*/  STL.64 [R1+0xa48], R12 ;  /* 0x000a480c01007387 */ /* 0x0003e20000100a00 */
[----:B----4-:R-:W-:-:S03]  /*131f0*/  IMAD.WIDE R16, R2, 0x4, R54 ;  /* 0x0000000402107825 */ /* 0x010fc600078e0236 */
[----:B------:R4:W-:Y:S01]  /*13200*/  STL.64 [R1+0xa40], R10 ;  /* 0x000a400a01007387 */ /* 0x0009e20000100a00 */
[----:B---3--:R-:W-:-:S03]  /*13210*/  IMAD.WIDE R14, R2, 0x4, R8 ;  /* 0x00000004020e7825 */ /* 0x008fc600078e0208 */
[----:B------:R-:W-:Y:S01]  /*13220*/  STL.64 [R1+0xa38], R16 ;  /* 0x000a381001007387 */ /* 0x000fe20000100a00 */
[----:B-1----:R-:W-:-:S03]  /*13230*/  IMAD.WIDE R12, R4, 0x4, R54 ;  /* 0x00000004040c7825 */ /* 0x002fc600078e0236 */
[----:B------:R-:W-:Y:S01]  /*13240*/  LDGSTS.E [R248+0x8008], desc[UR8][R16.64], !P4 ;  /* 0x0800800010f87fae */ /* 0x000fe2000e121848 */
[----:B----4-:R-:W-:-:S03]  /*13250*/  IMAD.WIDE R10, R4, 0x4, R8 ;  /* 0x00000004040a7825 */ /* 0x010fc600078e0208 */
[----:B------:R-:W-:Y:S04]  /*13260*/  STL.64 [R1+0xa30], R14 ;  /* 0x000a300e01007387 */ /* 0x000fe80000100a00 */
[----:B------:R-:W-:Y:S01]  /*13270*/  LDGSTS.E [R248+0xc008], desc[UR8][R14.64], !P4 ;  /* 0x0c0080000ef87fae */ /* 0x000fe2000e121848 */
[----:B------:R-:W-:-:S03]  /*13280*/  IADD3 R49, R49, -0x61, RZ ;  /* 0xffffff9f31317810 */ /* 0x000fc60007ffe0ff */
[----:B------:R1:W-:Y:S01]  /*13290*/  STL.64 [R1+0xa28], R12 ;  /* 0x000a280c01007387 */ /* 0x0003e20000100a00 */
[----:B------:R-:W-:-:S03]  /*132a0*/  VIADD R2, R247, 0xffffff9e ;  /* 0xffffff9ef7027836 */ /* 0x000fc60000000000 */
[----:B------:R1:W-:Y:S01]  /*132b0*/  LDGSTS.E [R248+0x800c], desc[UR8][R12.64], !P3 ;  /* 0x0800c0000cf87fae */ /* 0x0003e2000d921848 */
[----:B------:R-:W-:Y:S01]  /*132c0*/  ISETP.GE.U32.AND P4, PT, R49, 0x7fffff20, PT ;  /* 0x7fffff203100780c */ /* 0x000fe20003f86070 */
[----:B--2---:R-:W-:Y:S01]  /*132d0*/  VIADD R4, R189, 0xffffff9d ;  /* 0xffffff9dbd047836 */ /* 0x004fe20000000000 */
[----:B------:R-:W2:Y:S01]  /*132e0*/  LDC R49, c[0x0][0x230] ;  /* 0x00008c00ff317b82 */ /* 0x000ea20000000800 */
[----:B------:R3:W-:Y:S04]  /*132f0*/  STL.64 [R1+0xa20], R10 ;  /* 0x000a200a01007387 */ /* 0x0007e80000100a00 */
[----:B------:R3:W-:Y:S03]  /*13300*/  LDGSTS.E [R248+0xc00c], desc[UR8][R10.64], !P3 ;  /* 0x0c00c0000af87fae */ /* 0x0007e6000d921848 */
[----:B------:R-:W4:Y:S01]  /*13310*/  LDC R247, c[0x0][0x230] ;  /* 0x00008c00fff77b82 */ /* 0x000f220000000800 */
[----:B-1----:R-:W-:Y:S01]  /*13320*/  IMAD.WIDE R12, R5, 0x4, R54 ;  /* 0x00000004050c7825 */ /* 0x002fe200078e0236 */
[----:B------:R-:W-:-:S06]  /*13330*/  ISETP.GE.U32.AND P3, PT, R2, 0x7fffff1f, PT ;  /* 0x7fffff1f0200780c */ /* 0x000fcc0003f66070 */
[----:B------:R-:W1:Y:S01]  /*13340*/  LDC R189, c[0x0][0x230] ;  /* 0x00008c00ffbd7b82 */ /* 0x000e620000000800 */
[----:B---3--:R-:W-:Y:S01]  /*13350*/  IMAD.WIDE R10, R5, 0x4, R8 ;  /* 0x00000004050a7825 */ /* 0x008fe200078e0208 */
[----:B------:R3:W-:Y:S03]  /*13360*/  LDGSTS.E [R248+0x10000], desc[UR8][R12.64], !P2 ;  /* 0x100000000cf87fae */ /* 0x0007e6000d121848 */
[----:B------:R-:W-:Y:S01]  /*13370*/  IMAD R2, R48, 0x41, RZ ;  /* 0x0000004130027824 */ /* 0x000fe200078e02ff */
[----:B------:R3:W-:Y:S02]  /*13380*/  STL.64 [R1+0x858], R12 ;  /* 0x0008580c01007387 */ /* 0x0007e40000100a00 */
[----:B------:R-:W2:Y:S02]  /*13390*/  LDC R5, c[0x0][0x230] ;  /* 0x00008c00ff057b82 */ /* 0x000ea40000000800 */
[----:B------:R3:W-:Y:S04]  /*133a0*/  STL.64 [R1+0x850], R10 ;  /* 0x0008500a01007387 */ /* 0x0007e80000100a00 */
[----:B------:R3:W-:Y:S01]  /*133b0*/  LDGSTS.E [R248+0x14000], desc[UR8][R10.64], !P2 ;  /* 0x140000000af87fae */ /* 0x0007e2000d121848 */
[----:B------:R-:W-:Y:S01]  /*133c0*/  ISETP.GE.U32.AND P2, PT, R4, 0x7fffff1e, PT ;  /* 0x7fffff1e0400780c */ /* 0x000fe20003f46070 */
[----:B---3--:R-:W-:-:S04]  /*133d0*/  IMAD.WIDE R12, R2, 0x4, R54 ;  /* 0x00000004020c7825 */ /* 0x008fc800078e0236 */
[----:B------:R-:W-:Y:S02]  /*133e0*/  VIADD R4, R246, 0xffffff9c ;  /* 0xffffff9cf6047836 */ /* 0x000fe40000000000 */
[----:B------:R-:W-:Y:S01]  /*133f0*/  IMAD.WIDE R10, R2, 0x4, R8 ;  /* 0x00000004020a7825 */ /* 0x000fe200078e0208 */
[----:B------:R3:W-:Y:S01]  /*13400*/  STL.64 [R1+0x848], R12 ;  /* 0x0008480c01007387 */ /* 0x0007e20000100a00 */
[----:B------:R-:W4:Y:S02]  /*13410*/  LDC R246, c[0x0][0x230] ;  /* 0x00008c00fff67b82 */ /* 0x000f240000000800 */
[----:B------:R-:W-:Y:S01]  /*13420*/  IMAD R2, R48, 0x42, RZ ;  /* 0x0000004230027824 */ /* 0x000fe200078e02ff */
[----:B------:R3:W-:Y:S04]  /*13430*/  LDGSTS.E [R248+0x10004], desc[UR8][R12.64], !P6 ;  /* 0x100040000cf87fae */ /* 0x0007e8000f121848 */
[----:B------:R1:W-:Y:S04]  /*13440*/  STL.64 [R1+0x840], R10 ;  /* 0x0008400a01007387 */ /* 0x0003e80000100a00 */
[----:B------:R1:W-:Y:S01]  /*13450*/  LDGSTS.E [R248+0x14004], desc[UR8][R10.64], !P6 ;  /* 0x140040000af87fae */ /* 0x0003e2000f121848 */
[----:B------:R-:W-:Y:S01]  /*13460*/  ISETP.GE.U32.AND P6, PT, R4, 0x7fffff1d, PT ;  /* 0x7fffff1d0400780c */ /* 0x000fe20003fc6070 */
[----:B---3--:R-:W-:Y:S01]  /*13470*/  IMAD.WIDE R12, R2, 0x4, R54 ;  /* 0x00000004020c7825 */ /* 0x008fe200078e0236 */
[----:B------:R-:W-:-:S02]  /*13480*/  IADD3 R4, R249, -0x5, RZ ;  /* 0xfffffffbf9047810 */ /* 0x000fc40007ffe0ff */
[----:B------:R-:W3:Y:S01]  /*13490*/  LDC R249, c[0x0][0x230] ;  /* 0x00008c00fff97b82 */ /* 0x000ee20000000800 */
[----:B-1----:R-:W-:Y:S01]  /*134a0*/  IMAD.WIDE R10, R2, 0x4, R8 ;  /* 0x00000004020a7825 */ /* 0x002fe200078e0208 */
[----:B------:R1:W-:Y:S03]  /*134b0*/  STL.64 [R1+0x838], R12 ;  /* 0x0008380c01007387 */ /* 0x0003e60000100a00 */
[----:B------:R-:W-:Y:S01]  /*134c0*/  IMAD R2, R48, 0x43, RZ ;  /* 0x0000004330027824 */ /* 0x000fe200078e02ff */
[----:B------:R1:W-:Y:S04]  /*134d0*/  LDGSTS.E [R248+0x10008], desc[UR8][R12.64], !P5 ;  /* 0x100080000cf87fae */ /* 0x0003e8000e921848 */
[----:B------:R4:W-:Y:S04]  /*134e0*/  STL.64 [R1+0x830], R10 ;  /* 0x0008300a01007387 */ /* 0x0009e80000100a00 */
[----:B------:R4:W-:Y:S01]  /*134f0*/  LDGSTS.E [R248+0x14008], desc[UR8][R10.64], !P5 ;  /* 0x140080000af87fae */ /* 0x0009e2000e921848 */
[----:B------:R-:W-:Y:S01]  /*13500*/  ISETP.GE.U32.AND P5, PT, R4, 0x7fffff7c, PT ;  /* 0x7fffff7c0400780c */ /* 0x000fe20003fa6070 */
[----:B--2---:R-:W-:-:S02]  /*13510*/  VIADD R4, R5, 0xfffffffa ;  /* 0xfffffffa05047836 */ /* 0x004fc40000000000 */
[C---:B-1----:R-:W-:Y:S01]  /*13520*/  IMAD.WIDE R12, R2.reuse, 0x4, R54 ;  /* 0x00000004020c7825 */ /* 0x042fe200078e0236 */
[----:B------:R-:W1:Y:S04]  /*13530*/  LDC R5, c[0x0][0x230] ;  /* 0x00008c00ff057b82 */ /* 0x000e680000000800 */
[----:B------:R-:W-:Y:S01]  /*13540*/  LDGSTS.E [R248+0x1000c], desc[UR8][R12.64], !P1 ;  /* 0x1000c0000cf87fae */ /* 0x000fe2000c921848 */
[----:B----4-:R-:W-:-:S04]  /*13550*/  IMAD.WIDE R10, R2, 0x4, R8 ;  /* 0x00000004020a7825 */ /* 0x010fc800078e0208 */
[----:B------:R-:W-:Y:S01]  /*13560*/  IMAD R2, R48, 0x60, RZ ;  /* 0x0000006030027824 */ /* 0x000fe200078e02ff */
[----:B------:R2:W-:Y:S01]  /*13570*/  LDGSTS.E [R248+0x1400c], desc[UR8][R10.64], !P1 ;  /* 0x1400c0000af87fae */ /* 0x0005e2000c921848 */
[----:B------:R-:W-:Y:S02]  /*13580*/  ISETP.GE.U32.AND P1, PT, R4, 0x7fffff7b, PT ;  /* 0x7fffff7b0400780c */ /* 0x000fe40003f26070 */
[----:B------:R-:W-:-:S04]  /*13590*/  IMAD.WIDE R182, R2, 0x4, R54 ;  /* 0x0000000402b67825 */ /* 0x000fc800078e0236 */
[----:B------:R-:W-:Y:S01]  /*135a0*/  IMAD.WIDE R180, R2, 0x4, R8 ;  /* 0x0000000402b47825 */ /* 0x000fe200078e0208 */
[----:B------:R-:W-:Y:S03]  /*135b0*/  LDGSTS.E [R248+0x18000], desc[UR8][R182.64], !P4 ;  /* 0x18000000b6f87fae */ /* 0x000fe6000e121848 */
[----:B------:R-:W-:Y:S01]  /*135c0*/  VIADD R4, R49, 0xfffffff9 ;  /* 0xfffffff931047836 */ /* 0x000fe20000000000 */
[----:B------:R-:W-:Y:S01]  /*135d0*/  LDGSTS.E [R248+0x1c000], desc[UR8][R180.64], !P4 ;  /* 0x1c000000b4f87fae */ /* 0x000fe2000e121848 */
[----:B------:R-:W-:Y:S01]  /*135e0*/  IMAD R2, R48, 0x61, RZ ;  /* 0x0000006130027824 */ /* 0x000fe200078e02ff */
[----:B------:R-:W4:Y:S02]  /*135f0*/  LDC R49, c[0x0][0x230] ;  /* 0x00008c00ff317b82 */ /* 0x000f240000000800 */
[----:B------:R-:W-:Y:S01]  /*13600*/  ISETP.GE.U32.AND P4, PT, R4, 0x7fffff7a, PT ;  /* 0x7fffff7a0400780c */ /* 0x000fe20003f86070 */
[----:B------:R-:W-:-:S04]  /*13610*/  IMAD.WIDE R178, R2, 0x4, R54 ;  /* 0x0000000402b27825 */ /* 0x000fc800078e0236 */
[----:B------:R-:W-:Y:S01]  /*13620*/  IMAD.WIDE R176, R2, 0x4, R8 ;  /* 0x0000000402b07825 */ /* 0x000fe200078e0208 */
[----:B------:R-:W-:Y:S03]  /*13630*/  LDGSTS.E [R248+0x18004], desc[UR8][R178.64], !P3 ;  /* 0x18004000b2f87fae */ /* 0x000fe6000d921848 */
[----:B------:R-:W-:Y:S01]  /*13640*/  VIADD R4, R189, 0xfffffff8 ;  /* 0xfffffff8bd047836 */ /* 0x000fe20000000000 */
[----:B------:R-:W-:Y:S01]  /*13650*/  LDGSTS.E [R248+0x1c004], desc[UR8][R176.64], !P3 ;  /* 0x1c004000b0f87fae */ /* 0x000fe2000d921848 */
[----:B------:R-:W-:Y:S01]  /*13660*/  IMAD R2, R48, 0x62, RZ ;  /* 0x0000006230027824 */ /* 0x000fe200078e02ff */
[----:B------:R-:W3:Y:S02]  /*13670*/  LDC R189, c[0x0][0x230] ;  /* 0x00008c00ffbd7b82 */ /* 0x000ee40000000800 */
[----:B------:R-:W-:Y:S01]  /*13680*/  ISETP.GE.U32.AND P3, PT, R4, 0x7fffff79, PT ;  /* 0x7fffff790400780c */ /* 0x000fe20003f66070 */
[----:B------:R-:W-:Y:S01]  /*13690*/  IMAD.WIDE R174, R2, 0x4, R54 ;  /* 0x0000000402ae7825 */ /* 0x000fe200078e0236 */
[----:B------:R-:W-:-:S03]  /*136a0*/  IADD3 R4, R246, -0x25, RZ ;  /* 0xffffffdbf6047810 */ /* 0x000fc60007ffe0ff */
[----:B------:R-:W-:Y:S01]  /*136b0*/  IMAD.WIDE R172, R2, 0x4, R8 ;  /* 0x0000000402ac7825 */ /* 0x000fe200078e0208 */
[----:B------:R-:W3:Y:S01]  /*136c0*/  LDC R246, c[0x0][0x230] ;  /* 0x00008c00fff67b82 */ /* 0x000ee20000000800 */
[----:B------:R-:W-:Y:S02]  /*136d0*/  LDGSTS.E [R248+0x18008], desc[UR8][R174.64], !P2 ;  /* 0x18008000aef87fae */ /* 0x000fe4000d121848 */
[----:B------:R-:W-:Y:S02]  /*136e0*/  IMAD R2, R48, 0x63, RZ ;  /* 0x0000006330027824 */ /* 0x000fe400078e02ff */
[----:B------:R-:W-:Y:S01]  /*136f0*/  LDGSTS.E [R248+0x1c008], desc[UR8][R172.64], !P2 ;  /* 0x1c008000acf87fae */ /* 0x000fe2000d121848 */
[----:B------:R-:W-:Y:S01]  /*13700*/  ISETP.GE.U32.AND P2, PT, R4, 0x7fffff5c, PT ;  /* 0x7fffff5c0400780c */ /* 0x000fe20003f46070 */
[----:B------:R-:W-:Y:S01]  /*13710*/  IMAD.WIDE R170, R2, 0x4, R54 ;  /* 0x0000000402aa7825 */ /* 0x000fe200078e0236 */
[----:B------:R-:W-:-:S03]  /*13720*/  LOP3.LUT R4, R3, 0x10, RZ, 0x3c, !PT ;  /* 0x0000001003047812 */ /* 0x000fc600078e3cff */
[----:B------:R-:W-:Y:S01]  /*13730*/  IMAD.WIDE R168, R2, 0x4, R8 ;  /* 0x0000000402a87825 */ /* 0x000fe200078e0208 */
[----:B------:R-:W-:Y:S03]  /*13740*/  LDGSTS.E [R248+0x1800c], desc[UR8][R170.64], !P6 ;  /* 0x1800c000aaf87fae */ /* 0x000fe6000f121848 */
[----:B------:R-:W-:Y:S01]  /*13750*/  IMAD.SHL.U32 R2, R48, 0x4, RZ ;  /* 0x0000000430027824 */ /* 0x000fe200078e00ff */
[----:B------:R-:W-:Y:S01]  /*13760*/  LDGSTS.E [R248+0x1c00c], desc[UR8][R168.64], !P6 ;  /* 0x1c00c000a8f87fae */ /* 0x000fe2000f121848 */
[----:B-1----:R-:W-:Y:S02]  /*13770*/  VIADD R5, R5, 0xffffffda ;  /* 0xffffffda05057836 */ /* 0x002fe40000000000 */
[----:B------:R-:W-:Y:S01]  /*13780*/  IMAD.WIDE R64, R2, 0x4, R54 ;  /* 0x0000000402407825 */ /* 0x000fe200078e0236 */
[----:B------:R-:W-:Y:S03]  /*13790*/  STL.64 [R1+0x828], R12 ;  /* 0x0008280c01007387 */ /* 0x000fe60000100a00 */
[----:B------:R-:W-:Y:S01]  /*137a0*/  VIADD R4, R4, UR61 ;  /* 0x0000003d04047c36 */ /* 0x000fe20008000000 */
[----:B------:R-:W-:Y:S01]  /*137b0*/  ISETP.GE.U32.AND P6, PT, R5, 0x7fffff5b, PT ;  /* 0x7fffff5b0500780c */ /* 0x000fe20003fc6070 */
[----:B------:R-:W-:Y:S01]  /*137c0*/  IMAD.WIDE R66, R2, 0x4, R8 ;  /* 0x0000000402427825 */ /* 0x000fe200078e0208 */
[----:B------:R2:W-:Y:S01]  /*137d0*/  STL.64 [R1+0x820], R10 ;  /* 0x0008200a01007387 */ /* 0x0005e20000100a00 */
[----:B----4-:R-:W-:-:S02]  /*137e0*/  IADD3 R5, R49, -0x27, RZ ;  /* 0xffffffd931057810 */ /* 0x010fc40007ffe0ff */
[----:B------:R-:W-:Y:S01]  /*137f0*/  IMAD R2, R48, 0x5, RZ ;  /* 0x0000000530027824 */ /* 0x000fe200078e02ff */
[----:B------:R-:W-:Y:S01]  /*13800*/  STL.64 [R1+0x1f38], R182 ;  /* 0x001f38b601007387 */ /* 0x000fe20000100a00 */
[----:B------:R-:W1:Y:S02]  /*13810*/  LDC R49, c[0x0][0x230] ;  /* 0x00008c00ff317b82 */ /* 0x000e640000000800 */
[C---:B------:R-:W-:Y:S01]  /*13820*/  IMAD.WIDE R68, R2.reuse, 0x4, R54 ;  /* 0x0000000402447825 */ /* 0x040fe200078e0236 */
[----:B------:R-:W-:Y:S04]  /*13830*/  STL.64 [R1+0x1f40], R180 ;  /* 0x001f40b401007387 */ /* 0x000fe80000100a00 */
[----:B------:R-:W-:Y:S01]  /*13840*/  LDGSTS.E [R4], desc[UR8][R64.64], !P5 ;  /* 0x0000000040047fae */ /* 0x000fe2000e921848 */
[----:B--2---:R-:W-:-:S03]  /*13850*/  IMAD.WIDE R10, R2, 0x4, R8 ;  /* 0x00000004020a7825 */ /* 0x004fc600078e0208 */
[----:B------:R-:W-:Y:S01]  /*13860*/  STL.64 [R1+0x1f48], R178 ;  /* 0x001f48b201007387 */ /* 0x000fe20000100a00 */
[----:B------:R-:W-:-:S03]  /*13870*/  IMAD R2, R48, 0x6, RZ ;  /* 0x0000000630027824 */ /* 0x000fc600078e02ff */
[----:B------:R-:W-:Y:S01]  /*13880*/  LDGSTS.E [R4+0x4000], desc[UR8][R66.64], !P5 ;  /* 0x0400000042047fae */ /* 0x000fe2000e921848 */
[----:B------:R-:W-:Y:S01]  /*13890*/  ISETP.GE.U32.AND P5, PT, R5, 0x7fffff5a, PT ;  /* 0x7fffff5a0500780c */ /* 0x000fe20003fa6070 */
[----:B---3--:R-:W-:Y:S02]  /*138a0*/  VIADD R5, R189, 0xffffffd8 ;  /* 0xffffffd8bd057836 */ /* 0x008fe40000000000 */
[----:B------:R-:W-:Y:S01]  /*138b0*/  STL.64 [R1+0x1f50], R176 ;  /* 0x001f50b001007387 */ /* 0x000fe20000100a00 */
[----:B------:R-:W2:Y:S03]  /*138c0*/  LDC R189, c[0x0][0x230] ;  /* 0x00008c00ffbd7b82 */ /* 0x000ea60000000800 */
[----:B------:R-:W-:Y:S01]  /*138d0*/  STL.64 [R1+0x1f58], R174 ;  /* 0x001f58ae01007387 */ /* 0x000fe20000100a00 */
[----:B------:R-:W-:-:S03]  /*138e0*/  IMAD.WIDE R12, R2, 0x4, R54 ;  /* 0x00000004020c7825 */ /* 0x000fc600078e0236 */
[----:B------:R-:W-:Y:S04]  /*138f0*/  STL.64 [R1+0x1f60], R172 ;  /* 0x001f60ac01007387 */ /* 0x000fe80000100a00 */
[----:B------:R-:W-:Y:S04]  /*13900*/  STL.64 [R1+0x1f68], R170 ;  /* 0x001f68aa01007387 */ /* 0x000fe80000100a00 */
[----:B------:R-:W-:Y:S04]  /*13910*/  STL.64 [R1+0x1f70], R168 ;  /* 0x001f70a801007387 */ /* 0x000fe80000100a00 */
[----:B------:R-:W-:Y:S04]  /*13920*/  LDGSTS.E [R4+0x4], desc[UR8][R68.64], !P1 ;  /* 0x0000400044047fae */ /* 0x000fe8000c921848 */
[----:B------:R3:W-:Y:S04]  /*13930*/  STL.64 [R1+0xc00], R10 ;  /* 0x000c000a01007387 */ /* 0x0007e80000100a00 */
[----:B------:R3:W-:Y:S01]  /*13940*/  LDGSTS.E [R4+0x4004], desc[UR8][R10.64], !P1 ;  /* 0x040040000a047fae */ /* 0x0007e2000c921848 */
[----:B------:R-:W-:Y:S01]  /*13950*/  ISETP.GE.U32.AND P1, PT, R5, 0x7fffff59, PT ;  /* 0x7fffff590500780c */ /* 0x000fe20003f26070 */
[----:B------:R-:W-:-:S02]  /*13960*/  VIADD R5, R246, 0xffffffbb ;  /* 0xffffffbbf6057836 */ /* 0x000fc40000000000 */
[----:B------:R-:W4:Y:S01]  /*13970*/  LDC R246, c[0x0][0x230] ;  /* 0x00008c00fff67b82 */ /* 0x000f220000000800 */
[----:B------:R1:W-:Y:S01]  /*13980*/  LDGSTS.E [R4+0x8], desc[UR8][R12.64], !P4 ;  /* 0x000080000c047fae */ /* 0x0003e2000e121848 */
[----:B---3--:R-:W-:-:S03]  /*13990*/  IMAD.WIDE R10, R2, 0x4, R8 ;  /* 0x00000004020a7825 */ /* 0x008fc600078e0208 */
[----:B------:R1:W-:Y:S01]  /*139a0*/  STL.64 [R1+0xbf8], R12 ;  /* 0x000bf80c01007387 */ /* 0x0003e20000100a00 */
[----:B------:R-:W-:-:S03]  /*139b0*/  IMAD R2, R48, 0x7, RZ ;  /* 0x0000000730027824 */ /* 0x000fc600078e02ff */
[----:B------:R3:W-:Y:S01]  /*139c0*/  LDGSTS.E [R4+0x4008], desc[UR8][R10.64], !P4 ;  /* 0x040080000a047fae */ /* 0x0007e2000e121848 */
[----:B------:R-:W-:Y:S01]  /*139d0*/  ISETP.GE.U32.AND P4, PT, R5, 0x7fffff3c, PT ;  /* 0x7fffff3c0500780c */ /* 0x000fe20003f86070 */
[----:B------:R-:W-:Y:S02]  /*139e0*/  VIADD R5, R247, 0xffffffba ;  /* 0xffffffbaf7057836 */ /* 0x000fe40000000000 */
[----:B------:R3:W-:Y:S01]  /*139f0*/  STL.64 [R1+0xbf0], R10 ;  /* 0x000bf00a01007387 */ /* 0x0007e20000100a00 */
[----:B------:R-:W4:Y:S01]  /*13a00*/  LDC R247, c[0x0][0x230] ;  /* 0x00008c00fff77b82 */ /* 0x000f220000000800 */
[----:B-1----:R-:W-:-:S04]  /*13a10*/  IMAD.WIDE R12, R2, 0x4, R54 ;  /* 0x00000004020c7825 */ /* 0x002fc800078e0236 */
[----:B---3--:R-:W-:Y:S01]  /*13a20*/  IMAD.WIDE R10, R2, 0x4, R8 ;  /* 0x00000004020a7825 */ /* 0x008fe200078e0208 */
[----:B------:R1:W-:Y:S03]  /*13a30*/  STL.64 [R1+0xbe8], R12 ;  /* 0x000be80c01007387 */ /* 0x0003e60000100a00 */
[----:B------:R-:W-:Y:S01]  /*13a40*/  IMAD R2, R48, 0x24, RZ ;  /* 0x0000002430027824 */ /* 0x000fe200078e02ff */
[----:B------:R1:W-:Y:S04]  /*13a50*/  LDGSTS.E [R4+0xc], desc[UR8][R12.64], !P3 ;  /* 0x0000c0000c047fae */ /* 0x0003e8000d921848 */
[----:B------:R3:W-:Y:S04]  /*13a60*/  STL.64 [R1+0xbe0], R10 ;  /* 0x000be00a01007387 */ /* 0x0007e80000100a00 */
[----:B------:R3:W-:Y:S01]  /*13a70*/  LDGSTS.E [R4+0x400c], desc[UR8][R10.64], !P3 ;  /* 0x0400c0000a047fae */ /* 0x0007e2000d921848 */
[----:B------:R-:W-:Y:S01]  /*13a80*/  ISETP.GE.U32.AND P3, PT, R5, 0x7fffff3b, PT ;  /* 0x7fffff3b0500780c */ /* 0x000fe20003f66070 */
[----:B-1----:R-:W-:Y:S01]  /*13a90*/  IMAD.WIDE R12, R2, 0x4, R54 ;  /* 0x00000004020c7825 */ /* 0x002fe200078e0236 */
[----:B------:R-:W-:-:S02]  /*13aa0*/  IADD3 R5, R49, -0x47, RZ ;  /* 0xffffffb931057810 */ /* 0x000fc40007ffe0ff */
[----:B------:R-:W1:Y:S01]  /*13ab0*/  LDC R49, c[0x0][0x230] ;  /* 0x00008c00ff317b82 */ /* 0x000e620000000800 */
[----:B---3--:R-:W-:Y:S01]  /*13ac0*/  IMAD.WIDE R10, R2, 0x4, R8 ;  /* 0x00000004020a7825 */ /* 0x008fe200078e0208 */
[----:B------:R3:W-:Y:S03]  /*13ad0*/  STL.64 [R1+0xa18], R12 ;  /* 0x000a180c01007387 */ /* 0x0007e60000100a00 */
[----:B------:R-:W-:Y:S01]  /*13ae0*/  IMAD R2, R48, 0x25, RZ ;  /* 0x0000002530027824 */ /* 0x000fe200078e02ff */
[----:B------:R3:W-:Y:S04]  /*13af0*/  LDGSTS.E [R4+0x8000], desc[UR8][R12.64], !P2 ;  /* 0x080000000c047fae */ /* 0x0007e8000d121848 */
[----:B------:R4:W-:Y:S04]  /*13b00*/  STL.64 [R1+0xa10], R10 ;  /* 0x000a100a01007387 */ /* 0x0009e80000100a00 */
[----:B------:R4:W-:Y:S01]  /*13b10*/  LDGSTS.E [R4+0xc000], desc[UR8][R10.64], !P2 ;  /* 0x0c0000000a047fae */ /* 0x0009e2000d121848 */
[----:B------:R-:W-:Y:S01]  /*13b20*/  ISETP.GE.U32.AND P2, PT, R5, 0x7fffff3a, PT ;  /* 0x7fffff3a0500780c */ /* 0x000fe20003f46070 */
[----:B--2---:R-:W-:-:S02]  /*13b30*/  VIADD R5, R189, 0xffffffb8 ;  /* 0xffffffb8bd057836 */ /* 0x004fc40000000000 */
[C---:B---3--:R-:W-:Y:S01]  /*13b40*/  IMAD.WIDE R12, R2.reuse, 0x4, R54 ;  /* 0x00000004020c7825 */ /* 0x048fe200078e0236 */
[----:B------:R-:W2:Y:S03]  /*13b50*/  LDC R189, c[0x0][0x230] ;  /* 0x00008c00ffbd7b82 */ /* 0x000ea60000000800 */
[----:B----4-:R-:W-:Y:S01]  /*13b60*/  IMAD.WIDE R10, R2, 0x4, R8 ;  /* 0x00000004020a7825 */ /* 0x010fe200078e0208 */
[----:B------:R3:W-:Y:S03]  /*13b70*/  STL.64 [R1+0xa08], R12 ;  /* 0x000a080c01007387 */ /* 0x0007e60000100a00 */
[----:B------:R-:W-:Y:S01]  /*13b80*/  IMAD R2, R48, 0x26, RZ ;  /* 0x0000002630027824 */ /* 0x000fe200078e02ff */
[----:B------:R3:W-:Y:S04]  /*13b90*/  LDGSTS.E [R4+0x8004], desc[UR8][R12.64], !P6 ;  /* 0x080040000c047fae */ /* 0x0007e8000f121848 */
[----:B------:R4:W-:Y:S04]  /*13ba0*/  STL.64 [R1+0xa00], R10 ;  /* 0x000a000a01007387 */ /* 0x0009e80000100a00 */
[----:B------:R4:W-:Y:S01]  /*13bb0*/  LDGSTS.E [R4+0xc004], desc[UR8][R10.64], !P6 ;  /* 0x0c0040000a047fae */ /* 0x0009e2000f121848 */
[----:B------:R-:W-:Y:S01]  /*13bc0*/  ISETP.GE.U32.AND P6, PT, R5, 0x7fffff39, PT ;  /* 0x7fffff390500780c */ /* 0x000fe20003fc6070 */
[----:B------:R-:W-:-:S02]  /*13bd0*/  VIADD R5, R246, 0xffffff9b ;  /* 0xffffff9bf6057836 */ /* 0x000fc40000000000 */
[C---:B---3--:R-:W-:Y:S01]  /*13be0*/  IMAD.WIDE R12, R2.reuse, 0x4, R54 ;  /* 0x00000004020c7825 */ /* 0x048fe200078e0236 */
[----:B------:R-:W3:Y:S04]  /*13bf0*/  LDC R246, c[0x0][0x230] ;  /* 0x00008c00fff67b82 */ /* 0x000ee80000000800 */
[----:B------:R1:W-:Y:S01]  /*13c00*/  LDGSTS.E [R4+0x8008], desc[UR8][R12.64], !P5 ;  /* 0x080080000c047fae */ /* 0x0003e2000e921848 */
[----:B----4-:R-:W-:-:S03]  /*13c10*/  IMAD.WIDE R10, R2, 0x4, R8 ;  /* 0x00000004020a7825 */ /* 0x010fc600078e0208 */
[----:B------:R1:W-:Y:S01]  /*13c20*/  STL.64 [R1+0x9f8], R12 ;  /* 0x0009f80c01007387 */ /* 0x0003e20000100a00 */
[----:B------:R-:W-:-:S03]  /*13c30*/  IMAD R2, R48, 0x27, RZ ;  /* 0x0000002730027824 */ /* 0x000fc600078e02ff */
[----:B------:R4:W-:Y:S01]  /*13c40*/  LDGSTS.E [R4+0xc008], desc[UR8][R10.64], !P5 ;  /* 0x0c0080000a047fae */ /* 0x0009e2000e921848 */
[----:B------:R-:W-:Y:S01]  /*13c50*/  ISETP.GE.U32.AND P5, PT, R5, 0x7fffff1c, PT ;  /* 0x7fffff1c0500780c */ /* 0x000fe20003fa6070 */
[----:B------:R-:W-:Y:S02]  /*13c60*/  VIADD R5, R247, 0xffffff9a ;  /* 0xffffff9af7057836 */ /* 0x000fe40000000000 */
[----:B------:R4:W-:Y:S01]  /*13c70*/  STL.64 [R1+0x9f0], R10 ;  /* 0x0009f00a01007387 */ /* 0x0009e20000100a00 */
[----:B------:R-:W3:Y:S01]  /*13c80*/  LDC R247, c[0x0][0x230] ;  /* 0x00008c00fff77b82 */ /* 0x000ee20000000800 */
[----:B-1----:R-:W-:-:S05]  /*13c90*/  IMAD.WIDE R12, R2, 0x4, R54 ;  /* 0x00000004020c7825 */ /* 0x002fca00078e0236 */
[----:B------:R1:W-:Y:S01]  /*13ca0*/  LDGSTS.E [R4+0x800c], desc[UR8][R12.64], !P1 ;  /* 0x0800c0000c047fae */ /* 0x0003e2000c921848 */
[----:B----4-:R-:W-:-:S04]  /*13cb0*/  IMAD.WIDE R10, R2, 0x4, R8 ;  /* 0x00000004020a7825 */ /* 0x010fc800078e0208 */
[----:B------:R-:W-:Y:S01]  /*13cc0*/  IMAD R2, R48, 0x44, RZ ;  /* 0x0000004430027824 */ /* 0x000fe200078e02ff */
[----:B------:R4:W-:Y:S01]  /*13cd0*/  LDGSTS.E [R4+0xc00c], desc[UR8][R10.64], !P1 ;  /* 0x0c00c0000a047fae */ /* 0x0009e2000c921848 */
[----:B------:R-:W-:Y:S02]  /*13ce0*/  ISETP.GE.U32.AND P1, PT, R5, 0x7fffff1b, PT ;  /* 0x7fffff1b0500780c */ /* 0x000fe40003f26070 */
[C---:B------:R-:W-:Y:S01]  /*13cf0*/  IMAD.WIDE R176, R2.reuse, 0x4, R54 ;  /* 0x0000000402b07825 */ /* 0x040fe200078e0236 */
[----:B------:R-:W-:Y:S02]  /*13d00*/  IADD3 R5, R49, -0x67, RZ ;  /* 0xffffff9931057810 */ /* 0x000fe40007ffe0ff */
[----:B------:R-:W1:Y:S01]  /*13d10*/  LDC R49, c[0x0][0x230] ;  /* 0x00008c00ff317b82 */ /* 0x000e620000000800 */
[----:B------:R-:W-:Y:S01]  /*13d20*/  IMAD.WIDE R178, R2, 0x4, R8 ;  /* 0x0000000402b27825 */ /* 0x000fe200078e0208 */
[----:B------:R-:W-:Y:S03]  /*13d30*/  LDGSTS.E [R4+0x10000], desc[UR8][R176.64], !P4 ;  /* 0x10000000b0047fae */ /* 0x000fe6000e121848 */
[----:B------:R-:W-:Y:S01]  /*13d40*/  IMAD R2, R48, 0x45, RZ ;  /* 0x0000004530027824 */ /* 0x000fe200078e02ff */
[----:B------:R-:W-:Y:S01]  /*13d50*/  LDGSTS.E [R4+0x14000], desc[UR8][R178.64], !P4 ;  /* 0x14000000b2047fae */ /* 0x000fe2000e121848 */
[----:B------:R-:W-:-:S02]  /*13d60*/  ISETP.GE.U32.AND P4, PT, R5, 0x7fffff1a, PT ;  /* 0x7fffff1a0500780c */ /* 0x000fc40003f86070 */
[----:B------:R-:W-:-:S04]  /*13d70*/  IMAD.WIDE R180, R2, 0x4, R54 ;  /* 0x0000000402b47825 */ /* 0x000fc800078e0236 */
[----:B------:R-:W-:Y:S01]  /*13d80*/  IMAD.WIDE R182, R2, 0x4, R8 ;  /* 0x0000000402b67825 */ /* 0x000fe200078e0208 */
[----:B------:R-:W-:Y:S03]  /*13d90*/  LDGSTS.E [R4+0x10004], desc[UR8][R180.64], !P3 ;  /* 0x10004000b4047fae */ /* 0x000fe6000d921848 */
[----:B--2---:R-:W-:Y:S01]  /*13da0*/  VIADD R5, R189, 0xffffff98 ;  /* 0xffffff98bd057836 */ /* 0x004fe20000000000 */
[----:B------:R-:W-:Y:S01]  /*13db0*/  LDGSTS.E [R4+0x14004], desc[UR8][R182.64], !P3 ;  /* 0x14004000b6047fae */ /* 0x000fe2000d921848 */
[----:B------:R-:W-:Y:S01]  /*13dc0*/  IMAD R2, R48, 0x46, RZ ;  /* 0x0000004630027824 */ /* 0x000fe200078e02ff */
[----:B------:R-:W2:Y:S02]  /*13dd0*/  LDC R189, c[0x0][0x230] ;  /* 0x00008c00ffbd7b82 */ /* 0x000ea40000000800 */
[----:B------:R-:W-:Y:S01]  /*13de0*/  ISETP.GE.U32.AND P3, PT, R5, 0x7fffff19, PT ;  /* 0x7fffff190500780c */ /* 0x000fe20003f66070 */
[----:B------:R-:W-:-:S04]  /*13df0*/  IMAD.WIDE R50, R2, 0x4, R54 ;  /* 0x0000000402327825 */ /* 0x000fc800078e0236 */
[----:B------:R-:W-:Y:S01]  /*13e00*/  IMAD.WIDE R46, R2, 0x4, R8 ;  /* 0x00000004022e7825 */ /* 0x000fe200078e0208 */
[----:B------:R-:W-:Y:S03]  /*13e10*/  LDGSTS.E [R4+0x10008], desc[UR8][R50.64], !P2 ;  /* 0x1000800032047fae */ /* 0x000fe6000d121848 */
[----:B---3--:R-:W-:Y:S01]  /*13e20*/  VIADD R5, R246, 0xfffffff7 ;  /* 0xfffffff7f6057836 */ /* 0x008fe20000000000 */
[----:B------:R-:W-:Y:S01]  /*13e30*/  LDGSTS.E [R4+0x14008], desc[UR8][R46.64], !P2 ;  /* 0x140080002e047fae */ /* 0x000fe2000d121848 */
[----:B------:R-:W3:Y:S01]  /*13e40*/  LDC R246, c[0x0][0x230] ;  /* 0x00008c00fff67b82 */ /* 0x000ee20000000800 */
[----:B------:R-:W-:Y:S02]  /*13e50*/  IMAD R2, R48, 0x47, RZ ;  /* 0x0000004730027824 */ /* 0x000fe400078e02ff */
[----:B------:R-:W-:Y:S01]  /*13e60*/  ISETP.GE.U32.AND P2, PT, R5, 0x7fffff78, PT ;  /* 0x7fffff780500780c */ /* 0x000fe20003f46070 */
[----:B------:R-:W-:-:S02]  /*13e70*/  VIADD R5, R247, 0xfffffff6 ;  /* 0xfffffff6f7057836 */ /* 0x000fc40000000000 */
[C---:B------:R-:W-:Y:S02]  /*13e80*/  IMAD.WIDE R44, R2.reuse, 0x4, R54 ;  /* 0x00000004022c7825 */ /* 0x040fe400078e0236 */
[----:B------:R-:W4:Y:S02]  /*13e90*/  LDC R247, c[0x0][0x230] ;  /* 0x00008c00fff77b82 */ /* 0x000f240000000800 */
[----:B------:R-:W-:Y:S01]  /*13ea0*/  IMAD.WIDE R40, R2, 0x4, R8 ;  /* 0x0000000402287825 */ /* 0x000fe200078e0208 */
[----:B------:R-:W-:Y:S03]  /*13eb0*/  LDGSTS.E [R4+0x1000c], desc[UR8][R44.64], !P6 ;  /* 0x1000c0002c047fae */ /* 0x000fe6000f121848 */
[----:B------:R-:W-:Y:S01]  /*13ec0*/  IMAD R2, R48, 0x64, RZ ;  /* 0x0000006430027824 */ /* 0x000fe200078e02ff */
[----:B------:R4:W-:Y:S01]  /*13ed0*/  LDGSTS.E [R4+0x1400c], desc[UR8][R40.64], !P6 ;  /* 0x1400c00028047fae */ /* 0x0009e2000f121848 */
[----:B------:R-:W-:-:S02]  /*13ee0*/  ISETP.GE.U32.AND P6, PT, R5, 0x7fffff77, PT ;  /* 0x7fffff770500780c */ /* 0x000fc40003fc6070 */
[C---:B------:R-:W-:Y:S01]  /*13ef0*/  IMAD.WIDE R166, R2.reuse, 0x4, R54 ;  /* 0x0000000402a67825 */ /* 0x040fe200078e0236 */
[----:B-1----:R-:W-:Y:S02]  /*13f00*/  IADD3 R5, R49, -0xb, RZ ;  /* 0xfffffff531057810 */ /* 0x002fe40007ffe0ff */
        /* <DEDUP_REMOVED lines=13> */
[----:B------:R1:W-:Y:S01]  /*13fe0*/  STL.64 [R1+0x9e8], R12 ;  /* 0x0009e80c01007387 */ /* 0x0003e20000100a00 */
[----:B------:R-:W-:Y:S01]  /*13ff0*/  IMAD.WIDE R158, R2, 0x4, R54 ;  /* 0x00000004029e7825 */ /* 0x000fe200078e0236 */
[----:B------:R-:W-:-:S02]  /*14000*/  ISETP.GE.U32.AND P1, PT, R5, 0x7fffff75, PT ;  /* 0x7fffff750500780c */ /* 0x000fc40003f26070 */
[----:B------:R1:W-:Y:S01]  /*14010*/  STL.64 [R1+0x9e0], R10 ;  /* 0x0009e00a01007387 */ /* 0x0003e20000100a00 */
[----:B------:R-:W-:-:S03]  /*14020*/  IMAD.WIDE R156, R2, 0x4, R8 ;  /* 0x00000004029c7825 */ /* 0x000fc600078e0208 */
[----:B------:R-:W-:Y:S01]  /*14030*/  STL.64 [R1+0x1f78], R176 ;  /* 0x001f78b001007387 */ /* 0x000fe20000100a00 */
[----:B---3--:R-:W-:Y:S02]  /*14040*/  VIADD R5, R246, 0xffffffd7 ;  /* 0xffffffd7f6057836 */ /* 0x008fe40000000000 */
[----:B------:R-:W-:Y:S01]  /*14050*/  IMAD R2, R48, 0x67, RZ ;  /* 0x0000006730027824 */ /* 0x000fe200078e02ff */
[----:B------:R-:W-:Y:S01]  /*14060*/  STL.64 [R1+0x1f80], R178 ;  /* 0x001f80b201007387 */ /* 0x000fe20000100a00 */
[----:B------:R-:W3:Y:S03]  /*14070*/  LDC R246, c[0x0][0x230] ;  /* 0x00008c00fff67b82 */ /* 0x000ee60000000800 */
[----:B------:R-:W-:Y:S01]  /*14080*/  STL.64 [R1+0x1f88], R180 ;  /* 0x001f88b401007387 */ /* 0x000fe20000100a00 */
[----:B------:R-:W-:-:S03]  /*14090*/  IMAD.WIDE R154, R2, 0x4, R54 ;  /* 0x00000004029a7825 */ /* 0x000fc600078e0236 */
[----:B------:R-:W-:Y:S01]  /*140a0*/  LDGSTS.E [R4+0x18008], desc[UR8][R158.64], !P4 ;  /* 0x180080009e047fae */ /* 0x000fe2000e121848 */
[----:B------:R-:W-:-:S03]  /*140b0*/  IMAD.WIDE R152, R2, 0x4, R8 ;  /* 0x0000000402987825 */ /* 0x000fc600078e0208 */
[----:B------:R-:W-:Y:S04]  /*140c0*/  STL.64 [R1+0x1f90], R182 ;  /* 0x001f90b601007387 */ /* 0x000fe80000100a00 */
[----:B------:R-:W-:Y:S01]  /*140d0*/  LDGSTS.E [R4+0x1c008], desc[UR8][R156.64], !P4 ;  /* 0x1c0080009c047fae */ /* 0x000fe2000e121848 */
[----:B------:R-:W-:Y:S02]  /*140e0*/  ISETP.GE.U32.AND P4, PT, R5, 0x7fffff58, PT ;  /* 0x7fffff580500780c */ /* 0x000fe40003f86070 */
[----:B----4-:R-:W-:Y:S01]  /*140f0*/  IADD3 R5, R247, -0x2a, RZ ;  /* 0xffffffd6f7057810 */ /* 0x010fe20007ffe0ff */
[----:B------:R-:W-:Y:S01]  /*14100*/  STL.64 [R1+0x1f98], R50 ;  /* 0x001f983201007387 */ /* 0x000fe20000100a00 */
[----:B------:R-:W-:Y:S01]  /*14110*/  LOP3.LUT R247, R3, 0x20, RZ, 0x3c, !PT ;  /* 0x0000002003f77812 */ /* 0x000fe200078e3cff */
[----:B------:R-:W-:-:S02]  /*14120*/  IMAD.SHL.U32 R2, R48, 0x8, RZ ;  /* 0x0000000830027824 */ /* 0x000fc400078e00ff */
[----:B------:R-:W-:Y:S04]  /*14130*/  STL.64 [R1+0x1fa0], R46 ;  /* 0x001fa02e01007387 */ /* 0x000fe80000100a00 */
[----:B------:R-:W-:Y:S04]  /*14140*/  STL.64 [R1+0x1fa8], R44 ;  /* 0x001fa82c01007387 */ /* 0x000fe80000100a00 */
[----:B------:R4:W-:Y:S01]  /*14150*/  STL.64 [R1+0x1fb0], R40 ;  /* 0x001fb02801007387 */ /* 0x0009e20000100a00 */
[----:B-1----:R-:W-:-:S03]  /*14160*/  IMAD.WIDE R12, R2, 0x4, R54 ;  /* 0x00000004020c7825 */ /* 0x002fc600078e0236 */
[----:B------:R-:W-:Y:S01]  /*14170*/  STL.64 [R1+0x1fb8], R166 ;  /* 0x001fb8a601007387 */ /* 0x000fe20000100a00 */
[----:B------:R-:W-:-:S03]  /*14180*/  VIADD R247, R247, UR61 ;  /* 0x0000003df7f77c36 */ /* 0x000fc60008000000 */
[----:B------:R-:W-:Y:S01]  /*14190*/  STL.64 [R1+0x1fc0], R164 ;  /* 0x001fc0a401007387 */ /* 0x000fe20000100a00 */
[----:B------:R-:W-:-:S03]  /*141a0*/  IMAD.WIDE R10, R2, 0x4, R8 ;  /* 0x00000004020a7825 */ /* 0x000fc600078e0208 */
[----:B------:R-:W-:Y:S01]  /*141b0*/  STL.64 [R1+0x1fc8], R162 ;  /* 0x001fc8a201007387 */ /* 0x000fe20000100a00 */
[----:B------:R-:W-:Y:S01]  /*141c0*/  IMAD R2, R48, 0x9, RZ ;  /* 0x0000000930027824 */ /* 0x000fe200078e02ff */
[----:B----4-:R-:W1:Y:S02]  /*141d0*/  LDC R41, c[0x0][0x230] ;  /* 0x00008c00ff297b82 */ /* 0x010e640000000800 */
[----:B------:R-:W-:Y:S04]  /*141e0*/  LDGSTS.E [R4+0x1800c], desc[UR8][R154.64], !P3 ;  /* 0x1800c0009a047fae */ /* 0x000fe8000d921848 */
[----:B------:R-:W-:Y:S02]  /*141f0*/  STL.64 [R1+0x1fd0], R160 ;  /* 0x001fd0a001007387 */ /* 0x000fe40000100a00 */
[----:B------:R-:W4:Y:S02]  /*14200*/  LDC R40, c[0x0][0x230] ;  /* 0x00008c00ff287b82 */ /* 0x000f240000000800 */
[----:B------:R-:W-:Y:S01]  /*14210*/  LDGSTS.E [R4+0x1c00c], desc[UR8][R152.64], !P3 ;  /* 0x1c00c00098047fae */ /* 0x000fe2000d921848 */
[----:B------:R-:W-:Y:S01]  /*14220*/  ISETP.GE.U32.AND P3, PT, R5, 0x7fffff57, PT ;  /* 0x7fffff570500780c */ /* 0x000fe20003f66070 */
[----:B------:R-:W-:-:S02]  /*14230*/  VIADD R5, R49, 0xffffffd5 ;  /* 0xffffffd531057836 */ /* 0x000fc40000000000 */
[----:B------:R-:W-:Y:S02]  /*14240*/  STL.64 [R1+0x1fd8], R158 ;  /* 0x001fd89e01007387 */ /* 0x000fe40000100a00 */
[----:B------:R-:W1:Y:S02]  /*14250*/  LDC R49, c[0x0][0x230] ;  /* 0x00008c00ff317b82 */ /* 0x000e640000000800 */
[----:B------:R-:W-:Y:S04]  /*14260*/  STL.64 [R1+0x1fe0], R156 ;  /* 0x001fe09c01007387 */ /* 0x000fe80000100a00 */
[----:B------:R-:W-:Y:S04]  /*14270*/  STL.64 [R1+0x1fe8], R154 ;  /* 0x001fe89a01007387 */ /* 0x000fe80000100a00 */
[----:B------:R-:W-:Y:S04]  /*14280*/  STL.64 [R1+0x1ff0], R152 ;  /* 0x001ff09801007387 */ /* 0x000fe80000100a00 */
[----:B------:R3:W-:Y:S04]  /*14290*/  STL.64 [R1+0xbd8], R12 ;  /* 0x000bd80c01007387 */ /* 0x0007e80000100a00 */
[----:B------:R3:W-:Y:S04]  /*142a0*/  LDGSTS.E [R247], desc[UR8][R12.64], !P2 ;  /* 0x000000000cf77fae */ /* 0x0007e8000d121848 */
        /* <DEDUP_REMOVED lines=13> */
[----:B---3--:R-:W-:Y:S01]  /*14380*/  IMAD.WIDE R12, R2, 0x4, R54 ;  /* 0x00000004020c7825 */ /* 0x008fe200078e0236 */
[----:B------:R-:W-:-:S02]  /*14390*/  IADD3 R5, R246, -0x49, RZ ;  /* 0xffffffb7f6057810 */ /* 0x000fc40007ffe0ff */
[----:B------:R-:W3:Y:S02]  /*143a0*/  LDC R246, c[0x0][0x230] ;  /* 0x00008c00fff67b82 */ /* 0x000ee40000000800 */
        /* <DEDUP_REMOVED lines=9> */
[----:B-1----:R-:W-:-:S04]  /*14440*/  IMAD.WIDE R12, R2, 0x4, R54 ;  /* 0x00000004020c7825 */ /* 0x002fc800078e0236 */
        /* <DEDUP_REMOVED lines=8> */
[C---:B-1----:R-:W-:Y:S01]  /*144d0*/  IMAD.WIDE R12, R2.reuse, 0x4, R54 ;  /* 0x00000004020c7825 */ /* 0x042fe200078e0236 */
[----:B------:R-:W1:Y:S03]  /*144e0*/  LDC R49, c[0x0][0x230] ;  /* 0x00008c00ff317b82 */ /* 0x000e660000000800 */
[----:B----4-:R-:W-:Y:S01]  /*144f0*/  IMAD.WIDE R10, R2, 0x4, R8 ;  /* 0x00000004020a7825 */ /* 0x010fe200078e0208 */
[----:B------:R4:W-:Y:S03]  /*14500*/  STL.64 [R1+0x9d8], R12 ;  /* 0x0009d80c01007387 */ /* 0x0009e60000100a00 */
[----:B------:R-:W-:Y:S01]  /*14510*/  IMAD R2, R48, 0x29, RZ ;  /* 0x0000002930027824 */ /* 0x000fe200078e02ff */
[----:B------:R4:W-:Y:S04]  /*14520*/  LDGSTS.E [R247+0x8000], desc[UR8][R12.64], !P4 ;  /* 0x080000000cf77fae */ /* 0x0009e8000e121848 */
[----:B------:R3:W-:Y:S04]  /*14530*/  STL.64 [R1+0x9d0], R10 ;  /* 0x0009d00a01007387 */ /* 0x0007e80000100a00 */
[----:B------:R3:W-:Y:S01]  /*14540*/  LDGSTS.E [R247+0xc000], desc[UR8][R10.64], !P4 ;  /* 0x0c0000000af77fae */ /* 0x0007e2000e121848 */
[----:B------:R-:W-:Y:S01]  /*14550*/  ISETP.GE.U32.AND P4, PT, R5, 0x7fffff36, PT ;  /* 0x7fffff360500780c */ /* 0x000fe20003f86070 */
[----:B--2---:R-:W-:-:S02]  /*14560*/  VIADD R5, R189, 0xffffffb4 ;  /* 0xffffffb4bd057836 */ /* 0x004fc40000000000 */
[C---:B----4-:R-:W-:Y:S01]  /*14570*/  IMAD.WIDE R12, R2.reuse, 0x4, R54 ;  /* 0x00000004020c7825 */ /* 0x050fe200078e0236 */
[----:B------:R-:W2:Y:S03]  /*14580*/  LDC R189, c[0x0][0x230] ;  /* 0x00008c00ffbd7b82 */ /* 0x000ea60000000800 */
[----:B---3--:R-:W-:Y:S01]  /*14590*/  IMAD.WIDE R10, R2, 0x4, R8 ;  /* 0x00000004020a7825 */ /* 0x008fe200078e0208 */
        /* <DEDUP_REMOVED lines=30> */
[----:B------:R-:W1:Y:S02]  /*14780*/  LDC R49, c[0x0][0x230] ;  /* 0x00008c00ff317b82 */ /* 0x000e640000000800 */
[----:B------:R-:W-:Y:S01]  /*14790*/  ISETP.GE.U32.AND P5, PT, R5, 0x7fffff16, PT ;  /* 0x7fffff160500780c */ /* 0x000fe20003fa6070 */
[----:B------:R-:W-:-:S04]  /*147a0*/  IMAD.WIDE R34, R2, 0x4, R54 ;  /* 0x0000000402227825 */ /* 0x000fc800078e0236 */
[----:B------:R-:W-:Y:S01]  /*147b0*/  IMAD.WIDE R42, R2, 0x4, R8 ;  /* 0x00000004022a7825 */ /* 0x000fe200078e0208 */
[----:B------:R-:W-:Y:S03]  /*147c0*/  LDGSTS.E [R247+0x10004], desc[UR8][R34.64], !P1 ;  /* 0x1000400022f77fae */ /* 0x000fe6000c921848 */
[----:B--2---:R-:W-:Y:S01]  /*147d0*/  VIADD R5, R189, 0xffffff94 ;  /* 0xffffff94bd057836 */ /* 0x004fe20000000000 */
[----:B------:R-:W-:Y:S01]  /*147e0*/  LDGSTS.E [R247+0x14004], desc[UR8][R42.64], !P1 ;  /* 0x140040002af77fae */ /* 0x000fe2000c921848 */
[----:B------:R-:W-:Y:S01]  /*147f0*/  IMAD R2, R48, 0x4a, RZ ;  /* 0x0000004a30027824 */ /* 0x000fe200078e02ff */
[----:B------:R-:W2:Y:S03]  /*14800*/  LDC R189, c[0x0][0x230] ;  /* 0x00008c00ffbd7b82 */ /* 0x000ea60000000800 */
[----:B------:R-:W-:Y:S01]  /*14810*/  IMAD.WIDE R32, R2, 0x4, R54 ;  /* 0x0000000402207825 */ /* 0x000fe200078e0236 */
[----:B------:R-:W-:-:S03]  /*14820*/  ISETP.GE.U32.AND P1, PT, R5, 0x7fffff15, PT ;  /* 0x7fffff150500780c */ /* 0x000fc60003f26070 */
[----:B------:R-:W-:Y:S01]  /*14830*/  IMAD.WIDE R30, R2, 0x4, R8 ;  /* 0x00000004021e7825 */ /* 0x000fe200078e0208 */
[----:B---3--:R-:W-:Y:S01]  /*14840*/  IADD3 R5, R246, -0xd, RZ ;  /* 0xfffffff3f6057810 */ /* 0x008fe20007ffe0ff */
[----:B------:R-:W-:Y:S01]  /*14850*/  LDGSTS.E [R247+0x10008], desc[UR8][R32.64], !P4 ;  /* 0x1000800020f77fae */ /* 0x000fe2000e121848 */
[----:B------:R-:W3:Y:S01]  /*14860*/  LDC R246, c[0x0][0x230] ;  /* 0x00008c00fff67b82 */ /* 0x000ee20000000800 */
[----:B------:R-:W-:Y:S02]  /*14870*/  IMAD R2, R48, 0x4b, RZ ;  /* 0x0000004b30027824 */ /* 0x000fe400078e02ff */
[----:B------:R-:W-:Y:S01]  /*14880*/  LDGSTS.E [R247+0x14008], desc[UR8][R30.64], !P4 ;  /* 0x140080001ef77fae */ /* 0x000fe2000e121848 */
[----:B------:R-:W-:Y:S01]  /*14890*/  ISETP.GE.U32.AND P4, PT, R5, 0x7fffff74, PT ;  /* 0x7fffff740500780c */ /* 0x000fe20003f86070 */
        /* <DEDUP_REMOVED lines=18> */
[----:B------:R4:W-:Y:S03]  /*149c0*/  STL.64 [R1+0x9a8], R12 ;  /* 0x0009a80c01007387 */ /* 0x0009e60000100a00 */
[----:B--2---:R-:W-:Y:S01]  /*149d0*/  VIADD R5, R189, 0xfffffff0 ;  /* 0xfffffff0bd057836 */ /* 0x004fe20000000000 */
[----:B------:R-:W-:Y:S01]  /*149e0*/  LDGSTS.E [R247+0x18004], desc[UR8][R146.64], !P6 ;  /* 0x1800400092f77fae */ /* 0x000fe2000f121848 */
[----:B------:R-:W-:Y:S01]  /*149f0*/  IMAD R2, R48, 0x6a, RZ ;  /* 0x0000006a30027824 */ /* 0x000fe200078e02ff */
[----:B------:R-:W2:Y:S02]  /*14a00*/  LDC R189, c[0x0][0x230] ;  /* 0x00008c00ffbd7b82 */ /* 0x000ea40000000800 */
[----:B------:R4:W-:Y:S01]  /*14a10*/  STL.64 [R1+0x9a0], R10 ;  /* 0x0009a00a01007387 */ /* 0x0009e20000100a00 */
[----:B------:R-:W-:-:S03]  /*14a20*/  IMAD.WIDE R142, R2, 0x4, R54 ;  /* 0x00000004028e7825 */ /* 0x000fc600078e0236 */
[----:B------:R-:W-:Y:S01]  /*14a30*/  LDGSTS.E [R247+0x1c004], desc[UR8][R144.64], !P6 ;  /* 0x1c00400090f77fae */ /* 0x000fe2000f121848 */
[----:B------:R-:W-:Y:S01]  /*14a40*/  IMAD.WIDE R140, R2, 0x4, R8 ;  /* 0x00000004028c7825 */ /* 0x000fe200078e0208 */
[----:B------:R-:W-:Y:S02]  /*14a50*/  ISETP.GE.U32.AND P6, PT, R5, 0x7fffff71, PT ;  /* 0x7fffff710500780c */ /* 0x000fe40003fc6070 */
[----:B------:R-:W-:Y:S01]  /*14a60*/  STL.64 [R1+0x1ff8], R38 ;  /* 0x001ff82601007387 */ /* 0x000fe20000100a00 */
[----:B---3--:R-:W-:Y:S01]  /*14a70*/  IADD3 R5, R246, -0x2d, RZ ;  /* 0xffffffd3f6057810 */ /* 0x008fe20007ffe0ff */
[----:B------:R-:W-:Y:S02]  /*14a80*/  IMAD R2, R48, 0x6b, RZ ;  /* 0x0000006b30027824 */ /* 0x000fe400078e02ff */
[----:B------:R-:W-:Y:S04]  /*14a90*/  STL.64 [R1+0x2000], R36 ;  /* 0x0020002401007387 */ /* 0x000fe80000100a00 */
[----:B------:R-:W-:Y:S01]  /*14aa0*/  STL.64 [R1+0x2008], R34 ;  /* 0x0020082201007387 */ /* 0x000fe20000100a00 */
[----:B------:R-:W-:-:S03]  /*14ab0*/  IMAD.WIDE R138, R2, 0x4, R54 ;  /* 0x00000004028a7825 */ /* 0x000fc600078e0236 */
[----:B------:R-:W-:Y:S01]  /*14ac0*/  STL.64 [R1+0x2010], R42 ;  /* 0x0020102a01007387 */ /* 0x000fe20000100a00 */
[----:B------:R-:W-:-:S03]  /*14ad0*/  IMAD.WIDE R136, R2, 0x4, R8 ;  /* 0x0000000402887825 */ /* 0x000fc600078e0208 */
[----:B------:R-:W-:Y:S01]  /*14ae0*/  LDGSTS.E [R247+0x18008], desc[UR8][R142.64], !P5 ;  /* 0x180080008ef77fae */ /* 0x000fe2000e921848 */
[----:B------:R-:W-:-:S03]  /*14af0*/  LOP3.LUT R246, R3, 0x30, RZ, 0x3c, !PT ;  /* 0x0000003003f67812 */ /* 0x000fc600078e3cff */
[----:B------:R-:W-:Y:S01]  /*14b00*/  STL.64 [R1+0x2018], R32 ;  /* 0x0020182001007387 */ /* 0x000fe20000100a00 */
[----:B------:R-:W-:-:S03]  /*14b10*/  IMAD R2, R48, 0xc, RZ ;  /* 0x0000000c30027824 */ /* 0x000fc600078e02ff */
[----:B------:R-:W-:Y:S01]  /*14b20*/  LDGSTS.E [R247+0x1c008], desc[UR8][R140.64], !P5 ;  /* 0x1c0080008cf77fae */ /* 0x000fe2000e921848 */
[----:B------:R-:W-:Y:S01]  /*14b30*/  ISETP.GE.U32.AND P5, PT, R5, 0x7fffff54, PT ;  /* 0x7fffff540500780c */ /* 0x000fe20003fa6070 */
[----:B----4-:R-:W-:Y:S02]  /*14b40*/  VIADD R5, R249, 0xffffffd2 ;  /* 0xffffffd2f9057836 */ /* 0x010fe40000000000 */
[----:B------:R-:W-:Y:S01]  /*14b50*/  STL.64 [R1+0x2020], R30 ;  /* 0x0020201e01007387 */ /* 0x000fe20000100a00 */
[----:B------:R-:W3:Y:S03]  /*14b60*/  LDC R249, c[0x0][0x230] ;  /* 0x00008c00fff97b82 */ /* 0x000ee60000000800 */
[----:B------:R-:W-:Y:S04]  /*14b70*/  STL.64 [R1+0x2028], R28 ;  /* 0x0020281c01007387 */ /* 0x000fe80000100a00 */
[----:B------:R-:W-:Y:S01]  /*14b80*/  STL.64 [R1+0x2030], R26 ;  /* 0x0020301a01007387 */ /* 0x000fe20000100a00 */
[----:B------:R-:W-:-:S03]  /*14b90*/  IMAD.WIDE R12, R2, 0x4, R54 ;  /* 0x00000004020c7825 */ /* 0x000fc600078e0236 */
[----:B------:R-:W-:Y:S01]  /*14ba0*/  STL.64 [R1+0x2038], R150 ;  /* 0x0020389601007387 */ /* 0x000fe20000100a00 */
[----:B------:R-:W-:-:S03]  /*14bb0*/  VIADD R246, R246, UR61 ;  /* 0x0000003df6f67c36 */ /* 0x000fc60008000000 */
[----:B------:R-:W-:Y:S01]  /*14bc0*/  STL.64 [R1+0x2040], R148 ;  /* 0x0020409401007387 */ /* 0x000fe20000100a00 */
[----:B------:R-:W-:-:S03]  /*14bd0*/  IMAD.WIDE R10, R2, 0x4, R8 ;  /* 0x00000004020a7825 */ /* 0x000fc600078e0208 */
[----:B------:R-:W-:Y:S01]  /*14be0*/  STL.64 [R1+0x2048], R146 ;  /* 0x0020489201007387 */ /* 0x000fe20000100a00 */
[----:B------:R-:W-:-:S03]  /*14bf0*/  IMAD R2, R48, 0xd, RZ ;  /* 0x0000000d30027824 */ /* 0x000fc600078e02ff */
[----:B------:R-:W-:Y:S04]  /*14c00*/  LDGSTS.E [R247+0x1800c], desc[UR8][R138.64], !P1 ;  /* 0x1800c0008af77fae */ /* 0x000fe8000c921848 */
[----:B------:R-:W-:Y:S04]  /*14c10*/  STL.64 [R1+0x2050], R144 ;  /* 0x0020509001007387 */ /* 0x000fe80000100a00 */
[----:B------:R-:W-:Y:S01]  /*14c20*/  LDGSTS.E [R247+0x1c00c], desc[UR8][R136.64], !P1 ;  /* 0x1c00c00088f77fae */ /* 0x000fe2000c921848 */
[----:B------:R-:W-:Y:S01]  /*14c30*/  ISETP.GE.U32.AND P1, PT, R5, 0x7fffff53, PT ;  /* 0x7fffff530500780c */ /* 0x000fe20003f26070 */
[----:B-1----:R-:W-:-:S02]  /*14c40*/  VIADD R5, R49, 0xffffffd1 ;  /* 0xffffffd131057836 */ /* 0x002fc40000000000 */
[----:B------:R-:W-:Y:S01]  /*14c50*/  STL.64 [R1+0x2058], R142 ;  /* 0x0020588e01007387 */ /* 0x000fe20000100a00 */
[----:B------:R-:W1:Y:S03]  /*14c60*/  LDC R49, c[0x0][0x230] ;  /* 0x00008c00ff317b82 */ /* 0x000e660000000800 */
        /* <DEDUP_REMOVED lines=8> */
[----:B----4-:R-:W-:Y:S01]  /*14cf0*/  IMAD.WIDE R12, R2, 0x4, R54 ;  /* 0x00000004020c7825 */ /* 0x010fe200078e0236 */
[----:B--2---:R-:W-:-:S02]  /*14d00*/  IADD3 R5, R189, -0x30, RZ ;  /* 0xffffffd0bd057810 */ /* 0x004fc40007ffe0ff */
[----:B------:R-:W2:Y:S01]  /*14d10*/  LDC R189, c[0x0][0x230] ;  /* 0x00008c00ffbd7b82 */ /* 0x000ea20000000800 */
[----:B---3--:R-:W-:Y:S01]  /*14d20*/  IMAD.WIDE R10, R2, 0x4, R8 ;  /* 0x00000004020a7825 */ /* 0x008fe200078e0208 */
        /* <DEDUP_REMOVED lines=36> */
[----:B----4-:R-:W-:Y:S01]  /*14f70*/  IMAD.WIDE R12, R2, 0x4, R54 ;  /* 0x00000004020c7825 */ /* 0x010fe200078e0236 */
[----:B--2---:R-:W-:-:S02]  /*14f80*/  IADD3 R5, R189, -0x50, RZ ;  /* 0xffffffb0bd057810 */ /* 0x004fc40007ffe0ff */
[----:B------:R-:W2:Y:S02]  /*14f90*/  LDC R189, c[0x0][0x230] ;  /* 0x00008c00ffbd7b82 */ /* 0x000ea40000000800 */
[----:B------:R4:W-:Y:S01]  /*14fa0*/  LDGSTS.E [R246+0x8004], desc[UR8][R12.64], !P1 ;  /* 0x080040000cf67fae */ /* 0x0009e2000c921848 */
[----:B---3--:R-:W-:-:S04]  /*14fb0*/  IMAD.WIDE R10, R2, 0x4, R8 ;  /* 0x00000004020a7825 */ /* 0x008fc800078e0208 */
        /* <DEDUP_REMOVED lines=27> */
[----:B------:R-:W-:Y:S01]  /*15170*/  IMAD.WIDE R20, R2, 0x4, R54 ;  /* 0x0000000402147825 */ /* 0x000fe200078e0236 */
[----:B--2---:R-:W-:-:S03]  /*15180*/  IADD3 R5, R189, -0x70, RZ ;  /* 0xffffff90bd057810 */ /* 0x004fc60007ffe0ff */
[----:B------:R-:W-:Y:S01]  /*15190*/  IMAD.WIDE R18, R2, 0x4, R8 ;  /* 0x0000000402127825 */ /* 0x000fe200078e0208 */
[----:B------:R-:W2:Y:S01]  /*151a0*/  LDC R189, c[0x0][0x230] ;  /* 0x00008c00ffbd7b82 */ /* 0x000ea20000000800 */
[----:B------:R-:W-:Y:S02]  /*151b0*/  LDGSTS.E [R246+0x10004], desc[UR8][R20.64], !P6 ;  /* 0x1000400014f67fae */ /* 0x000fe4000f121848 */
[----:B------:R-:W-:Y:S02]  /*151c0*/  IMAD R2, R48, 0x4e, RZ ;  /* 0x0000004e30027824 */ /* 0x000fe400078e02ff */
[----:B------:R-:W-:Y:S01]  /*151d0*/  LDGSTS.E [R246+0x14004], desc[UR8][R18.64], !P6 ;  /* 0x1400400012f67fae */ /* 0x000fe2000f121848 */
[----:B------:R-:W-:Y:S01]  /*151e0*/  ISETP.GE.U32.AND P6, PT, R5, 0x7fffff11, PT ;  /* 0x7fffff110500780c */ /* 0x000fe20003fc6070 */
[----:B------:R-:W-:-:S04]  /*151f0*/  IMAD.WIDE R16, R2, 0x4, R54 ;  /* 0x0000000402107825 */ /* 0x000fc800078e0236 */
[----:B------:R-:W-:Y:S01]  /*15200*/  IMAD.WIDE R14, R2, 0x4, R8 ;  /* 0x00000004020e7825 */ /* 0x000fe200078e0208 */
[----:B------:R-:W-:Y:S03]  /*15210*/  LDGSTS.E [R246+0x10008], desc[UR8][R16.64], !P5 ;  /* 0x1000800010f67fae */ /* 0x000fe6000e921848 */
[----:B----4-:R-:W-:Y:S01]  /*15220*/  VIADD R5, R250, 0xffffffef ;  /* 0xffffffeffa057836 */ /* 0x010fe20000000000 */
[----:B------:R4:W-:Y:S01]  /*15230*/  STL.64 [R1+0x988], R12 ;  /* 0x0009880c01007387 */ /* 0x0009e20000100a00 */
[----:B------:R-:W-:Y:S01]  /*15240*/  IMAD R2, R48, 0x4f, RZ ;  /* 0x0000004f30027824 */ /* 0x000fe200078e02ff */
[----:B------:R-:W2:Y:S02]  /*15250*/  LDC R250, c[0x0][0x230] ;  /* 0x00008c00fffa7b82 */ /* 0x000ea40000000800 */
[----:B------:R-:W-:Y:S01]  /*15260*/  LDGSTS.E [R246+0x14008], desc[UR8][R14.64], !P5 ;  /* 0x140080000ef67fae */ /* 0x000fe2000e921848 */
[----:B------:R-:W-:Y:S01]  /*15270*/  ISETP.GE.U32.AND P5, PT, R5, 0x7fffff70, PT ;  /* 0x7fffff700500780c */ /* 0x000fe20003fa6070 */
[----:B---3--:R-:W-:-:S02]  /*15280*/  VIADD R5, R249, 0xffffffee ;  /* 0xffffffeef9057836 */ /* 0x008fc40000000000 */
[----:B------:R3:W-:Y:S02]  /*15290*/  STL.64 [R1+0x980], R10 ;  /* 0x0009800a01007387 */ /* 0x0007e40000100a00 */
[----:B------:R-:W2:Y:S01]  /*152a0*/  LDC R249, c[0x0][0x230] ;  /* 0x00008c00fff97b82 */ /* 0x000ea20000000800 */
[----:B----4-:R-:W-:-:S05]  /*152b0*/  IMAD.WIDE R12, R2, 0x4, R54 ;  /* 0x00000004020c7825 */ /* 0x010fca00078e0236 */
        /* <DEDUP_REMOVED lines=8> */
[----:B-1----:R-:W-:Y:S01]  /*15340*/  VIADD R5, R49, 0xffffffed ;  /* 0xffffffed31057836 */ /* 0x002fe20000000000 */
[----:B------:R-:W-:Y:S01]  /*15350*/  LDGSTS.E [R246+0x1c000], desc[UR8][R132.64], !P4 ;  /* 0x1c00000084f67fae */ /* 0x000fe2000e121848 */
[----:B------:R-:W-:-:S03]  /*15360*/  IMAD R2, R48, 0x6d, RZ ;  /* 0x0000006d30027824 */ /* 0x000fc600078e02ff */
[----:B------:R-:W-:Y:S01]  /*15370*/  ISETP.GE.U32.AND P4, PT, R5, 0x7fffff6e, PT ;  /* 0x7fffff6e0500780c */ /* 0x000fe20003f86070 */
[C---:B------:R-:W-:Y:S01]  /*15380*/  IMAD.WIDE R130, R2.reuse, 0x4, R54 ;  /* 0x0000000402827825 */ /* 0x040fe200078e0236 */
[----:B--2---:R-:W-:Y:S02]  /*15390*/  IADD3 R5, R189, -0x14, RZ ;  /* 0xffffffecbd057810 */ /* 0x004fe40007ffe0ff */
[----:B------:R-:W1:Y:S01]  /*153a0*/  LDC R189, c[0x0][0x230] ;  /* 0x00008c00ffbd7b82 */ /* 0x000e620000000800 */
[----:B------:R-:W-:Y:S01]  /*153b0*/  IMAD.WIDE R128, R2, 0x4, R8 ;  /* 0x0000000402807825 */ /* 0x000fe200078e0208 */
[----:B------:R-:W-:Y:S03]  /*153c0*/  LDGSTS.E [R246+0x18004], desc[UR8][R130.64], !P3 ;  /* 0x1800400082f67fae */ /* 0x000fe6000d921848 */
[----:B------:R-:W-:Y:S01]  /*153d0*/  IMAD R2, R48, 0x6e, RZ ;  /* 0x0000006e30027824 */ /* 0x000fe200078e02ff */
[----:B------:R-:W-:Y:S01]  /*153e0*/  LDGSTS.E [R246+0x1c004], desc[UR8][R128.64], !P3 ;  /* 0x1c00400080f67fae */ /* 0x000fe2000d921848 */
[----:B------:R-:W-:-:S02]  /*153f0*/  ISETP.GE.U32.AND P3, PT, R5, 0x7fffff6d, PT ;  /* 0x7fffff6d0500780c */ /* 0x000fc40003f66070 */
[C---:B------:R-:W-:Y:S01]  /*15400*/  IMAD.WIDE R126, R2.reuse, 0x4, R54 ;  /* 0x00000004027e7825 */ /* 0x040fe200078e0236 */
[----:B------:R-:W-:Y:S03]  /*15410*/  STL.64 [R1+0x2078], R136 ;  /* 0x0020788801007387 */ /* 0x000fe60000100a00 */
[----:B------:R-:W-:Y:S01]  /*15420*/  IMAD.WIDE R124, R2, 0x4, R8 ;  /* 0x00000004027c7825 */ /* 0x000fe200078e0208 */
[----:B------:R-:W-:Y:S03]  /*15430*/  STL.64 [R1+0x2080], R138 ;  /* 0x0020808a01007387 */ /* 0x000fe60000100a00 */
[----:B------:R-:W-:Y:S01]  /*15440*/  VIADD R5, R250, 0xffffffcf ;  /* 0xffffffcffa057836 */ /* 0x000fe20000000000 */
[----:B------:R-:W-:Y:S01]  /*15450*/  STL.64 [R1+0x2088], R140 ;  /* 0x0020888c01007387 */ /* 0x000fe20000100a00 */
[----:B------:R-:W-:Y:S01]  /*15460*/  IMAD R2, R48, 0x6f, RZ ;  /* 0x0000006f30027824 */ /* 0x000fe200078e02ff */
[----:B------:R-:W2:Y:S02]  /*15470*/  LDC R250, c[0x0][0x230] ;  /* 0x00008c00fffa7b82 */ /* 0x000ea40000000800 */
[----:B------:R-:W-:Y:S01]  /*15480*/  STL.64 [R1+0x2090], R142 ;  /* 0x0020908e01007387 */ /* 0x000fe20000100a00 */
[----:B------:R-:W-:-:S03]  /*15490*/  IMAD.WIDE R122, R2, 0x4, R54 ;  /* 0x00000004027a7825 */ /* 0x000fc600078e0236 */
[----:B------:R-:W-:Y:S01]  /*154a0*/  STL.64 [R1+0x2098], R24 ;  /* 0x0020981801007387 */ /* 0x000fe20000100a00 */
[----:B------:R-:W-:-:S03]  /*154b0*/  IMAD.WIDE R120, R2, 0x4, R8 ;  /* 0x0000000402787825 */ /* 0x000fc600078e0208 */
[----:B------:R-:W-:Y:S01]  /*154c0*/  LDGSTS.E [R246+0x18008], desc[UR8][R126.64], !P2 ;  /* 0x180080007ef67fae */ /* 0x000fe2000d121848 */
[----:B------:R-:W-:-:S03]  /*154d0*/  IMAD.SHL.U32 R2, R48, 0x10, RZ ;  /* 0x0000001030027824 */ /* 0x000fc600078e00ff */
[----:B------:R-:W-:Y:S01]  /*154e0*/  STL.64 [R1+0x20a0], R22 ;  /* 0x0020a01601007387 */ /* 0x000fe20000100a00 */
[----:B------:R-:W-:-:S03]  /*154f0*/  LOP3.LUT R49, R3, 0x40, RZ, 0x3c, !PT ;  /* 0x0000004003317812 */ /* 0x000fc600078e3cff */
[----:B------:R-:W-:Y:S01]  /*15500*/  LDGSTS.E [R246+0x1c008], desc[UR8][R124.64], !P2 ;  /* 0x1c0080007cf67fae */ /* 0x000fe2000d121848 */
[----:B------:R-:W-:Y:S01]  /*15510*/  ISETP.GE.U32.AND P2, PT, R5, 0x7fffff50, PT ;  /* 0x7fffff500500780c */ /* 0x000fe20003f46070 */
[----:B------:R-:W-:Y:S02]  /*15520*/  VIADD R5, R249, 0xffffffce ;  /* 0xffffffcef9057836 */ /* 0x000fe40000000000 */
[----:B------:R-:W-:Y:S01]  /*15530*/  STL.64 [R1+0x20a8], R20 ;  /* 0x0020a81401007387 */ /* 0x000fe20000100a00 */
[----:B------:R-:W2:Y:S03]  /*15540*/  LDC R249, c[0x0][0x230] ;  /* 0x00008c00fff97b82 */ /* 0x000ea60000000800 */
[----:B------:R-:W-:Y:S04]  /*15550*/  STL.64 [R1+0x20b0], R18 ;  /* 0x0020b01201007387 */ /* 0x000fe80000100a00 */
[----:B------:R-:W-:Y:S01]  /*15560*/  STL.64 [R1+0x20b8], R16 ;  /* 0x0020b81001007387 */ /* 0x000fe20000100a00 */
[----:B------:R-:W-:-:S03]  /*15570*/  IMAD.WIDE R28, R2, 0x4, R54 ;  /* 0x00000004021c7825 */ /* 0x000fc600078e0236 */
[----:B------:R-:W-:Y:S01]  /*15580*/  STL.64 [R1+0x20c0], R14 ;  /* 0x0020c00e01007387 */ /* 0x000fe20000100a00 */
[----:B------:R-:W-:-:S03]  /*15590*/  IADD3 R49, R49, UR61, RZ ;  /* 0x0000003d31317c10 */ /* 0x000fc6000fffe0ff */
[----:B------:R4:W-:Y:S01]  /*155a0*/  STL.64 [R1+0x20c8], R12 ;  /* 0x0020c80c01007387 */ /* 0x0009e20000100a00 */
[----:B------:R-:W-:-:S03]  /*155b0*/  IMAD.WIDE R26, R2, 0x4, R8 ;  /* 0x00000004021a7825 */ /* 0x000fc600078e0208 */
[----:B------:R-:W-:Y:S01]  /*155c0*/  LDGSTS.E [R246+0x1800c], desc[UR8][R122.64], !P6 ;  /* 0x1800c0007af67fae */ /* 0x000fe2000f121848 */
[----:B------:R-:W-:-:S03]  /*155d0*/  IMAD R2, R48, 0x11, RZ ;  /* 0x0000001130027824 */ /* 0x000fc600078e02ff */
[----:B------:R3:W-:Y:S04]  /*155e0*/  STL.64 [R1+0x20d0], R10 ;  /* 0x0020d00a01007387 */ /* 0x0007e80000100a00 */
[----:B------:R-:W-:Y:S01]  /*155f0*/  LDGSTS.E [R246+0x1c00c], desc[UR8][R120.64], !P6 ;  /* 0x1c00c00078f67fae */ /* 0x000fe2000f121848 */
[----:B------:R-:W-:Y:S01]  /*15600*/  ISETP.GE.U32.AND P6, PT, R5, 0x7fffff4f, PT ;  /* 0x7fffff4f0500780c */ /* 0x000fe20003fc6070 */
[----:B------:R-:W-:Y:S02]  /*15610*/  VIADD R5, R251, 0xffffffcd ;  /* 0xffffffcdfb057836 */ /* 0x000fe40000000000 */
[----:B------:R-:W-:Y:S01]  /*15620*/  STL.64 [R1+0x20d8], R134 ;  /* 0x0020d88601007387 */ /* 0x000fe20000100a00 */
[----:B------:R-:W2:Y:S03]  /*15630*/  LDC R251, c[0x0][0x230] ;  /* 0x00008c00fffb7b82 */ /* 0x000ea60000000800 */
[----:B------:R-:W-:Y:S04]  /*15640*/  STL.64 [R1+0x20e0], R132 ;  /* 0x0020e08401007387 */ /* 0x000fe80000100a00 */
[----:B------:R-:W-:Y:S01]  /*15650*/  STL.64 [R1+0x20e8], R130 ;  /* 0x0020e88201007387 */ /* 0x000fe20000100a00 */
[----:B----4-:R-:W-:-:S03]  /*15660*/  IMAD.WIDE R12, R2, 0x4, R54 ;  /* 0x00000004020c7825 */ /* 0x010fc600078e0236 */
[----:B------:R-:W-:Y:S01]  /*15670*/  STL.64 [R1+0x20f0], R128 ;  /* 0x0020f08001007387 */ /* 0x000fe20000100a00 */
[----:B---3--:R-:W-:-:S03]  /*15680*/  IMAD.WIDE R10, R2, 0x4, R8 ;  /* 0x00000004020a7825 */ /* 0x008fc600078e0208 */
[----:B------:R-:W-:Y:S01]  /*15690*/  STL.64 [R1+0x20f8], R126 ;  /* 0x0020f87e01007387 */ /* 0x000fe20000100a00 */
[----:B------:R-:W-:-:S03]  /*156a0*/  IMAD R2, R48, 0x12, RZ ;  /* 0x0000001230027824 */ /* 0x000fc600078e02ff */
[----:B------:R-:W-:Y:S04]  /*156b0*/  STL.64 [R1+0x2100], R124 ;  /* 0x0021007c01007387 */ /* 0x000fe80000100a00 */
[----:B------:R-:W-:Y:S04]  /*156c0*/  LDGSTS.E [R49], desc[UR8][R28.64], !P5 ;  /* 0x000000001c317fae */ /* 0x000fe8000e921848 */
        /* <DEDUP_REMOVED lines=27> */
[----:B------:R-:W-:Y:S01]  /*15880*/  LDGSTS.E [R49+0xc], desc[UR8][R12.64], !P3 ;  /* 0x0000c0000c317fae */ /* 0x000fe2000d921848 */
[----:B----4-:R-:W-:-:S04]  /*15890*/  IMAD.WIDE R10, R2, 0x4, R8 ;  /* 0x00000004020a7825 */ /* 0x010fc800078e0208 */
[----:B------:R-:W-:Y:S01]  /*158a0*/  IMAD R2, R48, 0x30, RZ ;  /* 0x0000003030027824 */ /* 0x000fe200078e02ff */
[----:B------:R4:W-:Y:S01]  /*158b0*/  LDGSTS.E [R49+0x400c], desc[UR8][R10.64], !P3 ;  /* 0x0400c0000a317fae */ /* 0x0009e2000d921848 */
[----:B------:R-:W-:Y:S01]  /*158c0*/  ISETP.GE.U32.AND P3, PT, R5, 0x7fffff2f, PT ;  /* 0x7fffff2f0500780c */ /* 0x000fe20003f66070 */
[----:B------:R-:W-:Y:S02]  /*158d0*/  VIADD R5, R251, 0xffffffad ;  /* 0xffffffadfb057836 */ /* 0x000fe40000000000 */
[C---:B------:R-:W-:Y:S01]  /*158e0*/  IMAD.WIDE R144, R2.reuse, 0x4, R54 ;  /* 0x0000000402907825 */ /* 0x040fe200078e0236 */
[----:B------:R-:W4:Y:S03]  /*158f0*/  LDC R251, c[0x0][0x230] ;  /* 0x00008c00fffb7b82 */ /* 0x000f260000000800 */
[----:B------:R-:W-:Y:S01]  /*15900*/  IMAD.WIDE R146, R2, 0x4, R8 ;  /* 0x0000000402927825 */ /* 0x000fe200078e0208 */
[----:B------:R4:W-:Y:S03]  /*15910*/  LDGSTS.E [R49+0x8000], desc[UR8][R144.64], !P2 ;  /* 0x0800000090317fae */ /* 0x0009e6000d121848 */
[----:B------:R-:W-:Y:S01]  /*15920*/  IMAD R2, R48, 0x31, RZ ;  /* 0x0000003130027824 */ /* 0x000fe200078e02ff */
[----:B------:R-:W-:Y:S01]  /*15930*/  LDGSTS.E [R49+0xc000], desc[UR8][R146.64], !P2 ;  /* 0x0c00000092317fae */ /* 0x000fe2000d121848 */
[----:B------:R-:W-:-:S02]  /*15940*/  ISETP.GE.U32.AND P2, PT, R5, 0x7fffff2e, PT ;  /* 0x7fffff2e0500780c */ /* 0x000fc40003f46070 */
        /* <DEDUP_REMOVED lines=16> */
[----:B------:R-:W-:Y:S01]  /*15a50*/  IMAD.WIDE R170, R2, 0x4, R54 ;  /* 0x0000000402aa7825 */ /* 0x000fe200078e0236 */
[----:B---3--:R-:W-:-:S03]  /*15a60*/  IADD3 R5, R249, -0x72, RZ ;  /* 0xffffff8ef9057810 */ /* 0x008fc60007ffe0ff */
[----:B------:R-:W-:Y:S01]  /*15a70*/  IMAD.WIDE R172, R2, 0x4, R8 ;  /* 0x0000000402ac7825 */ /* 0x000fe200078e0208 */
[----:B------:R-:W3:Y:S01]  /*15a80*/  LDC R249, c[0x0][0x230] ;  /* 0x00008c00fff97b82 */ /* 0x000ee20000000800 */
[----:B------:R-:W-:Y:S02]  /*15a90*/  LDGSTS.E [R49+0x800c], desc[UR8][R170.64], !P1 ;  /* 0x0800c000aa317fae */ /* 0x000fe4000c921848 */
[----:B------:R-:W-:Y:S02]  /*15aa0*/  IMAD R2, R48, 0x50, RZ ;  /* 0x0000005030027824 */ /* 0x000fe400078e02ff */
[----:B------:R-:W-:Y:S01]  /*15ab0*/  LDGSTS.E [R49+0xc00c], desc[UR8][R172.64], !P1 ;  /* 0x0c00c000ac317fae */ /* 0x000fe2000c921848 */
[----:B------:R-:W-:Y:S01]  /*15ac0*/  ISETP.GE.U32.AND P1, PT, R5, 0x7fffff0f, PT ;  /* 0x7fffff0f0500780c */ /* 0x000fe20003f26070 */
[----:B------:R-:W-:-:S04]  /*15ad0*/  IMAD.WIDE R244, R2, 0x4, R54 ;  /* 0x0000000402f47825 */ /* 0x000fc800078e0236 */
[----:B------:R-:W-:Y:S01]  /*15ae0*/  IMAD.WIDE R242, R2, 0x4, R8 ;  /* 0x0000000402f27825 */ /* 0x000fe200078e0208 */
[----:B------:R3:W-:Y:S03]  /*15af0*/  LDGSTS.E [R49+0x10000], desc[UR8][R244.64], !P4 ;  /* 0x10000000f4317fae */ /* 0x0007e6000e121848 */
[----:B----4-:R-:W-:Y:S01]  /*15b00*/  VIADD R5, R251, 0xffffff8d ;  /* 0xffffff8dfb057836 */ /* 0x010fe20000000000 */
        /* <DEDUP_REMOVED lines=41> */
[----:B------:R-:W-:-:S03]  /*15da0*/  IMAD R2, R48, 0x72, RZ ;  /* 0x0000007230027824 */ /* 0x000fc600078e02ff */
[----:B------:R-:W-:Y:S01]  /*15db0*/  ISETP.GE.U32.AND P1, PT, R5, 0x7fffff69, PT ;  /* 0x7fffff690500780c */ /* 0x000fe20003f26070 */
[----:B------:R-:W-:-:S04]  /*15dc0*/  IMAD.WIDE R110, R2, 0x4, R54 ;  /* 0x00000004026e7825 */ /* 0x000fc800078e0236 */
[----:B------:R-:W-:Y:S01]  /*15dd0*/  IMAD.WIDE R108, R2, 0x4, R8 ;  /* 0x00000004026c7825 */ /* 0x000fe200078e0208 */
[----:B------:R-:W-:Y:S03]  /*15de0*/  LDGSTS.E [R49+0x18008], desc[UR8][R110.64], !P4 ;  /* 0x180080006e317fae */ /* 0x000fe6000e121848 */
[----:B--2---:R-:W-:Y:S01]  /*15df0*/  VIADD R5, R250, 0xffffffcb ;  /* 0xffffffcbfa057836 */ /* 0x004fe20000000000 */
[----:B------:R-:W-:Y:S01]  /*15e00*/  LDGSTS.E [R49+0x1c008], desc[UR8][R108.64], !P4 ;  /* 0x1c0080006c317fae */ /* 0x000fe2000e121848 */
[----:B------:R-:W-:Y:S01]  /*15e10*/  IMAD R2, R48, 0x73, RZ ;  /* 0x0000007330027824 */ /* 0x000fe200078e02ff */
[----:B------:R-:W1:Y:S01]  /*15e20*/  LDC R250, c[0x0][0x230] ;  /* 0x00008c00fffa7b82 */ /* 0x000e620000000800 */
[----:B---3--:R-:W-:Y:S02]  /*15e30*/  IADD3 R189, R249, -0x36, RZ ;  /* 0xffffffcaf9bd7810 */ /* 0x008fe40007ffe0ff */
[----:B------:R-:W-:Y:S01]  /*15e40*/  IMAD.WIDE R106, R2, 0x4, R54 ;  /* 0x00000004026a7825 */ /* 0x000fe200078e0236 */
[----:B------:R-:W-:-:S03]  /*15e50*/  ISETP.GE.U32.AND P4, PT, R5, 0x7fffff4c, PT ;  /* 0x7fffff4c0500780c */ /* 0x000fc60003f86070 */
[----:B------:R-:W-:Y:S01]  /*15e60*/  IMAD.WIDE R104, R2, 0x4, R8 ;  /* 0x0000000402687825 */ /* 0x000fe200078e0208 */
[----:B------:R-:W-:Y:S01]  /*15e70*/  LOP3.LUT R2, R3, 0x50, RZ, 0x3c, !PT ;  /* 0x0000005003027812 */ /* 0x000fe200078e3cff */
[----:B------:R-:W2:Y:S01]  /*15e80*/  LDC R249, c[0x0][0x230] ;  /* 0x00008c00fff97b82 */ /* 0x000ea20000000800 */
[----:B------:R-:W-:Y:S01]  /*15e90*/  STL.64 [R1+0xb28], R12 ;  /* 0x000b280c01007387 */ /* 0x000fe20000100a00 */
[----:B------:R-:W-:-:S03]  /*15ea0*/  IMAD R5, R48, 0x14, RZ ;  /* 0x0000001430057824 */ /* 0x000fc600078e02ff */
[----:B------:R3:W-:Y:S01]  /*15eb0*/  STL.64 [R1+0xb20], R10 ;  /* 0x000b200a01007387 */ /* 0x0007e20000100a00 */
[----:B------:R-:W-:-:S03]  /*15ec0*/  VIADD R2, R2, UR61 ;  /* 0x0000003d02027c36 */ /* 0x000fc60008000000 */
[----:B------:R-:W-:Y:S01]  /*15ed0*/  LDGSTS.E [R49+0x1800c], desc[UR8][R106.64], !P3 ;  /* 0x1800c0006a317fae */ /* 0x000fe2000d921848 */
[----:B------:R-:W-:-:S03]  /*15ee0*/  IMAD.WIDE R120, R5, 0x4, R8 ;  /* 0x0000000405787825 */ /* 0x000fc600078e0208 */
[----:B------:R3:W-:Y:S04]  /*15ef0*/  STL.64 [R1+0x2118], R144 ;  /* 0x0021189001007387 */ /* 0x0007e80000100a00 */
[----:B------:R-:W-:Y:S01]  /*15f00*/  LDGSTS.E [R49+0x1c00c], desc[UR8][R104.64], !P3 ;  /* 0x1c00c00068317fae */ /* 0x000fe2000d921848 */
[----:B------:R-:W-:Y:S01]  /*15f10*/  ISETP.GE.U32.AND P3, PT, R189, 0x7fffff4b, PT ;  /* 0x7fffff4bbd00780c */ /* 0x000fe20003f66070 */
[----:B----4-:R-:W-:Y:S01]  /*15f20*/  VIADD R189, R251, 0xffffffc9 ;  /* 0xffffffc9fbbd7836 */ /* 0x010fe20000000000 */
[----:B---3--:R-:W3:Y:S01]  /*15f30*/  LDC R10, c[0x0][0x230] ;  /* 0x00008c00ff0a7b82 */ /* 0x008ee20000000800 */
[----:B------:R-:W-:-:S07]  /*15f40*/  IMAD.WIDE R144, R5, 0x4, R54 ;  /* 0x0000000405907825 */ /* 0x000fce00078e0236 */
[----:B------:R-:W4:Y:S01]  /*15f50*/  LDC R251, c[0x0][0x230] ;  /* 0x00008c00fffb7b82 */ /* 0x000f220000000800 */
[----:B------:R-:W-:Y:S01]  /*15f60*/  IMAD R5, R48, 0x15, RZ ;  /* 0x0000001530057824 */ /* 0x000fe200078e02ff */
[----:B------:R-:W-:Y:S03]  /*15f70*/  LDGSTS.E [R2], desc[UR8][R144.64], !P2 ;  /* 0x0000000090027fae */ /* 0x000fe6000d121848 */
[----:B------:R-:W-:Y:S01]  /*15f80*/  IMAD.WIDE R122, R5, 0x4, R54 ;  /* 0x00000004057a7825 */ /* 0x000fe200078e0236 */
[----:B------:R-:W-:Y:S01]  /*15f90*/  LDGSTS.E [R2+0x4000], desc[UR8][R120.64], !P2 ;  /* 0x0400000078027fae */ /* 0x000fe2000d121848 */
[----:B------:R-:W-:Y:S02]  /*15fa0*/  ISETP.GE.U32.AND P2, PT, R189, 0x7fffff4a, PT ;  /* 0x7fffff4abd00780c */ /* 0x000fe40003f46070 */
        /* <DEDUP_REMOVED lines=8> */
[----:B-1----:R-:W-:-:S03]  /*16030*/  IADD3 R189, R250, -0x55, RZ ;  /* 0xffffffabfabd7810 */ /* 0x002fc60007ffe0ff */
[----:B------:R-:W-:Y:S01]  /*16040*/  IMAD.WIDE R128, R5, 0x4, R8 ;  /* 0x0000000405807825 */ /* 0x000fe200078e0208 */
[----:B------:R-:W1:Y:S01]  /*16050*/  LDC R250, c[0x0][0x230] ;  /* 0x00008c00fffa7b82 */ /* 0x000e620000000800 */
[----:B------:R-:W-:Y:S02]  /*16060*/  LDGSTS.E [R2+0x8], desc[UR8][R126.64], !P5 ;  /* 0x000080007e027fae */ /* 0x000fe4000e921848 */
[----:B------:R-:W-:Y:S02]  /*16070*/  IMAD R5, R48, 0x17, RZ ;  /* 0x0000001730057824 */ /* 0x000fe400078e02ff */
[----:B------:R-:W-:Y:S01]  /*16080*/  LDGSTS.E [R2+0x4008], desc[UR8][R128.64], !P5 ;  /* 0x0400800080027fae */ /* 0x000fe2000e921848 */
        /* <DEDUP_REMOVED lines=20> */
[----:B---3--:R-:W-:Y:S01]  /*161d0*/  VIADD R189, R252, 0xffffffa8 ;  /* 0xffffffa8fcbd7836 */ /* 0x008fe20000000000 */
        /* <DEDUP_REMOVED lines=80> */
[----:B--2---:R-:W-:Y:S01]  /*166e0*/  VIADD R249, R249, 0xffffffc6 ;  /* 0xffffffc6f9f97836 */ /* 0x004fe20000000000 */
[----:B------:R2:W-:Y:S01]  /*166f0*/  LDGSTS.E [R2+0x1c00c], desc[UR8][R88.64], !P1 ;  /* 0x1c00c00058027fae */ /* 0x0005e2000c921848 */
[----:B------:R-:W-:Y:S02]  /*16700*/  IMAD R5, R48, 0x18, RZ ;  /* 0x0000001830057824 */ /* 0x000fe400078e02ff */
[----:B------:R-:W-:Y:S01]  /*16710*/  VIADD R189, R189, UR61 ;  /* 0x0000003dbdbd7c36 */ /* 0x000fe20008000000 */
[----:B------:R-:W-:Y:S01]  /*16720*/  ISETP.GE.U32.AND P1, PT, R249, 0x7fffff47, PT ;  /* 0x7fffff47f900780c */ /* 0x000fe20003f26070 */
[----:B------:R-:W-:-:S04]  /*16730*/  IMAD.WIDE R134, R5, 0x4, R54 ;  /* 0x0000000405867825 */ /* 0x000fc800078e0236 */
[----:B------:R-:W-:Y:S01]  /*16740*/  IMAD.WIDE R20, R5, 0x4, R8 ;  /* 0x0000000405147825 */ /* 0x000fe200078e0208 */
[----:B------:R-:W-:Y:S03]  /*16750*/  LDGSTS.E [R189], desc[UR8][R134.64], !P4 ;  /* 0x0000000086bd7fae */ /* 0x000fe6000e121848 */
[----:B----4-:R-:W-:Y:S01]  /*16760*/  VIADD R249, R251, 0xffffffc5 ;  /* 0xffffffc5fbf97836 */ /* 0x010fe20000000000 */
[----:B------:R4:W-:Y:S01]  /*16770*/  LDGSTS.E [R189+0x4000], desc[UR8][R20.64], !P4 ;  /* 0x0400000014bd7fae */ /* 0x0009e2000e121848 */
[----:B------:R-:W-:Y:S01]  /*16780*/  IMAD R5, R48, 0x19, RZ ;  /* 0x0000001930057824 */ /* 0x000fe200078e02ff */
[----:B------:R-:W2:Y:S02]  /*16790*/  LDC R251, c[0x0][0x230] ;  /* 0x00008c00fffb7b82 */ /* 0x000ea40000000800 */
[----:B------:R-:W-:Y:S01]  /*167a0*/  ISETP.GE.U32.AND P4, PT, R249, 0x7fffff46, PT ;  /* 0x7fffff46f900780c */ /* 0x000fe20003f86070 */
[----:B------:R-:W-:Y:S01]  /*167b0*/  IMAD.WIDE R22, R5, 0x4, R54 ;  /* 0x0000000405167825 */ /* 0x000fe200078e0236 */
[----:B---3--:R-:W-:-:S03]  /*167c0*/  IADD3 R249, R252, -0x3c, RZ ;  /* 0xffffffc4fcf97810 */ /* 0x008fc60007ffe0ff */
[----:B------:R-:W-:Y:S01]  /*167d0*/  IMAD.WIDE R24, R5, 0x4, R8 ;  /* 0x0000000405187825 */ /* 0x000fe200078e0208 */
[----:B------:R-:W3:Y:S01]  /*167e0*/  LDC R252, c[0x0][0x230] ;  /* 0x00008c00fffc7b82 */ /* 0x000ee20000000800 */
[----:B------:R4:W-:Y:S02]  /*167f0*/  LDGSTS.E [R189+0x4], desc[UR8][R22.64], !P3 ;  /* 0x0000400016bd7fae */ /* 0x0009e4000d921848 */
[----:B------:R-:W-:Y:S02]  /*16800*/  IMAD R5, R48, 0x1a, RZ ;  /* 0x0000001a30057824 */ /* 0x000fe400078e02ff */
[----:B------:R-:W-:Y:S01]  /*16810*/  LDGSTS.E [R189+0x4004], desc[UR8][R24.64], !P3 ;  /* 0x0400400018bd7fae */ /* 0x000fe2000d921848 */
        /* <DEDUP_REMOVED lines=85> */
[----:B------:R-:W-:Y:S01]  /*16d70*/  STL.64 [R1+0x2120], R146 ;  /* 0x0021209201007387 */ /* 0x000fe20000100a00 */
[----:B------:R-:W2:Y:S01]  /*16d80*/  LDC R251, c[0x0][0x230] ;  /* 0x00008c00fffb7b82 */ /* 0x000ea20000000800 */
[----:B------:R-:W-:Y:S02]  /*16d90*/  IMAD R5, R48, 0x79, RZ ;  /* 0x0000007930057824 */ /* 0x000fe400078e02ff */
[----:B------:R-:W-:Y:S01]  /*16da0*/  LDGSTS.E [R189+0x1c000], desc[UR8][R84.64], !P4 ;  /* 0x1c00000054bd7fae */ /* 0x000fe2000e121848 */
[----:B------:R-:W-:Y:S01]  /*16db0*/  ISETP.GE.U32.AND P4, PT, R249, 0x7fffff62, PT ;  /* 0x7fffff62f900780c */ /* 0x000fe20003f86070 */
[C---:B------:R-:W-:Y:S01]  /*16dc0*/  IMAD.WIDE R82, R5.reuse, 0x4, R54 ;  /* 0x0000000405527825 */ /* 0x040fe200078e0236 */
[----:B---3--:R-:W-:Y:S01]  /*16dd0*/  IADD3 R249, R252, -0x20, RZ ;  /* 0xffffffe0fcf97810 */ /* 0x008fe20007ffe0ff */
[----:B------:R-:W-:Y:S01]  /*16de0*/  STL.64 [R1+0x2128], R148 ;  /* 0x0021289401007387 */ /* 0x000fe20000100a00 */
[----:B------:R-:W3:Y:S01]  /*16df0*/  LDC R252, c[0x0][0x230] ;  /* 0x00008c00fffc7b82 */ /* 0x000ee20000000800 */
[----:B------:R-:W-:-:S02]  /*16e00*/  IMAD.WIDE R80, R5, 0x4, R8 ;  /* 0x0000000405507825 */ /* 0x000fc400078e0208 */
[----:B------:R-:W-:Y:S02]  /*16e10*/  STL.64 [R1+0x2130], R178 ;  /* 0x002130b201007387 */ /* 0x000fe40000100a00 */
[----:B------:R-:W-:Y:S02]  /*16e20*/  IMAD R5, R48, 0x7a, RZ ;  /* 0x0000007a30057824 */ /* 0x000fe400078e02ff */
[----:B------:R-:W-:Y:S04]  /*16e30*/  STL.64 [R1+0x2138], R176 ;  /* 0x002138b001007387 */ /* 0x000fe80000100a00 */
[----:B------:R-:W-:Y:S01]  /*16e40*/  STL.64 [R1+0x2140], R168 ;  /* 0x002140a801007387 */ /* 0x000fe20000100a00 */
[----:B------:R-:W-:-:S03]  /*16e50*/  IMAD.WIDE R78, R5, 0x4, R54 ;  /* 0x00000004054e7825 */ /* 0x000fc600078e0236 */
[----:B------:R-:W-:Y:S01]  /*16e60*/  STL.64 [R1+0x2148], R170 ;  /* 0x002148aa01007387 */ /* 0x000fe20000100a00 */
[----:B------:R-:W-:-:S03]  /*16e70*/  IMAD.WIDE R76, R5, 0x4, R8 ;  /* 0x00000004054c7825 */ /* 0x000fc600078e0208 */
[----:B------:R-:W-:Y:S01]  /*16e80*/  STL.64 [R1+0x2150], R172 ;  /* 0x002150ac01007387 */ /* 0x000fe20000100a00 */
[----:B------:R-:W-:-:S03]  /*16e90*/  IMAD R5, R48, 0x7b, RZ ;  /* 0x0000007b30057824 */ /* 0x000fc600078e02ff */
[----:B------:R-:W-:Y:S04]  /*16ea0*/  LDGSTS.E [R189+0x18004], desc[UR8][R82.64], !P3 ;  /* 0x1800400052bd7fae */ /* 0x000fe8000d921848 */
[----:B------:R3:W-:Y:S04]  /*16eb0*/  STL.64 [R1+0x2158], R244 ;  /* 0x002158f401007387 */ /* 0x0007e80000100a00 */
[----:B------:R-:W-:Y:S01]  /*16ec0*/  LDGSTS.E [R189+0x1c004], desc[UR8][R80.64], !P3 ;  /* 0x1c00400050bd7fae */ /* 0x000fe2000d921848 */
[----:B------:R-:W-:Y:S01]  /*16ed0*/  ISETP.GE.U32.AND P3, PT, R249, 0x7fffff61, PT ;  /* 0x7fffff61f900780c */ /* 0x000fe20003f66070 */
[----:B-1----:R-:W-:-:S02]  /*16ee0*/  VIADD R249, R250, 0xffffffc3 ;  /* 0xffffffc3faf97836 */ /* 0x002fc40000000000 */
[----:B------:R-:W-:Y:S01]  /*16ef0*/  STL.64 [R1+0x2160], R242 ;  /* 0x002160f201007387 */ /* 0x000fe20000100a00 */
[----:B------:R-:W-:-:S03]  /*16f00*/  IMAD.WIDE R74, R5, 0x4, R54 ;  /* 0x00000004054a7825 */ /* 0x000fc600078e0236 */
[----:B------:R-:W-:Y:S01]  /*16f10*/  STL.64 [R1+0x2168], R240 ;  /* 0x002168f001007387 */ /* 0x000fe20000100a00 */
[----:B------:R-:W-:-:S03]  /*16f20*/  IMAD.WIDE R72, R5, 0x4, R8 ;  /* 0x0000000405487825 */ /* 0x000fc600078e0208 */
[----:B------:R-:W-:Y:S01]  /*16f30*/  STL.64 [R1+0x2170], R238 ;  /* 0x002170ee01007387 */ /* 0x000fe20000100a00 */
[----:B----4-:R-:W-:-:S03]  /*16f40*/  VIADD R250, R10, 0xffffffc2 ;  /* 0xffffffc20afa7836 */ /* 0x010fc60000000000 */
[----:B------:R-:W-:Y:S01]  /*16f50*/  STL.64 [R1+0x2178], R236 ;  /* 0x002178ec01007387 */ /* 0x000fe20000100a00 */
[----:B------:R-:W-:-:S03]  /*16f60*/  LOP3.LUT R5, R3, 0x70, RZ, 0x3c, !PT ;  /* 0x0000007003057812 */ /* 0x000fc600078e3cff */
[----:B------:R-:W-:Y:S04]  /*16f70*/  STL.64 [R1+0x2180], R234 ;  /* 0x002180ea01007387 */ /* 0x000fe80000100a00 */
[----:B------:R-:W-:Y:S04]  /*16f80*/  LDGSTS.E [R189+0x18008], desc[UR8][R78.64], !P2 ;  /* 0x180080004ebd7fae */ /* 0x000fe8000d121848 */
[----:B------:R-:W-:Y:S04]  /*16f90*/  STL.64 [R1+0x2188], R232 ;  /* 0x002188e801007387 */ /* 0x000fe80000100a00 */
[----:B------:R-:W-:Y:S01]  /*16fa0*/  LDGSTS.E [R189+0x1c008], desc[UR8][R76.64], !P2 ;  /* 0x1c0080004cbd7fae */ /* 0x000fe2000d121848 */
[----:B------:R-:W-:Y:S01]  /*16fb0*/  ISETP.GE.U32.AND P2, PT, R249, 0x7fffff44, PT ;  /* 0x7fffff44f900780c */ /* 0x000fe20003f46070 */
[----:B------:R-:W-:-:S02]  /*16fc0*/  IMAD R249, R48, 0x1c, RZ ;  /* 0x0000001c30f97824 */ /* 0x000fc400078e02ff */
[----:B------:R-:W-:Y:S04]  /*16fd0*/  STL.64 [R1+0x2190], R230 ;  /* 0x002190e601007387 */ /* 0x000fe80000100a00 */
[----:B------:R-:W-:Y:S01]  /*16fe0*/  STL.64 [R1+0x2198], R118 ;  /* 0x0021987601007387 */ /* 0x000fe20000100a00 */
[----:B------:R-:W-:-:S03]  /*16ff0*/  IMAD.WIDE R18, R249, 0x4, R54 ;  /* 0x00000004f9127825 */ /* 0x000fc600078e0236 */
[----:B------:R-:W-:Y:S01]  /*17000*/  STL.64 [R1+0x21a0], R116 ;  /* 0x0021a07401007387 */ /* 0x000fe20000100a00 */
[----:B------:R-:W-:-:S03]  /*17010*/  VIADD R5, R5, UR61 ;  /* 0x0000003d05057c36 */ /* 0x000fc60008000000 */
[----:B------:R-:W-:Y:S01]  /*17020*/  STL.64 [R1+0x21a8], R114 ;  /* 0x0021a87201007387 */ /* 0x000fe20000100a00 */
[----:B------:R-:W-:-:S03]  /*17030*/  IMAD.WIDE R16, R249, 0x4, R8 ;  /* 0x00000004f9107825 */ /* 0x000fc600078e0208 */
[----:B------:R-:W-:Y:S01]  /*17040*/  LDGSTS.E [R189+0x1800c], desc[UR8][R74.64], !P6 ;  /* 0x1800c0004abd7fae */ /* 0x000fe2000f121848 */
[----:B------:R-:W-:-:S03]  /*17050*/  IMAD R249, R48, 0x1d, RZ ;  /* 0x0000001d30f97824 */ /* 0x000fc600078e02ff */
[----:B------:R-:W-:Y:S04]  /*17060*/  STL.64 [R1+0x21b0], R112 ;  /* 0x0021b07001007387 */ /* 0x000fe80000100a00 */
[----:B------:R-:W-:Y:S01]  /*17070*/  LDGSTS.E [R189+0x1c00c], desc[UR8][R72.64], !P6 ;  /* 0x1c00c00048bd7fae */ /* 0x000fe2000f121848 */
[----:B------:R-:W-:Y:S02]  /*17080*/  ISETP.GE.U32.AND P6, PT, R250, 0x7fffff43, PT ;  /* 0x7fffff43fa00780c */ /* 0x000fe40003fc6070 */
[----:B--2---:R-:W-:Y:S01]  /*17090*/  IADD3 R250, R251, -0x3f, RZ ;  /* 0xffffffc1fbfa7810 */ /* 0x004fe20007ffe0ff */
[----:B------:R-:W-:Y:S01]  /*170a0*/  STL.64 [R1+0x21b8], R110 ;  /* 0x0021b86e01007387 */ /* 0x000fe20000100a00 */
[----:B------:R-:W1:Y:S03]  /*170b0*/  LDC R251, c[0x0][0x230] ;  /* 0x00008c00fffb7b82 */ /* 0x000e660000000800 */
[----:B------:R-:W-:Y:S04]  /*170c0*/  STL.64 [R1+0x21c0], R108 ;  /* 0x0021c06c01007387 */ /* 0x000fe80000100a00 */
[----:B------:R-:W-:Y:S01]  /*170d0*/  STL.64 [R1+0x21c8], R106 ;  /* 0x0021c86a01007387 */ /* 0x000fe20000100a00 */
[----:B------:R-:W-:-:S03]  /*170e0*/  IMAD.WIDE R14, R249, 0x4, R54 ;  /* 0x00000004f90e7825 */ /* 0x000fc600078e0236 */
[----:B------:R-:W-:Y:S01]  /*170f0*/  STL.64 [R1+0x21d0], R104 ;  /* 0x0021d06801007387 */ /* 0x000fe20000100a00 */
[----:B------:R-:W-:-:S03]  /*17100*/  IMAD.WIDE R12, R249, 0x4, R8 ;  /* 0x00000004f90c7825 */ /* 0x000fc600078e0208 */
[----:B------:R-:W-:Y:S01]  /*17110*/  STL.64 [R1+0x21d8], R144 ;  /* 0x0021d89001007387 */ /* 0x000fe20000100a00 */
[----:B------:R-:W-:-:S03]  /*17120*/  IMAD R249, R48, 0x1e, RZ ;  /* 0x0000001e30f97824 */ /* 0x000fc600078e02ff */
[----:B------:R-:W-:Y:S04]  /*17130*/  STL.64 [R1+0x21e0], R120 ;  /* 0x0021e07801007387 */ /* 0x000fe80000100a00 */
[----:B------:R2:W-:Y:S04]  /*17140*/  LDGSTS.E [R5], desc[UR8][R18.64], !P5 ;  /* 0x0000000012057fae */ /* 0x0005e8000e921848 */
[----:B------:R-:W-:Y:S04]  /*17150*/  STL.64 [R1+0x21e8], R122 ;  /* 0x0021e87a01007387 */ /* 0x000fe80000100a00 */
[----:B------:R-:W-:Y:S01]  /*17160*/  LDGSTS.E [R5+0x4000], desc[UR8][R16.64], !P5 ;  /* 0x0400000010057fae */ /* 0x000fe2000e921848 */
[----:B------:R-:W-:Y:S01]  /*17170*/  ISETP.GE.U32.AND P5, PT, R250, 0x7fffff42, PT ;  /* 0x7fffff42fa00780c */ /* 0x000fe20003fa6070 */
[----:B---3--:R-:W-:-:S02]  /*17180*/  VIADD R250, R252, 0xffffffc0 ;  /* 0xffffffc0fcfa7836 */ /* 0x008fc40000000000 */
[----:B------:R-:W-:Y:S01]  /*17190*/  STL.64 [R1+0x21f0], R124 ;  /* 0x0021f07c01007387 */ /* 0x000fe20000100a00 */
[----:B------:R-:W3:Y:S03]  /*171a0*/  LDC R252, c[0x0][0x230] ;  /* 0x00008c00fffc7b82 */ /* 0x000ee60000000800 */
[----:B------:R-:W-:Y:S01]  /*171b0*/  STL.64 [R1+0x21f8], R126 ;  /* 0x0021f87e01007387 */ /* 0x000fe20000100a00 */
[----:B------:R-:W-:-:S03]  /*171c0*/  IMAD.WIDE R10, R249, 0x4, R54 ;  /* 0x00000004f90a7825 */ /* 0x000fc600078e0236 */
[----:B------:R-:W-:Y:S01]  /*171d0*/  STL.64 [R1+0x2200], R128 ;  /* 0x0022008001007387 */ /* 0x000fe20000100a00 */
[----:B------:R-:W-:-:S03]  /*171e0*/  IMAD.WIDE R244, R249, 0x4, R8 ;  /* 0x00000004f9f47825 */ /* 0x000fc600078e0208 */
[----:B------:R-:W-:Y:S01]  /*171f0*/  STL.64 [R1+0x2208], R130 ;  /* 0x0022088201007387 */ /* 0x000fe20000100a00 */
[----:B------:R-:W-:-:S03]  /*17200*/  IMAD R249, R48, 0x1f, RZ ;  /* 0x0000001f30f97824 */ /* 0x000fc600078e02ff */
[----:B------:R-:W-:Y:S04]  /*17210*/  STL.64 [R1+0x2210], R132 ;  /* 0x0022108401007387 */ /* 0x000fe80000100a00 */
[----:B------:R4:W-:Y:S04]  /*17220*/  LDGSTS.E [R5+0x4], desc[UR8][R14.64], !P1 ;  /* 0x000040000e057fae */ /* 0x0009e8000c921848 */
[----:B------:R-:W-:Y:S04]  /*17230*/  STL.64 [R1+0x2218], R174 ;  /* 0x002218ae01007387 */ /* 0x000fe80000100a00 */
[----:B------:R4:W-:Y:S01]  /*17240*/  LDGSTS.E [R5+0x4004], desc[UR8][R12.64], !P1 ;  /* 0x040040000c057fae */ /* 0x0009e2000c921848 */
[----:B------:R-:W-:Y:S01]  /*17250*/  ISETP.GE.U32.AND P1, PT, R250, 0x7fffff41, PT ;  /* 0x7fffff41fa00780c */ /* 0x000fe20003f26070 */
[----:B------:R-:W-:-:S02]  /*17260*/  VIADD R250, R41, 0xffffffa3 ;  /* 0xffffffa329fa7836 */ /* 0x000fc40000000000 */
[----:B------:R2:W-:Y:S01]  /*17270*/  STL.64 [R1+0x1b68], R2 ;  /* 0x001b680201007387 */ /* 0x0005e20000100a00 */
[----:B------:R-:W-:-:S03]  /*17280*/  IMAD.WIDE R172, R249, 0x4, R54 ;  /* 0x00000004f9ac7825 */ /* 0x000fc600078e0236 */
[----:B------:R-:W-:Y:S01]  /*17290*/  LDGSTS.E [R5+0x8], desc[UR8][R10.64], !P4 ;  /* 0x000080000a057fae */ /* 0x000fe2000e121848 */
[----:B------:R-:W-:-:S03]  /*172a0*/  IMAD.WIDE R170, R249, 0x4, R8 ;  /* 0x00000004f9aa7825 */ /* 0x000fc600078e0208 */
[----:B------:R4:W-:Y:S01]  /*172b0*/  LDGSTS.E [R5+0x4008], desc[UR8][R244.64], !P4 ;  /* 0x04008000f4057fae */ /* 0x0009e2000e121848 */
[----:B--2---:R-:W2:Y:S01]  /*172c0*/  LDC R3, c[0x0][0x230] ;  /* 0x00008c00ff037b82 */ /* 0x004ea20000000800 */
[----:B------:R-:W-:Y:S01]  /*172d0*/  ISETP.GE.U32.AND P4, PT, R250, 0x7fffff24, PT ;  /* 0x7fffff24fa00780c */ /* 0x000fe20003f86070 */
[----:B------:R-:W-:Y:S01]  /*172e0*/  VIADD R250, R40, 0xffffffa2 ;  /* 0xffffffa228fa7836 */ /* 0x000fe20000000000 */
[----:B------:R4:W-:Y:S01]  /*172f0*/  LDGSTS.E [R5+0xc], desc[UR8][R172.64], !P3 ;  /* 0x0000c000ac057fae */ /* 0x0009e2000d921848 */
[----:B------:R-:W-:-:S03]  /*17300*/  IMAD R249, R48, 0x3c, RZ ;  /* 0x0000003c30f97824 */ /* 0x000fc600078e02ff */
[----:B------:R4:W-:Y:S01]  /*17310*/  LDGSTS.E [R5+0x400c], desc[UR8][R170.64], !P3 ;  /* 0x0400c000aa057fae */ /* 0x0009e2000d921848 */
[----:B------:R-:W4:Y:S01]  /*17320*/  LDC R2, c[0x0][0x230] ;  /* 0x00008c00ff027b82 */ /* 0x000f220000000800 */
[----:B------:R-:W-:Y:S01]  /*17330*/  ISETP.GE.U32.AND P3, PT, R250, 0x7fffff23, PT ;  /* 0x7fffff23fa00780c */ /* 0x000fe20003f66070 */
[----:B------:R-:W-:Y:S01]  /*17340*/  IMAD.WIDE R164, R249, 0x4, R54 ;  /* 0x00000004f9a47825 */ /* 0x000fe200078e0236 */
[----:B-1----:R-:W-:-:S03]  /*17350*/  IADD3 R250, R251, -0x5f, RZ ;  /* 0xffffffa1fbfa7810 */ /* 0x002fc60007ffe0ff */
[----:B------:R-:W-:Y:S01]  /*17360*/  IMAD.WIDE R166, R249, 0x4, R8 ;  /* 0x00000004f9a67825 */ /* 0x000fe200078e0208 */
[----:B------:R1:W-:Y:S01]  /*17370*/  LDGSTS.E [R5+0x8000], desc[UR8][R164.64], !P2 ;  /* 0x08000000a4057fae */ /* 0x0003e2000d121848 */
[----:B------:R-:W1:Y:S02]  /*17380*/  LDC R251, c[0x0][0x230] ;  /* 0x00008c00fffb7b82 */ /* 0x000e640000000800 */
[----:B------:R-:W-:Y:S01]  /*17390*/  IMAD R249, R48, 0x3d, RZ ;  /* 0x0000003d30f97824 */ /* 0x000fe200078e02ff */
[----:B------:R1:W-:Y:S01]  /*173a0*/  LDGSTS.E [R5+0xc000], desc[UR8][R166.64], !P2 ;  /* 0x0c000000a6057fae */ /* 0x0003e2000d121848 */
[----:B------:R-:W-:Y:S02]  /*173b0*/  ISETP.GE.U32.AND P2, PT, R250, 0x7fffff22, PT ;  /* 0x7fffff22fa00780c */ /* 0x000fe40003f46070 */
[----:B------:R-:W-:-:S04]  /*173c0*/  IMAD.WIDE R40, R249, 0x4, R54 ;  /* 0x00000004f9287825 */ /* 0x000fc800078e0236 */
[----:B------:R-:W-:Y:S01]  /*173d0*/  IMAD.WIDE R44, R249, 0x4, R8 ;  /* 0x00000004f92c7825 */ /* 0x000fe200078e0208 */
[----:B------:R1:W-:Y:S03]  /*173e0*/  LDGSTS.E [R5+0x8004], desc[UR8][R40.64], !P6 ;  /* 0x0800400028057fae */ /* 0x0003e6000f121848 */
[----:B------:R-:W-:Y:S01]  /*173f0*/  IMAD R249, R48, 0x3e, RZ ;  /* 0x0000003e30f97824 */ /* 0x000fe200078e02ff */
[----:B------:R1:W-:Y:S01]  /*17400*/  LDGSTS.E [R5+0xc004], desc[UR8][R44.64], !P6 ;  /* 0x0c0040002c057fae */ /* 0x0003e2000f121848 */
[----:B---3--:R-:W-:Y:S02]  /*17410*/  VIADD R250, R252, 0xffffffa0 ;  /* 0xffffffa0fcfa7836 */ /* 0x008fe40000000000 */
[C---:B------:R-:W-:Y:S01]  /*17420*/  IMAD.WIDE R46, R249.reuse, 0x4, R54 ;  /* 0x00000004f92e7825 */ /* 0x040fe200078e0236 */
[----:B------:R-:W3:Y:S02]  /*17430*/  LDC R252, c[0x0][0x230] ;  /* 0x00008c00fffc7b82 */ /* 0x000ee40000000800 */
[----:B------:R-:W-:Y:S01]  /*17440*/  ISETP.GE.U32.AND P6, PT, R250, 0x7fffff21, PT ;  /* 0x7fffff21fa00780c */ /* 0x000fe20003fc6070 */
[----:B------:R-:W-:Y:S01]  /*17450*/  IMAD.WIDE R50, R249, 0x4, R8 ;  /* 0x00000004f9327825 */ /* 0x000fe200078e0208 */
[----:B------:R3:W-:Y:S03]  /*17460*/  LDGSTS.E [R5+0x8008], desc[UR8][R46.64], !P5 ;  /* 0x080080002e057fae */ /* 0x0007e6000e921848 */
[----:B--2---:R-:W-:Y:S01]  /*17470*/  VIADD R249, R3, 0xffffff83 ;  /* 0xffffff8303f97836 */ /* 0x004fe20000000000 */
[----:B------:R2:W-:Y:S01]  /*17480*/  LDGSTS.E [R5+0xc008], desc[UR8][R50.64], !P5 ;  /* 0x0c00800032057fae */ /* 0x0005e2000e921848 */
[----:B------:R-:W-:-:S03]  /*17490*/  IMAD R250, R48, 0x3f, RZ ;  /* 0x0000003f30fa7824 */ /* 0x000fc600078e02ff */
[----:B------:R-:W-:Y:S01]  /*174a0*/  ISETP.GE.U32.AND P5, PT, R249, 0x7fffff04, PT ;  /* 0x7fffff04f900780c */ /* 0x000fe20003fa6070 */
[----:B------:R-:W-:-:S04]  /*174b0*/  IMAD.WIDE R182, R250, 0x4, R54 ;  /* 0x00000004fab67825 */ /* 0x000fc800078e0236 */
[----:B------:R-:W-:Y:S01]  /*174c0*/  IMAD.WIDE R180, R250, 0x4, R8 ;  /* 0x00000004fab47825 */ /* 0x000fe200078e0208 */
[----:B------:R2:W-:Y:S03]  /*174d0*/  LDGSTS.E [R5+0x800c], desc[UR8][R182.64], !P1 ;  /* 0x0800c000b6057fae */ /* 0x0005e6000c921848 */
[----:B------:R-:W-:Y:S01]  /*174e0*/  IMAD R249, R48, 0x5c, RZ ;  /* 0x0000005c30f97824 */ /* 0x000fe200078e02ff */
[----:B------:R2:W-:Y:S01]  /*174f0*/  LDGSTS.E [R5+0xc00c], desc[UR8][R180.64], !P1 ;  /* 0x0c00c000b4057fae */ /* 0x0005e2000c921848 */
[----:B----4-:R-:W-:Y:S02]  /*17500*/  VIADD R250, R2, 0xffffff82 ;  /* 0xffffff8202fa7836 */ /* 0x010fe40000000000 */
[C---:B------:R-:W-:Y:S01]  /*17510*/  IMAD.WIDE R196, R249.reuse, 0x4, R54 ;  /* 0x00000004f9c47825 */ /* 0x040fe200078e0236 */
[----:B------:R-:W4:Y:S02]  /*17520*/  LDC R2, c[0x0][0x230] ;  /* 0x00008c00ff027b82 */ /* 0x000f240000000800 */
[----:B------:R-:W-:Y:S01]  /*17530*/  ISETP.GE.U32.AND P1, PT, R250, 0x7fffff03, PT ;  /* 0x7fffff03fa00780c */ /* 0x000fe20003f26070 */
[----:B------:R-:W-:Y:S01]  /*17540*/  IMAD.WIDE R194, R249, 0x4, R8 ;  /* 0x00000004f9c27825 */ /* 0x000fe200078e0208 */
[----:B-1----:R-:W-:Y:S01]  /*17550*/  IADD3 R250, R251, -0x7f, RZ ;  /* 0xffffff81fbfa7810 */ /* 0x002fe20007ffe0ff */
[----:B------:R-:W-:Y:S02]  /*17560*/  LDGSTS.E [R5+0x10000], desc[UR8][R196.64], !P4 ;  /* 0x10000000c4057fae */ /* 0x000fe4000e121848 */
[----:B------:R-:W-:-:S02]  /*17570*/  IMAD R249, R48, 0x5d, RZ ;  /* 0x0000005d30f97824 */ /* 0x000fc400078e02ff */
[----:B------:R-:W-:Y:S01]  /*17580*/  LDGSTS.E [R5+0x14000], desc[UR8][R194.64], !P4 ;  /* 0x14000000c2057fae */ /* 0x000fe2000e121848 */
[----:B------:R-:W-:Y:S01]  /*17590*/  ISETP.GE.U32.AND P4, PT, R250, 0x7fffff02, PT ;  /* 0x7fffff02fa00780c */ /* 0x000fe20003f86070 */
[----:B------:R-:W-:Y:S02]  /*175a0*/  IMAD R250, R48, 0x5e, RZ ;  /* 0x0000005e30fa7824 */ /* 0x000fe400078e02ff */
[----:B------:R-:W-:-:S04]  /*175b0*/  IMAD.WIDE R192, R249, 0x4, R54 ;  /* 0x00000004f9c07825 */ /* 0x000fc800078e0236 */
[----:B------:R-:W-:Y:S01]  /*175c0*/  IMAD.WIDE R190, R249, 0x4, R8 ;  /* 0x00000004f9be7825 */ /* 0x000fe200078e0208 */
[----:B------:R-:W-:Y:S03]  /*175d0*/  LDGSTS.E [R5+0x10004], desc[UR8][R192.64], !P3 ;  /* 0x10004000c0057fae */ /* 0x000fe6000d921848 */
[C---:B------:R-:W-:Y:S01]  /*175e0*/  IMAD.WIDE R186, R250.reuse, 0x4, R54 ;  /* 0x00000004faba7825 */ /* 0x040fe200078e0236 */
[----:B------:R-:W-:Y:S03]  /*175f0*/  LDGSTS.E [R5+0x14004], desc[UR8][R190.64], !P3 ;  /* 0x14004000be057fae */ /* 0x000fe6000d921848 */
[----:B------:R-:W-:Y:S01]  /*17600*/  IMAD.WIDE R184, R250, 0x4, R8 ;  /* 0x00000004fab87825 */ /* 0x000fe200078e0208 */
[----:B------:R-:W-:Y:S03]  /*17610*/  LDGSTS.E [R5+0x10008], desc[UR8][R186.64], !P2 ;  /* 0x10008000ba057fae */ /* 0x000fe6000d121848 */
[----:B---3--:R-:W-:Y:S01]  /*17620*/  VIADD R249, R252, 0xffffff80 ;  /* 0xffffff80fcf97836 */ /* 0x008fe20000000000 */
[----:B------:R-:W-:Y:S01]  /*17630*/  LDGSTS.E [R5+0x14008], desc[UR8][R184.64], !P2 ;  /* 0x14008000b8057fae */ /* 0x000fe2000d121848 */
[----:B------:R-:W-:-:S02]  /*17640*/  IMAD R250, R48, 0x7c, RZ ;  /* 0x0000007c30fa7824 */ /* 0x000fc400078e02ff */
[C---:B------:R-:W-:Y:S01]  /*17650*/  IMAD R251, R48.reuse, 0x7d, RZ ;  /* 0x0000007d30fb7824 */ /* 0x040fe200078e02ff */
[----:B------:R-:W-:Y:S01]  /*17660*/  ISETP.GE.U32.AND P3, PT, R249, 0x7fffff01, PT ;  /* 0x7fffff01f900780c */ /* 0x000fe20003f66070 */
[C---:B------:R-:W-:Y:S01]  /*17670*/  IMAD R252, R48.reuse, 0x7e, RZ ;  /* 0x0000007e30fc7824 */ /* 0x040fe200078e02ff */
[----:B------:R-:W-:Y:S01]  /*17680*/  ISETP.GE.AND P2, PT, R71, R249, PT ;  /* 0x000000f94700720c */ /* 0x000fe20003f46270 */
[C---:B------:R-:W-:Y:S02]  /*17690*/  IMAD R249, R48.reuse, 0x5f, RZ ;  /* 0x0000005f30f97824 */ /* 0x040fe400078e02ff */
[----:B------:R-:W-:Y:S01]  /*176a0*/  IMAD R104, R48, 0x7f, RZ ;  /* 0x0000007f30687824 */ /* 0x000fe200078e02ff */
[----:B------:R-:W-:Y:S01]  /*176b0*/  MOV R148, R66 ;  /* 0x0000004200947202 */ /* 0x000fe20000000f00 */
[----:B------:R-:W-:Y:S01]  /*176c0*/  IMAD.U32 R48, RZ, RZ, UR7 ;  /* 0x00000007ff307e24 */ /* 0x000fe2000f8e00ff */
[----:B------:R-:W-:Y:S01]  /*176d0*/  MOV R238, R58 ;  /* 0x0000003a00ee7202 */ /* 0x000fe20000000f00 */
[----:B------:R-:W-:-:S02]  /*176e0*/  IMAD.MOV.U32 R146, RZ, RZ, R68 ;  /* 0x000000ffff927224 */ /* 0x000fc400078e0044 */
[----:B------:R-:W-:Y:S02]  /*176f0*/  IMAD.MOV.U32 R147, RZ, RZ, R69 ;  /* 0x000000ffff937224 */ /* 0x000fe400078e0045 */
[----:B------:R-:W-:Y:S02]  /*17700*/  IMAD.MOV.U32 R149, RZ, RZ, R67 ;  /* 0x000000ffff957224 */ /* 0x000fe400078e0043 */
[----:B------:R-:W-:Y:S02]  /*17710*/  IMAD.MOV.U32 R178, RZ, RZ, R64 ;  /* 0x000000ffffb27224 */ /* 0x000fe400078e0040 */
[----:B------:R-:W-:Y:S01]  /*17720*/  IMAD.MOV.U32 R179, RZ, RZ, R65 ;  /* 0x000000ffffb37224 */ /* 0x000fe200078e0041 */
[----:B------:R-:W-:Y:S01]  /*17730*/  MOV R176, R62 ;  /* 0x0000003e00b07202 */ /* 0x000fe20000000f00 */
[----:B------:R-:W-:Y:S02]  /*17740*/  IMAD.MOV.U32 R236, RZ, RZ, R60 ;  /* 0x000000ffffec7224 */ /* 0x000fe400078e003c */
[----:B------:R-:W-:-:S02]  /*17750*/  IMAD.MOV.U32 R237, RZ, RZ, R61 ;  /* 0x000000ffffed7224 */ /* 0x000fc400078e003d */
[----:B------:R-:W-:Y:S02]  /*17760*/  IMAD.MOV.U32 R239, RZ, RZ, R59 ;  /* 0x000000ffffef7224 */ /* 0x000fe400078e003b */
[----:B------:R-:W-:-:S04]  /*17770*/  IMAD.WIDE R70, R250, 0x4, R54 ;  /* 0x00000004fa467825 */ /* 0x000fc800078e0236 */
[----:B------:R-:W-:-:S04]  /*17780*/  IMAD.WIDE R66, R251, 0x4, R54 ;  /* 0x00000004fb427825 */ /* 0x000fc800078e0236 */
[----:B------:R-:W-:-:S04]  /*17790*/  IMAD.WIDE R68, R250, 0x4, R8 ;  /* 0x00000004fa447825 */ /* 0x000fc800078e0208 */
[----:B------:R-:W-:-:S04]  /*177a0*/  IMAD.WIDE R64, R251, 0x4, R8 ;  /* 0x00000004fb407825 */ /* 0x000fc800078e0208 */
[----:B------:R-:W-:Y:S02]  /*177b0*/  IMAD.MOV.U32 R177, RZ, RZ, R63 ;  /* 0x000000ffffb17224 */ /* 0x000fe400078e003f */
[----:B------:R-:W-:Y:S01]  /*177c0*/  IMAD.MOV.U32 R241, RZ, RZ, R57 ;  /* 0x000000fffff17224 */ /* 0x000fe200078e0039 */
[----:B----4-:R-:W-:Y:S01]  /*177d0*/  IADD3 R57, R2, -0x81, RZ ;  /* 0xffffff7f02397810 */ /* 0x010fe20007ffe0ff */
[----:B------:R-:W-:-:S04]  /*177e0*/  IMAD.WIDE R58, R104, 0x4, R54 ;  /* 0x00000004683a7825 */ /* 0x000fc800078e0236 */
[----:B------:R-:W-:Y:S01]  /*177f0*/  IMAD.WIDE R250, R104, 0x4, R8 ;  /* 0x0000000468fa7825 */ /* 0x000fe200078e0208 */
[----:B------:R-:W-:-:S03]  /*17800*/  MOV R242, R52 ;  /* 0x0000003400f27202 */ /* 0x000fc60000000f00 */
[----:B------:R-:W-:-:S04]  /*17810*/  IMAD.WIDE R246, R249, 0x4, R54 ;  /* 0x00000004f9f67825 */ /* 0x000fc800078e0236 */
[----:B------:R-:W-:Y:S02]  /*17820*/  IMAD.MOV.U32 R240, RZ, RZ, R56 ;  /* 0x000000fffff07224 */ /* 0x000fe400078e0038 */
[----:B------:R-:W-:Y:S02]  /*17830*/  IMAD.MOV.U32 R243, RZ, RZ, R53 ;  /* 0x000000fffff37224 */ /* 0x000fe400078e0035 */
[----:B------:R-:W-:Y:S02]  /*17840*/  IMAD.MOV.U32 R168, RZ, RZ, R6 ;  /* 0x000000ffffa87224 */ /* 0x000fe400078e0006 */
[----:B------:R-:W-:Y:S01]  /*17850*/  IMAD.MOV.U32 R169, RZ, RZ, R7 ;  /* 0x000000ffffa97224 */ /* 0x000fe200078e0007 */
[----:B------:R-:W-:Y:S01]  /*17860*/  MOV R132, R146 ;  /* 0x0000009200847202 */ /* 0x000fe20000000f00 */
[--C-:B------:R-:W-:Y:S01]  /*17870*/  IMAD.WIDE R62, R252, 0x4, R54.reuse ;  /* 0x00000004fc3e7825 */ /* 0x100fe200078e0236 */
[----:B------:R-:W-:Y:S01]  /*17880*/  LDGSTS.E [R5+0x1000c], desc[UR8][R246.64], !P6 ;  /* 0x1000c000f6057fae */ /* 0x000fe2000f121848 */
[----:B------:R-:W1:Y:S02]  /*17890*/  LDC R56, c[0x0][0x230] ;  /* 0x00008c00ff387b82 */ /* 0x000e640000000800 */
[----:B------:R-:W-:-:S04]  /*178a0*/  IMAD.WIDE R104, R48, 0x4, R54 ;  /* 0x0000000430687825 */ /* 0x000fc800078e0236 */
[--C-:B------:R-:W-:Y:S02]  /*178b0*/  IMAD.WIDE R2, R249, 0x4, R8.reuse ;  /* 0x00000004f9027825 */ /* 0x100fe400078e0208 */
[----:B------:R-:W3:Y:S02]  /*178c0*/  LDC R53, c[0x0][0x230] ;  /* 0x00008c00ff357b82 */ /* 0x000ee40000000800 */
[----:B------:R-:W-:-:S04]  /*178d0*/  IMAD.WIDE R60, R252, 0x4, R8 ;  /* 0x00000004fc3c7825 */ /* 0x000fc800078e0208 */
[C---:B------:R-:W-:Y:S01]  /*178e0*/  IMAD.WIDE R54, R48.reuse, 0x4, R8 ;  /* 0x0000000430367825 */ /* 0x040fe200078e0208 */
[----:B------:R4:W-:Y:S01]  /*178f0*/  STL.64 [R1+0x10a8], R104 ;  /* 0x0010a86801007387 */ /* 0x0009e20000100a00 */
[----:B------:R-:W3:Y:S02]  /*17900*/  LDC R7, c[0x0][0x230] ;  /* 0x00008c00ff077b82 */ /* 0x000ee40000000800 */
[C---:B------:R-:W-:Y:S01]  /*17910*/  IMAD.WIDE R8, R48.reuse, 0x4, R236 ;  /* 0x0000000430087825 */ /* 0x040fe200078e02ec */
[----:B------:R2:W-:Y:S04]  /*17920*/  STL.64 [R1+0x10b0], R54 ;  /* 0x0010b03601007387 */ /* 0x0005e80000100a00 */
[----:B------:R2:W-:Y:S01]  /*17930*/  STL.64 [R1+0xc48], R8 ;  /* 0x000c480801007387 */ /* 0x0005e20000100a00 */
[----:B------:R-:W-:Y:S01]  /*17940*/  IMAD.MOV.U32 R174, RZ, RZ, R148 ;  /* 0x000000ffffae7224 */ /* 0x000fe200078e0094 */
[----:B------:R-:W3:Y:S01]  /*17950*/  LDC R52, c[0x0][0x230] ;  /* 0x00008c00ff347b82 */ /* 0x000ee20000000800 */
[C---:B----4-:R-:W-:Y:S01]  /*17960*/  IMAD.WIDE R104, R48.reuse, 0x4, R238 ;  /* 0x0000000430687825 */ /* 0x050fe200078e02ee */
[----:B------:R4:W-:Y:S03]  /*17970*/  LDGSTS.E [R5+0x1400c], desc[UR8][R2.64], !P6 ;  /* 0x1400c00002057fae */ /* 0x0009e6000f121848 */
[C---:B--2---:R-:W-:Y:S01]  /*17980*/  IMAD.WIDE R54, R48.reuse, 0x4, R240 ;  /* 0x0000000430367825 */ /* 0x044fe200078e02f0 */
[----:B------:R2:W-:Y:S02]  /*17990*/  STL.64 [R1+0xc40], R104 ;  /* 0x000c406801007387 */ /* 0x0005e40000100a00 */
[----:B------:R-:W3:Y:S01]  /*179a0*/  LDC R6, c[0x0][0x230] ;  /* 0x00008c00ff067b82 */ /* 0x000ee20000000800 */
[C---:B------:R-:W-:Y:S01]  /*179b0*/  IMAD.WIDE R8, R48.reuse, 0x4, R242 ;  /* 0x0000000430087825 */ /* 0x040fe200078e02f2 */
[----:B------:R4:W-:Y:S04]  /*179c0*/  STL.64 [R1+0xc38], R54 ;  /* 0x000c383601007387 */ /* 0x0009e80000100a00 */
[----:B------:R1:W-:Y:S01]  /*179d0*/  STL.64 [R1+0xc30], R8 ;  /* 0x000c300801007387 */ /* 0x0003e20000100a00 */
[----:B--2---:R-:W-:-:S03]  /*179e0*/  IMAD.WIDE R104, R48, 0x4, R168 ;  /* 0x0000000430687825 */ /* 0x004fc600078e02a8 */
[----:B------:R-:W-:Y:S01]  /*179f0*/  LDGSTS.E [R5+0x18000], desc[UR8][R70.64], !P5 ;  /* 0x1800000046057fae */ /* 0x000fe2000e921848 */
[----:B----4-:R-:W-:-:S03]  /*17a00*/  IMAD.WIDE R54, R48, 0x4, R176 ;  /* 0x0000000430367825 */ /* 0x010fc600078e02b0 */
[----:B------:R2:W-:Y:S01]  /*17a10*/  STL.64 [R1+0xc28], R104 ;  /* 0x000c286801007387 */ /* 0x0005e20000100a00 */
[----:B-1----:R-:W-:-:S03]  /*17a20*/  IMAD.WIDE R8, R48, 0x4, R178 ;  /* 0x0000000430087825 */ /* 0x002fc600078e02b2 */
[----:B------:R-:W-:Y:S04]  /*17a30*/  STL.64 [R1+0xc20], R54 ;  /* 0x000c203601007387 */ /* 0x000fe80000100a00 */
[----:B------:R1:W-:Y:S04]  /*17a40*/  STL.64 [R1+0xc18], R8 ;  /* 0x000c180801007387 */ /* 0x0003e80000100a00 */
[----:B------:R-:W4:Y:S04]  /*17a50*/  LDL.LU.64 R130, [R1+0xc00] ;  /* 0x000c000001827983 */ /* 0x000f280000300a00 */
[----:B------:R-:W3:Y:S04]  /*17a60*/  LDL.LU.64 R128, [R1+0xbf8] ;  /* 0x000bf80001807983 */ /* 0x000ee80000300a00 */
[----:B------:R-:W3:Y:S04]  /*17a70*/  LDL.LU.64 R126, [R1+0xbf0] ;  /* 0x000bf000017e7983 */ /* 0x000ee80000300a00 */
[----:B------:R-:W3:Y:S04]  /*17a80*/  LDL.LU.64 R124, [R1+0xbe8] ;  /* 0x000be800017c7983 */ /* 0x000ee80000300a00 */
[----:B------:R-:W3:Y:S04]  /*17a90*/  LDL.LU.64 R122, [R1+0xbe0] ;  /* 0x000be000017a7983 */ /* 0x000ee80000300a00 */
[----:B------:R-:W3:Y:S04]  /*17aa0*/  LDL.LU.64 R120, [R1+0xbd8] ;  /* 0x000bd80001787983 */ /* 0x000ee80000300a00 */
[----:B------:R-:W3:Y:S04]  /*17ab0*/  LDL.LU.64 R144, [R1+0xbd0] ;  /* 0x000bd00001907983 */ /* 0x000ee80000300a00 */
[----:B--2---:R-:W2:Y:S04]  /*17ac0*/  LDL.LU.64 R104, [R1+0xbc8] ;  /* 0x000bc80001687983 */ /* 0x004ea80000300a00 */
[----:B------:R-:W2:Y:S04]  /*17ad0*/  LDL.LU.64 R106, [R1+0xbc0] ;  /* 0x000bc000016a7983 */ /* 0x000ea80000300a00 */
        /* <DEDUP_REMOVED lines=9> */
[----:B------:R-:W2:Y:S01]  /*17b70*/  LDL.LU.64 R236, [R1+0xb70] ;  /* 0x000b700001ec7983 */ /* 0x000ea20000300a00 */
[----:B------:R-:W-:-:S03]  /*17b80*/  IMAD.MOV.U32 R175, RZ, RZ, R149 ;  /* 0x000000ffffaf7224 */ /* 0x000fc600078e0095 */
[----:B------:R-:W2:Y:S01]  /*17b90*/  LDL.LU.64 R238, [R1+0xb68] ;  /* 0x000b680001ee7983 */ /* 0x000ea20000300a00 */
[----:B------:R-:W-:-:S03]  /*17ba0*/  IMAD.MOV.U32 R133, RZ, RZ, R147 ;  /* 0x000000ffff857224 */ /* 0x000fc600078e0093 */
[----:B------:R-:W2:Y:S01]  /*17bb0*/  LDL.LU.64 R240, [R1+0xb60] ;  /* 0x000b600001f07983 */ /* 0x000ea20000300a00 */
[----:B------:R-:W-:-:S03]  /*17bc0*/  IMAD.WIDE R174, R48, 0x4, R174 ;  /* 0x0000000430ae7825 */ /* 0x000fc600078e02ae */
[----:B------:R-:W2:Y:S04]  /*17bd0*/  LDL.LU.64 R242, [R1+0xb58] ;  /* 0x000b580001f27983 */ /* 0x000ea80000300a00 */
[----:B-1----:R-:W2:Y:S01]  /*17be0*/  LDL.LU.64 R8, [R1+0xb50] ;  /* 0x000b500001087983 */ /* 0x002ea20000300a00 */
[----:B------:R-:W-:-:S03]  /*17bf0*/  IMAD.WIDE R132, R48, 0x4, R132 ;  /* 0x0000000430847825 */ /* 0x000fc600078e0284 */
[----:B------:R-:W2:Y:S04]  /*17c00*/  LDL.LU.64 R54, [R1+0xb48] ;  /* 0x000b480001367983 */ /* 0x000ea80000300a00 */
[----:B------:R-:W2:Y:S04]  /*17c10*/  LDL.LU.64 R168, [R1+0xb40] ;  /* 0x000b400001a87983 */ /* 0x000ea80000300a00 */
[----:B------:R-:W2:Y:S04]  /*17c20*/  LDL.LU.64 R176, [R1+0xb38] ;  /* 0x000b380001b07983 */ /* 0x000ea80000300a00 */
[----:B------:R-:W2:Y:S04]  /*17c30*/  LDL.LU.64 R178, [R1+0xb30] ;  /* 0x000b300001b27983 */ /* 0x000ea80000300a00 */
[----:B------:R-:W2:Y:S04]  /*17c40*/  LDL.LU.64 R148, [R1+0xb28] ;  /* 0x000b280001947983 */ /* 0x000ea80000300a00 */
[----:B------:R-:W2:Y:S04]  /*17c50*/  LDL.LU.64 R146, [R1+0xb20] ;  /* 0x000b200001927983 */ /* 0x000ea80000300a00 */
[----:B------:R1:W-:Y:S01]  /*17c60*/  STL.64 [R1+0xc10], R174 ;  /* 0x000c10ae01007387 */ /* 0x0003e20000100a00 */
[----:B------:R-:W-:-:S03]  /*17c70*/  IMAD.WIDE R20, R48, 0x4, R20 ;  /* 0x0000000430147825 */ /* 0x000fc600078e0214 */
[----:B------:R-:W-:Y:S01]  /*17c80*/  LDGSTS.E [R5+0x1c000], desc[UR8][R68.64], !P5 ;  /* 0x1c00000044057fae */ /* 0x000fe2000e921848 */
[----:B------:R-:W-:-:S03]  /*17c90*/  IMAD.WIDE R22, R48, 0x4, R22 ;  /* 0x0000000430167825 */ /* 0x000fc600078e0216 */
[----:B------:R-:W-:Y:S04]  /*17ca0*/  LDGSTS.E [R5+0x18004], desc[UR8][R66.64], !P1 ;  /* 0x1800400042057fae */ /* 0x000fe8000c921848 */
[----:B-1----:R-:W2:Y:S04]  /*17cb0*/  LDL.LU.64 R174, [R1+0x2218] ;  /* 0x0022180001ae7983 */ /* 0x002ea80000300a00 */
[----:B------:R1:W-:Y:S01]  /*17cc0*/  STL.64 [R1+0xc08], R132 ;  /* 0x000c088401007387 */ /* 0x0003e20000100a00 */
[----:B------:R-:W-:-:S03]  /*17cd0*/  IMAD.WIDE R18, R48, 0x4, R18 ;  /* 0x0000000430127825 */ /* 0x000fc600078e0212 */
[----:B------:R-:W-:Y:S01]  /*17ce0*/  LDGSTS.E [R5+0x1c004], desc[UR8][R64.64], !P1 ;  /* 0x1c00400040057fae */ /* 0x000fe2000c921848 */
[----:B------:R-:W-:-:S03]  /*17cf0*/  IMAD.WIDE R14, R48, 0x4, R14 ;  /* 0x00000004300e7825 */ /* 0x000fc600078e020e */
[----:B------:R-:W-:Y:S04]  /*17d00*/  LDGSTS.E [R5+0x18008], desc[UR8][R62.64], !P4 ;  /* 0x180080003e057fae */ /* 0x000fe8000e121848 */
[----:B-1----:R-:W2:Y:S01]  /*17d10*/  LDL.LU.64 R132, [R1+0x2210] ;  /* 0x0022100001847983 */ /* 0x002ea20000300a00 */
[----:B------:R-:W-:-:S04]  /*17d20*/  IMAD.WIDE R12, R48, 0x4, R12 ;  /* 0x00000004300c7825 */ /* 0x000fc800078e020c */
[C---:B------:R-:W-:Y:S01]  /*17d30*/  IMAD.WIDE R244, R48.reuse, 0x4, R244 ;  /* 0x0000000430f47825 */ /* 0x040fe200078e02f4 */
[----:B------:R-:W-:Y:S03]  /*17d40*/  LDGSTS.E [R5+0x1c008], desc[UR8][R60.64], !P4 ;  /* 0x1c0080003c057fae */ /* 0x000fe6000e121848 */
[C---:B------:R-:W-:Y:S01]  /*17d50*/  IMAD.WIDE R172, R48.reuse, 0x4, R172 ;  /* 0x0000000430ac7825 */ /* 0x040fe200078e02ac */
[----:B------:R-:W-:Y:S03]  /*17d60*/  LDGSTS.E [R5+0x1800c], desc[UR8][R58.64], !P3 ;  /* 0x1800c0003a057fae */ /* 0x000fe6000d921848 */
[C---:B------:R-:W-:Y:S01]  /*17d70*/  IMAD.WIDE R170, R48.reuse, 0x4, R170 ;  /* 0x0000000430aa7825 */ /* 0x040fe200078e02aa */
[----:B------:R1:W-:Y:S03]  /*17d80*/  LDGSTS.E [R5+0x1c00c], desc[UR8][R250.64], !P3 ;  /* 0x1c00c000fa057fae */ /* 0x0003e6000d921848 */
[----:B------:R-:W-:-:S04]  /*17d90*/  IMAD.WIDE R150, R48, 0x4, R150 ;  /* 0x0000000430967825 */ /* 0x000fc800078e0296 */
        /* <DEDUP_REMOVED lines=23> */
[C---:B------:R-:W-:Y:S01]  /*17f10*/  IMAD.WIDE R76, R48.reuse, 0x4, R76 ;  /* 0x00000004304c7825 */ /* 0x040fe200078e024c */
[----:B------:R-:W-:Y:S01]  /*17f20*/  ISETP.GE.U32.AND P6, PT, R57, 0x7fffff00, PT ;  /* 0x7fffff003900780c */ /* 0x000fe20003fc6070 */
[----:B------:R-:W0:Y:S02]  /*17f30*/  LDGDEPBAR ;  /* 0x00000000000079af */ /* 0x000e240000000000 */
[----:B----4-:R-:W-:-:S04]  /*17f40*/  IMAD.WIDE R130, R48, 0x4, R130 ;  /* 0x0000000430827825 */ /* 0x010fc800078e0282 */
[C---:B---3--:R-:W-:Y:S01]  /*17f50*/  IMAD.WIDE R128, R48.reuse, 0x4, R128 ;  /* 0x0000000430807825 */ /* 0x048fe200078e0280 */
[----:B------:R3:W-:Y:S03]  /*17f60*/  STL.64 [R1+0xc00], R130 ;  /* 0x000c008201007387 */ /* 0x0007e60000100a00 */
[----:B------:R-:W-:-:S04]  /*17f70*/  IMAD.WIDE R126, R48, 0x4, R126 ;  /* 0x00000004307e7825 */ /* 0x000fc800078e027e */
[C---:B------:R-:W-:Y:S01]  /*17f80*/  IMAD.WIDE R124, R48.reuse, 0x4, R124 ;  /* 0x00000004307c7825 */ /* 0x040fe200078e027c */
[----:B---3--:R-:W3:Y:S03]  /*17f90*/  LDL.LU.64 R130, [R1+0x2208] ;  /* 0x0022080001827983 */ /* 0x008ee60000300a00 */
[C---:B------:R-:W-:Y:S01]  /*17fa0*/  IMAD.WIDE R122, R48.reuse, 0x4, R122 ;  /* 0x00000004307a7825 */ /* 0x040fe200078e027a */
[----:B------:R4:W-:Y:S03]  /*17fb0*/  STL.64 [R1+0xbf8], R128 ;  /* 0x000bf88001007387 */ /* 0x0009e60000100a00 */
[----:B------:R-:W-:-:S04]  /*17fc0*/  IMAD.WIDE R120, R48, 0x4, R120 ;  /* 0x0000000430787825 */ /* 0x000fc800078e0278 */
[C---:B------:R-:W-:Y:S01]  /*17fd0*/  IMAD.WIDE R144, R48.reuse, 0x4, R144 ;  /* 0x0000000430907825 */ /* 0x040fe200078e0290 */
[----:B----4-:R-:W4:Y:S04]  /*17fe0*/  LDL.LU.64 R128, [R1+0x2200] ;  /* 0x0022000001807983 */ /* 0x010f280000300a00 */
[----:B------:R1:W-:Y:S04]  /*17ff0*/  STL.64 [R1+0xbf0], R126 ;  /* 0x000bf07e01007387 */ /* 0x0003e80000100a00 */
[----:B-1----:R-:W3:Y:S04]  /*18000*/  LDL.LU.64 R126, [R1+0x21f8] ;  /* 0x0021f800017e7983 */ /* 0x002ee80000300a00 */
[----:B------:R1:W-:Y:S04]  /*18010*/  STL.64 [R1+0xbe8], R124 ;  /* 0x000be87c01007387 */ /* 0x0003e80000100a00 */
[----:B-1----:R-:W4:Y:S04]  /*18020*/  LDL.LU.64 R124, [R1+0x21f0] ;  /* 0x0021f000017c7983 */ /* 0x002f280000300a00 */
[----:B------:R1:W-:Y:S04]  /*18030*/  STL.64 [R1+0xbe0], R122 ;  /* 0x000be07a01007387 */ /* 0x0003e80000100a00 */
[----:B-1----:R-:W3:Y:S04]  /*18040*/  LDL.LU.64 R122, [R1+0x21e8] ;  /* 0x0021e800017a7983 */ /* 0x002ee80000300a00 */
[----:B------:R1:W-:Y:S04]  /*18050*/  STL.64 [R1+0xbd8], R120 ;  /* 0x000bd87801007387 */ /* 0x0003e80000100a00 */
[----:B-1----:R-:W4:Y:S04]  /*18060*/  LDL.LU.64 R120, [R1+0x21e0] ;  /* 0x0021e00001787983 */ /* 0x002f280000300a00 */
[----:B------:R1:W-:Y:S04]  /*18070*/  STL.64 [R1+0xbd0], R144 ;  /* 0x000bd09001007387 */ /* 0x0003e80000100a00 */
[----:B-1----:R-:W3:Y:S01]  /*18080*/  LDL.LU.64 R144, [R1+0x21d8] ;  /* 0x0021d80001907983 */ /* 0x002ee20000300a00 */
[----:B--2---:R-:W-:-:S04]  /*18090*/  IMAD.WIDE R104, R48, 0x4, R104 ;  /* 0x0000000430687825 */ /* 0x004fc800078e0268 */
[C---:B------:R-:W-:Y:S01]  /*180a0*/  IMAD.WIDE R106, R48.reuse, 0x4, R106 ;  /* 0x00000004306a7825 */ /* 0x040fe200078e026a */
[----:B------:R1:W-:Y:S03]  /*180b0*/  STL.64 [R1+0xbc8], R104 ;  /* 0x000bc86801007387 */ /* 0x0003e60000100a00 */
[----:B------:R-:W-:-:S04]  /*180c0*/  IMAD.WIDE R108, R48, 0x4, R108 ;  /* 0x00000004306c7825 */ /* 0x000fc800078e026c */
[C---:B------:R-:W-:Y:S01]  /*180d0*/  IMAD.WIDE R110, R48.reuse, 0x4, R110 ;  /* 0x00000004306e7825 */ /* 0x040fe200078e026e */
[----:B-1----:R-:W2:Y:S03]  /*180e0*/  LDL.LU.64 R104, [R1+0x21d0] ;  /* 0x0021d00001687983 */ /* 0x002ea60000300a00 */
[C---:B------:R-:W-:Y:S01]  /*180f0*/  IMAD.WIDE R112, R48.reuse, 0x4, R112 ;  /* 0x0000000430707825 */ /* 0x040fe200078e0270 */
[----:B------:R1:W-:Y:S03]  /*18100*/  STL.64 [R1+0xbc0], R106 ;  /* 0x000bc06a01007387 */ /* 0x0003e60000100a00 */
[----:B------:R-:W-:-:S04]  /*18110*/  IMAD.WIDE R114, R48, 0x4, R114 ;  /* 0x0000000430727825 */ /* 0x000fc800078e0272 */
[C---:B------:R-:W-:Y:S01]  /*18120*/  IMAD.WIDE R116, R48.reuse, 0x4, R116 ;  /* 0x0000000430747825 */ /* 0x040fe200078e0274 */
[----:B-1----:R-:W2:Y:S04]  /*18130*/  LDL.LU.64 R106, [R1+0x21c8] ;  /* 0x0021c800016a7983 */ /* 0x002ea80000300a00 */
[----:B------:R1:W-:Y:S01]  /*18140*/  STL.64 [R1+0xbb8], R108 ;  /* 0x000bb86c01007387 */ /* 0x0003e20000100a00 */
[----:B------:R-:W-:-:S04]  /*18150*/  IMAD.WIDE R118, R48, 0x4, R118 ;  /* 0x0000000430767825 */ /* 0x000fc800078e0276 */
[C---:B------:R-:W-:Y:S01]  /*18160*/  IMAD.WIDE R230, R48.reuse, 0x4, R230 ;  /* 0x0000000430e67825 */ /* 0x040fe200078e02e6 */
[----:B-1----:R-:W2:Y:S04]  /*18170*/  LDL.LU.64 R108, [R1+0x21c0] ;  /* 0x0021c000016c7983 */ /* 0x002ea80000300a00 */
[----:B------:R1:W-:Y:S01]  /*18180*/  STL.64 [R1+0xbb0], R110 ;  /* 0x000bb06e01007387 */ /* 0x0003e20000100a00 */
[----:B------:R-:W-:-:S03]  /*18190*/  IMAD.WIDE R232, R48, 0x4, R232 ;  /* 0x0000000430e87825 */ /* 0x000fc600078e02e8 */
        /* <DEDUP_REMOVED lines=19> */
[----:B------:R1:W-:Y:S04]  /*182d0*/  STL.64 [R1+0xb78], R234 ;  /* 0x000b78ea01007387 */ /* 0x0003e80000100a00 */
        /* <DEDUP_REMOVED lines=9> */
[----:B------:R1:W-:Y:S02]  /*18370*/  STL.64 [R1+0xb50], R8 ;  /* 0x000b500801007387 */ /* 0x0003e40000100a00 */
[----:B-1----:R-:W-:-:S04]  /*18380*/  IMAD.WIDE R8, R48, 0x4, R54 ;  /* 0x0000000430087825 */ /* 0x002fc800078e0236 */
[C---:B------:R-:W-:Y:S01]  /*18390*/  IMAD.WIDE R54, R48.reuse, 0x4, R168 ;  /* 0x0000000430367825 */ /* 0x040fe200078e02a8 */
[----:B------:R1:W-:Y:S03]  /*183a0*/  STL.64 [R1+0xb48], R8 ;  /* 0x000b480801007387 */ /* 0x0003e60000100a00 */
[C---:B------:R-:W-:Y:S01]  /*183b0*/  IMAD.WIDE R168, R48.reuse, 0x4, R178 ;  /* 0x0000000430a87825 */ /* 0x040fe200078e02b2 */
[----:B------:R1:W-:Y:S03]  /*183c0*/  STL.64 [R1+0xb40], R54 ;  /* 0x000b403601007387 */ /* 0x0003e60000100a00 */
[----:B-1----:R-:W-:-:S04]  /*183d0*/  IMAD.WIDE R8, R48, 0x4, R176 ;  /* 0x0000000430087825 */ /* 0x002fc800078e02b0 */
[C---:B------:R-:W-:Y:S01]  /*183e0*/  IMAD.WIDE R54, R48.reuse, 0x4, R148 ;  /* 0x0000000430367825 */ /* 0x040fe200078e0294 */
[----:B------:R1:W-:Y:S04]  /*183f0*/  STL.64 [R1+0xb38], R8 ;  /* 0x000b380801007387 */ /* 0x0003e80000100a00 */
[----:B------:R-:W-:Y:S04]  /*18400*/  STL.64 [R1+0xb30], R168 ;  /* 0x000b30a801007387 */ /* 0x000fe80000100a00 */
[----:B------:R4:W-:Y:S01]  /*18410*/  STL.64 [R1+0xb28], R54 ;  /* 0x000b283601007387 */ /* 0x0009e20000100a00 */
[----:B-1----:R-:W-:-:S05]  /*18420*/  IMAD.WIDE R8, R48, 0x4, R146 ;  /* 0x0000000430087825 */ /* 0x002fca00078e0292 */
[----:B------:R1:W-:Y:S01]  /*18430*/  STL.64 [R1+0xb20], R8 ;  /* 0x000b200801007387 */ /* 0x0003e20000100a00 */
[----:B---3--:R-:W-:-:S04]  /*18440*/  IMAD.WIDE R144, R48, 0x4, R144 ;  /* 0x0000000430907825 */ /* 0x008fc800078e0290 */
[C---:B----4-:R-:W-:Y:S01]  /*18450*/  IMAD.WIDE R54, R48.reuse, 0x4, R120 ;  /* 0x0000000430367825 */ /* 0x050fe200078e0278 */
[----:B------:R-:W-:Y:S03]  /*18460*/  STL.64 [R1+0xb18], R144 ;  /* 0x000b189001007387 */ /* 0x000fe60000100a00 */
[C---:B-1----:R-:W-:Y:S01]  /*18470*/  IMAD.WIDE R8, R48.reuse, 0x4, R122 ;  /* 0x0000000430087825 */ /* 0x042fe200078e027a */
[----:B------:R1:W-:Y:S03]  /*18480*/  STL.64 [R1+0xb10], R54 ;  /* 0x000b103601007387 */ /* 0x0003e60000100a00 */
[C---:B------:R-:W-:Y:S01]  /*18490*/  IMAD.WIDE R120, R48.reuse, 0x4, R124 ;  /* 0x0000000430787825 */ /* 0x040fe200078e027c */
[----:B------:R3:W-:Y:S04]  /*184a0*/  STL.64 [R1+0xb08], R8 ;  /* 0x000b080801007387 */ /* 0x0007e80000100a00 */
[----:B------:R4:W-:Y:S01]  /*184b0*/  STL.64 [R1+0xb00], R120 ;  /* 0x000b007801007387 */ /* 0x0009e20000100a00 */
[----:B-1----:R-:W-:-:S04]  /*184c0*/  IMAD.WIDE R54, R48, 0x4, R126 ;  /* 0x0000000430367825 */ /* 0x002fc800078e027e */
[C---:B---3--:R-:W-:Y:S01]  /*184d0*/  IMAD.WIDE R8, R48.reuse, 0x4, R128 ;  /* 0x0000000430087825 */ /* 0x048fe200078e0280 */
[----:B------:R1:W-:Y:S03]  /*184e0*/  STL.64 [R1+0xaf8], R54 ;  /* 0x000af83601007387 */ /* 0x0003e60000100a00 */
[C---:B----4-:R-:W-:Y:S01]  /*184f0*/  IMAD.WIDE R120, R48.reuse, 0x4, R130 ;  /* 0x0000000430787825 */ /* 0x050fe200078e0282 */
[----:B------:R3:W-:Y:S04]  /*18500*/  STL.64 [R1+0xaf0], R8 ;  /* 0x000af00801007387 */ /* 0x0007e80000100a00 */
[----:B------:R-:W-:Y:S01]  /*18510*/  STL.64 [R1+0xae8], R120 ;  /* 0x000ae87801007387 */ /* 0x000fe20000100a00 */
[----:B-1----:R-:W-:-:S04]  /*18520*/  IMAD.WIDE R54, R48, 0x4, R132 ;  /* 0x0000000430367825 */ /* 0x002fc800078e0284 */
[C---:B---3--:R-:W-:Y:S01]  /*18530*/  IMAD.WIDE R8, R48.reuse, 0x4, R134 ;  /* 0x0000000430087825 */ /* 0x048fe200078e0286 */
[----:B------:R-:W-:Y:S04]  /*18540*/  STL.64 [R1+0xae0], R54 ;  /* 0x000ae03601007387 */ /* 0x000fe80000100a00 */
[----:B------:R1:W-:Y:S04]  /*18550*/  STL.64 [R1+0xad8], R8 ;  /* 0x000ad80801007387 */ /* 0x0003e80000100a00 */
        /* <DEDUP_REMOVED lines=10> */
[----:B------:R1:W-:Y:S04]  /*18600*/  STL.64 [R1+0xaa8], R8 ;  /* 0x000aa80801007387 */ /* 0x0003e80000100a00 */
[----:B------:R-:W-:Y:S04]  /*18610*/  STL.64 [R1+0xaa0], R20 ;  /* 0x000aa01401007387 */ /* 0x000fe80000100a00 */
[----:B------:R-:W-:Y:S01]  /*18620*/  STL.64 [R1+0xa98], R18 ;  /* 0x000a981201007387 */ /* 0x000fe20000100a00 */
[----:B-1----:R-:W-:-:S05]  /*18630*/  IMAD.WIDE R8, R48, 0x4, R16 ;  /* 0x0000000430087825 */ /* 0x002fca00078e0210 */
[----:B------:R1:W-:Y:S04]  /*18640*/  STL.64 [R1+0xa90], R8 ;  /* 0x000a900801007387 */ /* 0x0003e80000100a00 */
[----:B------:R-:W-:Y:S04]  /*18650*/  STL.64 [R1+0xa88], R14 ;  /* 0x000a880e01007387 */ /* 0x000fe80000100a00 */
[----:B------:R-:W3:Y:S01]  /*18660*/  LDL.LU.64 R168, [R1+0xa58] ;  /* 0x000a580001a87983 */ /* 0x000ee20000300a00 */
[----:B-1----:R-:W-:-:S03]  /*18670*/  IMAD.WIDE R8, R48, 0x4, R10 ;  /* 0x0000000430087825 */ /* 0x002fc600078e020a */
[----:B------:R1:W-:Y:S04]  /*18680*/  STL.64 [R1+0xa80], R12 ;  /* 0x000a800c01007387 */ /* 0x0003e80000100a00 */
[----:B------:R-:W4:Y:S04]  /*18690*/  LDL.LU.64 R176, [R1+0xa50] ;  /* 0x000a500001b07983 */ /* 0x000f280000300a00 */
[----:B------:R1:W-:Y:S04]  /*186a0*/  STL.64 [R1+0xa78], R8 ;  /* 0x000a780801007387 */ /* 0x0003e80000100a00 */
        /* <DEDUP_REMOVED lines=13> */
[----:B-1----:R-:W2:Y:S04]  /*18780*/  LDL.LU.64 R12, [R1+0x9e0] ;  /* 0x0009e000010c7983 */ /* 0x002ea80000300a00 */
        /* <DEDUP_REMOVED lines=12> */
[----:B------:R1:W-:Y:S04]  /*18850*/  STL.64 [R1+0xa70], R244 ;  /* 0x000a70f401007387 */ /* 0x0003e80000100a00 */
[----:B-1----:R-:W2:Y:S04]  /*18860*/  LDL.LU.64 R244, [R1+0x2158] ;  /* 0x0021580001f47983 */ /* 0x002ea80000300a00 */
[----:B------:R1:W-:Y:S04]  /*18870*/  STL.64 [R1+0xa68], R172 ;  /* 0x000a68ac01007387 */ /* 0x0003e80000100a00 */
[----:B-1----:R-:W2:Y:S04]  /*18880*/  LDL.LU.64 R172, [R1+0x2150] ;  /* 0x0021500001ac7983 */ /* 0x002ea80000300a00 */
[----:B------:R1:W-:Y:S04]  /*18890*/  STL.64 [R1+0xa60], R170 ;  /* 0x000a60aa01007387 */ /* 0x0003e80000100a00 */
[----:B-1----:R-:W2:Y:S01]  /*188a0*/  LDL.LU.64 R170, [R1+0x2148] ;  /* 0x0021480001aa7983 */ /* 0x002ea20000300a00 */
[----:B---3--:R-:W-:-:S05]  /*188b0*/  IMAD.WIDE R168, R48, 0x4, R168 ;  /* 0x0000000430a87825 */ /* 0x008fca00078e02a8 */
[----:B------:R1:W-:Y:S01]  /*188c0*/  STL.64 [R1+0xa58], R168 ;  /* 0x000a58a801007387 */ /* 0x0003e20000100a00 */
[----:B----4-:R-:W-:-:S04]  /*188d0*/  IMAD.WIDE R176, R48, 0x4, R176 ;  /* 0x0000000430b07825 */ /* 0x010fc800078e02b0 */
[C---:B--2---:R-:W-:Y:S01]  /*188e0*/  IMAD.WIDE R178, R48.reuse, 0x4, R178 ;  /* 0x0000000430b27825 */ /* 0x044fe200078e02b2 */
[----:B-1----:R-:W2:Y:S03]  /*188f0*/  LDL.LU.64 R168, [R1+0x2140] ;  /* 0x0021400001a87983 */ /* 0x002ea60000300a00 */
[C---:B------:R-:W-:Y:S01]  /*18900*/  IMAD.WIDE R148, R48.reuse, 0x4, R148 ;  /* 0x0000000430947825 */ /* 0x040fe200078e0294 */
[----:B------:R1:W-:Y:S03]  /*18910*/  STL.64 [R1+0xa50], R176 ;  /* 0x000a50b001007387 */ /* 0x0003e60000100a00 */
[----:B------:R-:W-:-:S04]  /*18920*/  IMAD.WIDE R146, R48, 0x4, R146 ;  /* 0x0000000430927825 */ /* 0x000fc800078e0292 */
[C---:B------:R-:W-:Y:S01]  /*18930*/  IMAD.WIDE R144, R48.reuse, 0x4, R144 ;  /* 0x0000000430907825 */ /* 0x040fe200078e0290 */
[----:B-1----:R-:W3:Y:S03]  /*18940*/  LDL.LU.64 R176, [R1+0x2138] ;  /* 0x0021380001b07983 */ /* 0x002ee60000300a00 */
[C---:B------:R-:W-:Y:S01]  /*18950*/  IMAD.WIDE R120, R48.reuse, 0x4, R120 ;  /* 0x0000000430787825 */ /* 0x040fe200078e0278 */
[----:B------:R1:W-:Y:S03]  /*18960*/  STL.64 [R1+0xa48], R178 ;  /* 0x000a48b201007387 */ /* 0x0003e60000100a00 */
[----:B------:R-:W-:-:S04]  /*18970*/  IMAD.WIDE R122, R48, 0x4, R122 ;  /* 0x00000004307a7825 */ /* 0x000fc800078e027a */
[C---:B------:R-:W-:Y:S01]  /*18980*/  IMAD.WIDE R124, R48.reuse, 0x4, R124 ;  /* 0x00000004307c7825 */ /* 0x040fe200078e027c */
[----:B-1----:R-:W4:Y:S04]  /*18990*/  LDL.LU.64 R178, [R1+0x2130] ;  /* 0x0021300001b27983 */ /* 0x002f280000300a00 */
[----:B------:R1:W-:Y:S01]  /*189a0*/  STL.64 [R1+0xa40], R148 ;  /* 0x000a409401007387 */ /* 0x0003e20000100a00 */
[----:B------:R-:W-:-:S03]  /*189b0*/  IMAD.WIDE R126, R48, 0x4, R126 ;  /* 0x00000004307e7825 */ /* 0x000fc600078e027e */
[----:B-1----:R-:W2:Y:S04]  /*189c0*/  LDL.LU.64 R148, [R1+0x2128] ;  /* 0x0021280001947983 */ /* 0x002ea80000300a00 */
[----:B------:R1:W-:Y:S01]  /*189d0*/  STL.64 [R1+0xa38], R146 ;  /* 0x000a389201007387 */ /* 0x0003e20000100a00 */
[----:B------:R-:W-:-:S03]  /*189e0*/  IMAD.WIDE R128, R48, 0x4, R128 ;  /* 0x0000000430807825 */ /* 0x000fc600078e0280 */
[----:B-1----:R-:W3:Y:S04]  /*189f0*/  LDL.LU.64 R146, [R1+0x2120] ;  /* 0x0021200001927983 */ /* 0x002ee80000300a00 */
        /* <DEDUP_REMOVED lines=45> */
[----:B------:R1:W-:Y:S04]  /*18cd0*/  STL.64 [R1+0x9b8], R22 ;  /* 0x0009b81601007387 */ /* 0x0003e80000100a00 */
[----:B-1----:R-:W3:Y:S04]  /*18ce0*/  LDL.LU.64 R22, [R1+0x20a0] ;  /* 0x0020a00001167983 */ /* 0x002ee80000300a00 */
[----:B------:R1:W-:Y:S04]  /*18cf0*/  STL.64 [R1+0x9b0], R24 ;  /* 0x0009b01801007387 */ /* 0x0003e80000100a00 */
[----:B-1----:R-:W3:Y:S04]  /*18d00*/  LDL.LU.64 R24, [R1+0x2098] ;  /* 0x0020980001187983 */ /* 0x002ee80000300a00 */
[----:B------:R1:W-:Y:S04]  /*18d10*/  STL.64 [R1+0x9a8], R142 ;  /* 0x0009a88e01007387 */ /* 0x0003e80000100a00 */
[----:B-1----:R-:W2:Y:S04]  /*18d20*/  LDL.LU.64 R142, [R1+0x2090] ;  /* 0x00209000018e7983 */ /* 0x002ea80000300a00 */
[----:B------:R1:W-:Y:S04]  /*18d30*/  STL.64 [R1+0x9a0], R140 ;  /* 0x0009a08c01007387 */ /* 0x0003e80000100a00 */
[----:B-1----:R-:W3:Y:S04]  /*18d40*/  LDL.LU.64 R140, [R1+0x2088] ;  /* 0x00208800018c7983 */ /* 0x002ee80000300a00 */
[----:B------:R1:W-:Y:S04]  /*18d50*/  STL.64 [R1+0x998], R138 ;  /* 0x0009988a01007387 */ /* 0x0003e80000100a00 */
[----:B-1----:R-:W2:Y:S04]  /*18d60*/  LDL.LU.64 R138, [R1+0x2080] ;  /* 0x00208000018a7983 */ /* 0x002ea80000300a00 */
[----:B------:R1:W-:Y:S04]  /*18d70*/  STL.64 [R1+0x990], R136 ;  /* 0x0009908801007387 */ /* 0x0003e80000100a00 */
[----:B-1----:R-:W3:Y:S01]  /*18d80*/  LDL.LU.64 R136, [R1+0x2078] ;  /* 0x0020780001887983 */ /* 0x002ee20000300a00 */
[----:B------:R-:W-:-:S04]  /*18d90*/  IMAD.WIDE R8, R48, 0x4, R8 ;  /* 0x0000000430087825 */ /* 0x000fc800078e0208 */
[C---:B------:R-:W-:Y:S01]  /*18da0*/  IMAD.WIDE R54, R48.reuse, 0x4, R54 ;  /* 0x0000000430367825 */ /* 0x040fe200078e0236 */
[----:B------:R3:W-:Y:S03]  /*18db0*/  STL.64 [R1+0x988], R8 ;  /* 0x0009880801007387 */ /* 0x0007e60000100a00 */
[----:B----4-:R-:W-:-:S04]  /*18dc0*/  IMAD.WIDE R178, R48, 0x4, R178 ;  /* 0x0000000430b27825 */ /* 0x010fc800078e02b2 */
[C---:B---3--:R-:W-:Y:S02]  /*18dd0*/  IMAD.WIDE R8, R48.reuse, 0x4, R136 ;  /* 0x0000000430087825 */ /* 0x048fe400078e0288 */
[----:B------:R-:W3:Y:S04]  /*18de0*/  LDL.LU.64 R136, [R1+0x2070] ;  /* 0x0020700001887983 */ /* 0x000ee80000300a00 */
[----:B------:R2:W-:Y:S02]  /*18df0*/  STL.64 [R1+0x980], R54 ;  /* 0x0009803601007387 */ /* 0x0005e40000100a00 */
[C---:B--2---:R-:W-:Y:S02]  /*18e00*/  IMAD.WIDE R54, R48.reuse, 0x4, R138 ;  /* 0x0000000430367825 */ /* 0x044fe400078e028a */
[----:B------:R-:W2:Y:S04]  /*18e10*/  LDL.LU.64 R138, [R1+0x2068] ;  /* 0x00206800018a7983 */ /* 0x000ea80000300a00 */
[----:B------:R1:W-:Y:S02]  /*18e20*/  STL.64 [R1+0x978], R8 ;  /* 0x0009780801007387 */ /* 0x0003e40000100a00 */
[----:B-1----:R-:W-:-:S02]  /*18e30*/  IMAD.WIDE R8, R48, 0x4, R140 ;  /* 0x0000000430087825 */ /* 0x002fc400078e028c */
[----:B------:R-:W4:Y:S04]  /*18e40*/  LDL.LU.64 R140, [R1+0x2060] ;  /* 0x00206000018c7983 */ /* 0x000f280000300a00 */
[----:B------:R1:W-:Y:S02]  /*18e50*/  STL.64 [R1+0x970], R54 ;  /* 0x0009703601007387 */ /* 0x0003e40000100a00 */
[C---:B-1----:R-:W-:Y:S02]  /*18e60*/  IMAD.WIDE R54, R48.reuse, 0x4, R142 ;  /* 0x0000000430367825 */ /* 0x042fe400078e028e */
[----:B------:R-:W3:Y:S04]  /*18e70*/  LDL.LU.64 R142, [R1+0x2058] ;  /* 0x00205800018e7983 */ /* 0x000ee80000300a00 */
[----:B------:R1:W-:Y:S02]  /*18e80*/  STL.64 [R1+0x968], R8 ;  /* 0x0009680801007387 */ /* 0x0003e40000100a00 */
[----:B-1----:R-:W-:-:S02]  /*18e90*/  IMAD.WIDE R8, R48, 0x4, R144 ;  /* 0x0000000430087825 */ /* 0x002fc400078e0290 */
[----:B------:R-:W2:Y:S04]  /*18ea0*/  LDL.LU.64 R144, [R1+0x2050] ;  /* 0x0020500001907983 */ /* 0x000ea80000300a00 */
[----:B------:R1:W-:Y:S02]  /*18eb0*/  STL.64 [R1+0x960], R54 ;  /* 0x0009603601007387 */ /* 0x0003e40000100a00 */
[C---:B-1----:R-:W-:Y:S02]  /*18ec0*/  IMAD.WIDE R54, R48.reuse, 0x4, R146 ;  /* 0x0000000430367825 */ /* 0x042fe400078e0292 */
[----:B------:R-:W4:Y:S04]  /*18ed0*/  LDL.LU.64 R146, [R1+0x2048] ;  /* 0x0020480001927983 */ /* 0x000f280000300a00 */
[----:B------:R1:W-:Y:S02]  /*18ee0*/  STL.64 [R1+0x958], R8 ;  /* 0x0009580801007387 */ /* 0x0003e40000100a00 */
[----:B-1----:R-:W-:-:S02]  /*18ef0*/  IMAD.WIDE R8, R48, 0x4, R148 ;  /* 0x0000000430087825 */ /* 0x002fc400078e0294 */
[----:B------:R-:W3:Y:S04]  /*18f00*/  LDL.LU.64 R148, [R1+0x2040] ;  /* 0x0020400001947983 */ /* 0x000ee80000300a00 */
[----:B------:R1:W-:Y:S04]  /*18f10*/  STL.64 [R1+0x950], R54 ;  /* 0x0009503601007387 */ /* 0x0003e80000100a00 */
[----:B------:R1:W-:Y:S04]  /*18f20*/  STL.64 [R1+0x948], R8 ;  /* 0x0009480801007387 */ /* 0x0003e80000100a00 */
[----:B------:R-:W-:Y:S01]  /*18f30*/  STL.64 [R1+0x940], R178 ;  /* 0x000940b201007387 */ /* 0x000fe20000100a00 */
[----:B-1----:R-:W-:-:S04]  /*18f40*/  IMAD.WIDE R54, R48, 0x4, R176 ;  /* 0x0000000430367825 */ /* 0x002fc800078e02b0 */
[C---:B------:R-:W-:Y:S01]  /*18f50*/  IMAD.WIDE R8, R48.reuse, 0x4, R168 ;  /* 0x0000000430087825 */ /* 0x040fe200078e02a8 */
[----:B------:R1:W-:Y:S03]  /*18f60*/  STL.64 [R1+0x938], R54 ;  /* 0x0009383601007387 */ /* 0x0003e60000100a00 */
[C---:B------:R-:W-:Y:S01]  /*18f70*/  IMAD.WIDE R168, R48.reuse, 0x4, R170 ;  /* 0x0000000430a87825 */ /* 0x040fe200078e02aa */
[----:B------:R1:W-:Y:S04]  /*18f80*/  STL.64 [R1+0x930], R8 ;  /* 0x0009300801007387 */ /* 0x0003e80000100a00 */
[----:B------:R1:W-:Y:S02]  /*18f90*/  STL.64 [R1+0x928], R168 ;  /* 0x000928a801007387 */ /* 0x0003e40000100a00 */
[----:B-1----:R-:W-:-:S02]  /*18fa0*/  IMAD.WIDE R54, R48, 0x4, R172 ;  /* 0x0000000430367825 */ /* 0x002fc400078e02ac */
[----:B------:R-:W2:Y:S04]  /*18fb0*/  LDL.LU.64 R178, [R1+0x858] ;  /* 0x0008580001b27983 */ /* 0x000ea80000300a00 */
[----:B------:R-:W-:Y:S04]  /*18fc0*/  STL.64 [R1+0x920], R54 ;  /* 0x0009203601007387 */ /* 0x000fe80000100a00 */
[----:B------:R-:W4:Y:S01]  /*18fd0*/  LDL.LU.64 R176, [R1+0x850] ;  /* 0x0008500001b07983 */ /* 0x000f220000300a00 */
[----:B------:R-:W-:-:S05]  /*18fe0*/  IMAD.WIDE R8, R48, 0x4, R174 ;  /* 0x0000000430087825 */ /* 0x000fca00078e02ae */
[----:B------:R1:W-:Y:S04]  /*18ff0*/  STL.64 [R1+0x918], R8 ;  /* 0x0009180801007387 */ /* 0x0003e80000100a00 */
[----:B------:R-:W3:Y:S04]  /*19000*/  LDL.LU.64 R168, [R1+0x848] ;  /* 0x0008480001a87983 */ /* 0x000ee80000300a00 */
[----:B------:R-:W3:Y:S04]  /*19010*/  LDL.LU.64 R170, [R1+0x840] ;  /* 0x0008400001aa7983 */ /* 0x000ee80000300a00 */
[----:B------:R-:W3:Y:S04]  /*19020*/  LDL.LU.64 R172, [R1+0x838] ;  /* 0x0008380001ac7983 */ /* 0x000ee80000300a00 */
[----:B------:R-:W3:Y:S04]  /*19030*/  LDL.LU.64 R174, [R1+0x830] ;  /* 0x0008300001ae7983 */ /* 0x000ee80000300a00 */
[----:B-1----:R-:W3:Y:S04]  /*19040*/  LDL.LU.64 R8, [R1+0x828] ;  /* 0x0008280001087983 */ /* 0x002ee80000300a00 */
[----:B------:R-:W3:Y:S04]  /*19050*/  LDL.LU.64 R54, [R1+0x820] ;  /* 0x0008200001367983 */ /* 0x000ee80000300a00 */
[----:B------:R1:W-:Y:S04]  /*19060*/  STL.64 [R1+0x910], R150 ;  /* 0x0009109601007387 */ /* 0x0003e80000100a00 */
[----:B-1----:R-:W3:Y:S04]  /*19070*/  LDL.LU.64 R150, [R1+0x2038] ;  /* 0x0020380001967983 */ /* 0x002ee80000300a00 */
        /* <DEDUP_REMOVED lines=30> */
[----:B------:R1:W-:Y:S01]  /*19260*/  STL.64 [R1+0xc70], R166 ;  /* 0x000c70a601007387 */ /* 0x0003e20000100a00 */
[----:B--2---:R-:W-:-:S03]  /*19270*/  IMAD.WIDE R178, R48, 0x4, R178 ;  /* 0x0000000430b27825 */ /* 0x004fc600078e02b2 */
[----:B-1----:R-:W2:Y:S04]  /*19280*/  LDL.LU.64 R166, [R1+0x1fb8] ;  /* 0x001fb80001a67983 */ /* 0x002ea80000300a00 */
[----:B------:R1:W-:Y:S01]  /*19290*/  STL.64 [R1+0xc78], R40 ;  /* 0x000c782801007387 */ /* 0x0003e20000100a00 */
[----:B----4-:R-:W-:-:S03]  /*192a0*/  IMAD.WIDE R176, R48, 0x4, R176 ;  /* 0x0000000430b07825 */ /* 0x010fc600078e02b0 */
[----:B-1----:R-:W4:Y:S04]  /*192b0*/  LDL.LU.64 R40, [R1+0x1fb0] ;  /* 0x001fb00001287983 */ /* 0x002f280000300a00 */
[----:B------:R1:W-:Y:S04]  /*192c0*/  STL.64 [R1+0xc80], R44 ;  /* 0x000c802c01007387 */ /* 0x0003e80000100a00 */
[----:B-1----:R-:W2:Y:S04]  /*192d0*/  LDL.LU.64 R44, [R1+0x1fa8] ;  /* 0x001fa800012c7983 */ /* 0x002ea80000300a00 */
[----:B------:R1:W-:Y:S04]  /*192e0*/  STL.64 [R1+0xc88], R46 ;  /* 0x000c882e01007387 */ /* 0x0003e80000100a00 */
        /* <DEDUP_REMOVED lines=10> */
[----:B-1----:R-:W2:Y:S01]  /*19390*/  LDL.LU.64 R176, [R1+0x1f78] ;  /* 0x001f780001b07983 */ /* 0x002ea20000300a00 */
[----:B---3--:R-:W-:-:S04]  /*193a0*/  IMAD.WIDE R168, R48, 0x4, R168 ;  /* 0x0000000430a87825 */ /* 0x008fc800078e02a8 */
[C---:B------:R-:W-:Y:S01]  /*193b0*/  IMAD.WIDE R170, R48.reuse, 0x4, R170 ;  /* 0x0000000430aa7825 */ /* 0x040fe200078e02aa */
[----:B------:R1:W-:Y:S03]  /*193c0*/  STL.64 [R1+0xcb8], R168 ;  /* 0x000cb8a801007387 */ /* 0x0003e60000100a00 */
[----:B------:R-:W-:-:S04]  /*193d0*/  IMAD.WIDE R172, R48, 0x4, R172 ;  /* 0x0000000430ac7825 */ /* 0x000fc800078e02ac */
[C---:B------:R-:W-:Y:S01]  /*193e0*/  IMAD.WIDE R174, R48.reuse, 0x4, R174 ;  /* 0x0000000430ae7825 */ /* 0x040fe200078e02ae */
[----:B-1----:R-:W3:Y:S03]  /*193f0*/  LDL.LU.64 R168, [R1+0x1f70] ;  /* 0x001f700001a87983 */ /* 0x002ee60000300a00 */
[C---:B------:R-:W-:Y:S01]  /*19400*/  IMAD.WIDE R8, R48.reuse, 0x4, R8 ;  /* 0x0000000430087825 */ /* 0x040fe200078e0208 */
[----:B------:R1:W-:Y:S04]  /*19410*/  STL.64 [R1+0xcc0], R170 ;  /* 0x000cc0aa01007387 */ /* 0x0003e80000100a00 */
[----:B-1----:R-:W3:Y:S04]  /*19420*/  LDL.LU.64 R170, [R1+0x1f68] ;  /* 0x001f680001aa7983 */ /* 0x002ee80000300a00 */
[----:B------:R1:W-:Y:S04]  /*19430*/  STL.64 [R1+0xcc8], R172 ;  /* 0x000cc8ac01007387 */ /* 0x0003e80000100a00 */
[----:B-1----:R-:W3:Y:S04]  /*19440*/  LDL.LU.64 R172, [R1+0x1f60] ;  /* 0x001f600001ac7983 */ /* 0x002ee80000300a00 */
[----:B------:R1:W-:Y:S04]  /*19450*/  STL.64 [R1+0xcd0], R174 ;  /* 0x000cd0ae01007387 */ /* 0x0003e80000100a00 */
[----:B-1----:R-:W3:Y:S04]  /*19460*/  LDL.LU.64 R174, [R1+0x1f58] ;  /* 0x001f580001ae7983 */ /* 0x002ee80000300a00 */
[----:B------:R1:W-:Y:S02]  /*19470*/  STL.64 [R1+0xcd8], R8 ;  /* 0x000cd80801007387 */ /* 0x0003e40000100a00 */
[----:B-1----:R-:W-:-:S04]  /*19480*/  IMAD.WIDE R8, R48, 0x4, R54 ;  /* 0x0000000430087825 */ /* 0x002fc800078e0236 */
[C---:B--2---:R-:W-:Y:S02]  /*19490*/  IMAD.WIDE R54, R48.reuse, 0x4, R176 ;  /* 0x0000000430367825 */ /* 0x044fe400078e02b0 */
[----:B------:R-:W2:Y:S04]  /*194a0*/  LDL.LU.64 R176, [R1+0x1f50] ;  /* 0x001f500001b07983 */ /* 0x000ea80000300a00 */
[----:B------:R4:W-:Y:S02]  /*194b0*/  STL.64 [R1+0xce0], R8 ;  /* 0x000ce00801007387 */ /* 0x0009e40000100a00 */
[C---:B----4-:R-:W-:Y:S02]  /*194c0*/  IMAD.WIDE R8, R48.reuse, 0x4, R178 ;  /* 0x0000000430087825 */ /* 0x050fe400078e02b2 */
[----:B------:R-:W4:Y:S04]  /*194d0*/  LDL.LU.64 R178, [R1+0x1f48] ;  /* 0x001f480001b27983 */ /* 0x000f280000300a00 */
[----:B------:R1:W-:Y:S02]  /*194e0*/  STL.64 [R1+0xce8], R54 ;  /* 0x000ce83601007387 */ /* 0x0003e40000100a00 */
[----:B-1----:R-:W-:-:S02]  /*194f0*/  IMAD.WIDE R54, R48, 0x4, R180 ;  /* 0x0000000430367825 */ /* 0x002fc400078e02b4 */
[----:B------:R-:W3:Y:S04]  /*19500*/  LDL.LU.64 R180, [R1+0x1f40] ;  /* 0x001f400001b47983 */ /* 0x000ee80000300a00 */
[----:B------:R1:W-:Y:S02]  /*19510*/  STL.64 [R1+0xcf0], R8 ;  /* 0x000cf00801007387 */ /* 0x0003e40000100a00 */
[C---:B-1----:R-:W-:Y:S02]  /*19520*/  IMAD.WIDE R8, R48.reuse, 0x4, R182 ;  /* 0x0000000430087825 */ /* 0x042fe400078e02b6 */
[----:B------:R-:W2:Y:S04]  /*19530*/  LDL.LU.64 R182, [R1+0x1f38] ;  /* 0x001f380001b67983 */ /* 0x000ea80000300a00 */
[----:B------:R1:W-:Y:S02]  /*19540*/  STL.64 [R1+0xcf8], R54 ;  /* 0x000cf83601007387 */ /* 0x0003e40000100a00 */
[----:B-1----:R-:W-:-:S02]  /*19550*/  IMAD.WIDE R54, R48, 0x4, R50 ;  /* 0x0000000430367825 */ /* 0x002fc400078e0232 */
[----:B------:R-:W4:Y:S04]  /*19560*/  LDL.LU.64 R50, [R1+0x1f30] ;  /* 0x001f300001327983 */ /* 0x000f280000300a00 */
[----:B------:R1:W-:Y:S02]  /*19570*/  STL.64 [R1+0xd00], R8 ;  /* 0x000d000801007387 */ /* 0x0003e40000100a00 */
[C---:B-1----:R-:W-:Y:S02]  /*19580*/  IMAD.WIDE R8, R48.reuse, 0x4, R46 ;  /* 0x0000000430087825 */ /* 0x042fe400078e022e */
[----:B------:R-:W4:Y:S04]  /*19590*/  LDL.LU.64 R46, [R1+0x1f28] ;  /* 0x001f2800012e7983 */ /* 0x000f280000300a00 */
        /* <DEDUP_REMOVED lines=144> */
[----:B------:R1:W-:Y:S04]  /*19ea0*/  STL.64 [R1+0xe88], R54 ;  /* 0x000e883601007387 */ /* 0x0003e80000100a00 */
[----:B------:R3:W-:Y:S01]  /*19eb0*/  STL.64 [R1+0xe90], R8 ;  /* 0x000e900801007387 */ /* 0x0007e20000100a00 */
[----:B-1----:R-:W-:-:S04]  /*19ec0*/  IMAD.WIDE R54, R48, 0x4, R246 ;  /* 0x0000000430367825 */ /* 0x002fc800078e02f6 */
[C---:B---3--:R-:W-:Y:S01]  /*19ed0*/  IMAD.WIDE R8, R48.reuse, 0x4, R2 ;  /* 0x0000000430087825 */ /* 0x048fe200078e0202 */
[----:B------:R-:W-:Y:S03]  /*19ee0*/  STL.64 [R1+0xe98], R54 ;  /* 0x000e983601007387 */ /* 0x000fe60000100a00 */
[C---:B--2---:R-:W-:Y:S02]  /*19ef0*/  IMAD.WIDE R2, R48.reuse, 0x4, R182 ;  /* 0x0000000430027825 */ /* 0x044fe400078e02b6 */
[----:B------:R-:W2:Y:S04]  /*19f00*/  LDL.LU.64 R182, [R1+0x1da0] ;  /* 0x001da00001b67983 */ /* 0x000ea80000300a00 */
[----:B------:R1:W-:Y:S02]  /*19f10*/  STL.64 [R1+0xea0], R8 ;  /* 0x000ea00801007387 */ /* 0x0003e40000100a00 */
[----:B-1----:R-:W-:-:S02]  /*19f20*/  IMAD.WIDE R8, R48, 0x4, R180 ;  /* 0x0000000430087825 */ /* 0x002fc400078e02b4 */
[----:B------:R-:W3:Y:S04]  /*19f30*/  LDL.LU.64 R180, [R1+0x1d98] ;  /* 0x001d980001b47983 */ /* 0x000ee80000300a00 */
[----:B------:R4:W-:Y:S02]  /*19f40*/  STL.64 [R1+0xea8], R2 ;  /* 0x000ea80201007387 */ /* 0x0009e40000100a00 */
[C---:B----4-:R-:W-:Y:S02]  /*19f50*/  IMAD.WIDE R2, R48.reuse, 0x4, R178 ;  /* 0x0000000430027825 */ /* 0x050fe400078e02b2 */
[----:B------:R-:W4:Y:S04]  /*19f60*/  LDL.LU.64 R178, [R1+0x1d90] ;  /* 0x001d900001b27983 */ /* 0x000f280000300a00 */
[----:B------:R1:W-:Y:S02]  /*19f70*/  STL.64 [R1+0xeb0], R8 ;  /* 0x000eb00801007387 */ /* 0x0003e40000100a00 */
[----:B-1----:R-:W-:-:S02]  /*19f80*/  IMAD.WIDE R8, R48, 0x4, R176 ;  /* 0x0000000430087825 */ /* 0x002fc400078e02b0 */
[----:B------:R-:W2:Y:S04]  /*19f90*/  LDL.LU.64 R176, [R1+0x1d88] ;  /* 0x001d880001b07983 */ /* 0x000ea80000300a00 */
[----:B------:R1:W-:Y:S02]  /*19fa0*/  STL.64 [R1+0xeb8], R2 ;  /* 0x000eb80201007387 */ /* 0x0003e40000100a00 */
[C---:B-1----:R-:W-:Y:S02]  /*19fb0*/  IMAD.WIDE R2, R48.reuse, 0x4, R174 ;  /* 0x0000000430027825 */ /* 0x042fe400078e02ae */
[----:B------:R-:W3:Y:S04]  /*19fc0*/  LDL.LU.64 R174, [R1+0x1d80] ;  /* 0x001d800001ae7983 */ /* 0x000ee80000300a00 */
        /* <DEDUP_REMOVED lines=20> */
[----:B------:R-:W2:Y:S04]  /*1a110*/  LDL.LU.64 R160, [R1+0x1d48] ;  /* 0x001d480001a07983 */ /* 0x000ea80000300a00 */
[----:B------:R1:W-:Y:S01]  /*1a120*/  STL.64 [R1+0xef8], R2 ;  /* 0x000ef80201007387 */ /* 0x0003e20000100a00 */
[----:B------:R-:W-:-:S04]  /*1a130*/  IMAD.WIDE R246, R48, 0x4, R152 ;  /* 0x0000000430f67825 */ /* 0x000fc800078e0298 */
[C---:B-1----:R-:W-:Y:S02]  /*1a140*/  IMAD.WIDE R2, R48.reuse, 0x4, R158 ;  /* 0x0000000430027825 */ /* 0x042fe400078e029e */
[----:B------:R-:W3:Y:S04]  /*1a150*/  LDL.LU.64 R158, [R1+0x1d40] ;  /* 0x001d4000019e7983 */ /* 0x000ee80000300a00 */
[----:B------:R1:W-:Y:S02]  /*1a160*/  STL.64 [R1+0xf00], R8 ;  /* 0x000f000801007387 */ /* 0x0003e40000100a00 */
[C---:B-1----:R-:W-:Y:S02]  /*1a170*/  IMAD.WIDE R8, R48.reuse, 0x4, R156 ;  /* 0x0000000430087825 */ /* 0x042fe400078e029c */
[----:B------:R-:W4:Y:S04]  /*1a180*/  LDL.LU.64 R156, [R1+0x1d38] ;  /* 0x001d3800019c7983 */ /* 0x000f280000300a00 */
[----:B------:R1:W-:Y:S02]  /*1a190*/  STL.64 [R1+0xf08], R2 ;  /* 0x000f080201007387 */ /* 0x0003e40000100a00 */
[----:B-1----:R-:W-:-:S02]  /*1a1a0*/  IMAD.WIDE R2, R48, 0x4, R154 ;  /* 0x0000000430027825 */ /* 0x002fc400078e029a */
[----:B------:R-:W4:Y:S04]  /*1a1b0*/  LDL.LU.64 R154, [R1+0x1d30] ;  /* 0x001d3000019a7983 */ /* 0x000f280000300a00 */
[----:B------:R1:W-:Y:S04]  /*1a1c0*/  STL.64 [R1+0xf10], R8 ;  /* 0x000f100801007387 */ /* 0x0003e80000100a00 */
[----:B------:R-:W4:Y:S04]  /*1a1d0*/  LDL.LU.64 R152, [R1+0x1d28] ;  /* 0x001d280001987983 */ /* 0x000f280000300a00 */
[----:B------:R1:W-:Y:S02]  /*1a1e0*/  STL.64 [R1+0xf18], R2 ;  /* 0x000f180201007387 */ /* 0x0003e40000100a00 */
[----:B-1----:R-:W-:-:S02]  /*1a1f0*/  IMAD.WIDE R8, R48, 0x4, R150 ;  /* 0x0000000430087825 */ /* 0x002fc400078e0296 */
[----:B------:R-:W4:Y:S02]  /*1a200*/  LDL.LU.64 R150, [R1+0x1d20] ;  /* 0x001d200001967983 */ /* 0x000f240000300a00 */
[C---:B------:R-:W-:Y:S02]  /*1a210*/  IMAD.WIDE R2, R48.reuse, 0x4, R148 ;  /* 0x0000000430027825 */ /* 0x040fe400078e0294 */
[----:B------:R-:W4:Y:S04]  /*1a220*/  LDL.LU.64 R148, [R1+0x1d18] ;  /* 0x001d180001947983 */ /* 0x000f280000300a00 */
[----:B------:R1:W-:Y:S02]  /*1a230*/  STL.64 [R1+0xf28], R8 ;  /* 0x000f280801007387 */ /* 0x0003e40000100a00 */
[----:B-1----:R-:W-:-:S02]  /*1a240*/  IMAD.WIDE R8, R48, 0x4, R146 ;  /* 0x0000000430087825 */ /* 0x002fc400078e0292 */
[----:B------:R-:W4:Y:S04]  /*1a250*/  LDL.LU.64 R146, [R1+0x1d10] ;  /* 0x001d100001927983 */ /* 0x000f280000300a00 */
[----:B------:R1:W-:Y:S04]  /*1a260*/  STL.64 [R1+0xf30], R2 ;  /* 0x000f300201007387 */ /* 0x0003e80000100a00 */
[----:B------:R-:W-:Y:S04]  /*1a270*/  STL.64 [R1+0xf20], R246 ;  /* 0x000f20f601007387 */ /* 0x000fe80000100a00 */
[----:B------:R1:W-:Y:S02]  /*1a280*/  STL.64 [R1+0xf38], R8 ;  /* 0x000f380801007387 */ /* 0x0003e40000100a00 */
[----:B-1----:R-:W-:-:S02]  /*1a290*/  IMAD.WIDE R2, R48, 0x4, R144 ;  /* 0x0000000430027825 */ /* 0x002fc400078e0290 */
[----:B------:R-:W2:Y:S02]  /*1a2a0*/  LDL.LU.64 R144, [R1+0x1d08] ;  /* 0x001d080001907983 */ /* 0x000ea40000300a00 */
[C---:B------:R-:W-:Y:S02]  /*1a2b0*/  IMAD.WIDE R8, R48.reuse, 0x4, R142 ;  /* 0x0000000430087825 */ /* 0x040fe400078e028e */
        /* <DEDUP_REMOVED lines=60> */
[----:B------:R-:W4:Y:S01]  /*1a680*/  LDL.LU.64 R102, [R1+0x1c60] ;  /* 0x001c600001667983 */ /* 0x000f220000300a00 */
[----:B-1----:R-:W-:-:S03]  /*1a690*/  IMAD.WIDE R8, R48, 0x4, R100 ;  /* 0x0000000430087825 */ /* 0x002fc600078e0264 */
[----:B------:R-:W4:Y:S04]  /*1a6a0*/  LDL.LU.64 R100, [R1+0x1c58] ;  /* 0x001c580001647983 */ /* 0x000f280000300a00 */
[----:B------:R1:W-:Y:S02]  /*1a6b0*/  STL.64 [R1+0xfe8], R54 ;  /* 0x000fe83601007387 */ /* 0x0003e40000100a00 */
[C---:B-1----:R-:W-:Y:S02]  /*1a6c0*/  IMAD.WIDE R54, R48.reuse, 0x4, R98 ;  /* 0x0000000430367825 */ /* 0x042fe400078e0262 */
        /* <DEDUP_REMOVED lines=21> */
[----:B------:R1:W-:Y:S02]  /*1a820*/  STL.64 [R1+0x1028], R54 ;  /* 0x0010283601007387 */ /* 0x0003e40000100a00 */
[----:B-1----:R-:W-:-:S04]  /*1a830*/  IMAD.WIDE R8, R48, 0x4, R84 ;  /* 0x0000000430087825 */ /* 0x002fc800078e0254 */
[C---:B------:R-:W-:Y:S01]  /*1a840*/  IMAD.WIDE R54, R48.reuse, 0x4, R80 ;  /* 0x0000000430367825 */ /* 0x040fe200078e0250 */
[----:B------:R1:W-:Y:S04]  /*1a850*/  STL.64 [R1+0x1030], R8 ;  /* 0x0010300801007387 */ /* 0x0003e80000100a00 */
[----:B------:R-:W-:Y:S04]  /*1a860*/  STL.64 [R1+0x1038], R82 ;  /* 0x0010385201007387 */ /* 0x000fe80000100a00 */
[----:B------:R1:W-:Y:S02]  /*1a870*/  STL.64 [R1+0x1040], R54 ;  /* 0x0010403601007387 */ /* 0x0003e40000100a00 */
[----:B-1----:R-:W-:-:S05]  /*1a880*/  IMAD.WIDE R8, R48, 0x4, R78 ;  /* 0x0000000430087825 */ /* 0x002fca00078e024e */
[----:B------:R1:W-:Y:S01]  /*1a890*/  STL.64 [R1+0x1048], R8 ;  /* 0x0010480801007387 */ /* 0x0003e20000100a00 */
[----:B------:R-:W-:-:S03]  /*1a8a0*/  IMAD.WIDE R54, R48, 0x4, R74 ;  /* 0x0000000430367825 */ /* 0x000fc600078e024a */
[----:B------:R-:W-:Y:S04]  /*1a8b0*/  STL.64 [R1+0x1050], R76 ;  /* 0x0010504c01007387 */ /* 0x000fe80000100a00 */
[----:B------:R1:W-:Y:S02]  /*1a8c0*/  STL.64 [R1+0x1058], R54 ;  /* 0x0010583601007387 */ /* 0x0003e40000100a00 */
[----:B-1----:R-:W-:-:S05]  /*1a8d0*/  IMAD.WIDE R8, R48, 0x4, R72 ;  /* 0x0000000430087825 */ /* 0x002fca00078e0248 */
[----:B------:R1:W-:Y:S01]  /*1a8e0*/  STL.64 [R1+0x1060], R8 ;  /* 0x0010600801007387 */ /* 0x0003e20000100a00 */
[----:B------:R-:W-:-:S05]  /*1a8f0*/  IMAD.WIDE R54, R48, 0x4, R70 ;  /* 0x0000000430367825 */ /* 0x000fca00078e0246 */
        /* <DEDUP_REMOVED lines=14> */
[----:B------:R1:W-:Y:S04]  /*1a9e0*/  STL.64 [R1+0x10a0], R8 ;  /* 0x0010a00801007387 */ /* 0x0003e80000100a00 */
[----:B------:R-:W2:Y:S04]  /*1a9f0*/  LDL.64 R84, [R1+0x460] ;  /* 0x0004600001547983 */ /* 0x000ea80000100a00 */
[----:B------:R-:W3:Y:S04]  /*1aa00*/  LDL.64 R82, [R1+0x420] ;  /* 0x0004200001527983 */ /* 0x000ee80000100a00 */
[----:B------:R-:W4:Y:S04]  /*1aa10*/  LDL.64 R80, [R1+0x3e0] ;  /* 0x0003e00001507983 */ /* 0x000f280000100a00 */
        /* <DEDUP_REMOVED lines=8> */
[----:B------:R-:W4:Y:S01]  /*1aaa0*/  LDL.64 R62, [R1+0x1a0] ;  /* 0x0001a000013e7983 */ /* 0x000f220000100a00 */
[----:B------:R-:W-:Y:S01]  /*1aab0*/  VIADD R54, R56, 0xffffff7e ;  /* 0xffffff7e38367836 */ /* 0x000fe20000000000 */
[----:B-1----:R-:W-:Y:S01]  /*1aac0*/  IADD3 R9, R52, -0x84, RZ ;  /* 0xffffff7c34097810 */ /* 0x002fe20007ffe0ff */
[----:B------:R-:W-:Y:S01]  /*1aad0*/  VIADD R48, R53, 0xffffff7d ;  /* 0xffffff7d35307836 */ /* 0x000fe20000000000 */
[----:B------:R-:W4:Y:S01]  /*1aae0*/  LDL.64 R60, [R1+0x160] ;  /* 0x00016000013c7983 */ /* 0x000f220000100a00 */
[----:B------:R-:W-:-:S02]  /*1aaf0*/  VIADD R8, R7, 0xffffff7b ;  /* 0xffffff7b07087836 */ /* 0x000fc40000000000 */
[----:B------:R-:W-:Y:S01]  /*1ab00*/  VIADD R55, R188, UR61 ;  /* 0x0000003dbc377c36 */ /* 0x000fe20008000000 */
[----:B------:R-:W-:Y:S01]  /*1ab10*/  ISETP.GE.U32.AND P5, PT, R54, 0x7ffffeff, PT ;  /* 0x7ffffeff3600780c */ /* 0x000fe20003fa6070 */
[----:B------:R-:W-:Y:S01]  /*1ab20*/  VIADD R252, R6, 0xffffff7a ;  /* 0xffffff7a06fc7836 */ /* 0x000fe20000000000 */
[----:B------:R-:W-:Y:S01]  /*1ab30*/  ISETP.GE.U32.AND P3, PT, R48, 0x7ffffefe, PT ;  /* 0x7ffffefe3000780c */ /* 0x000fe20003f66070 */
[----:B------:R-:W4:Y:S01]  /*1ab40*/  LDL.64 R58, [R1+0x120] ;  /* 0x00012000013a7983 */ /* 0x000f220000100a00 */
[----:B------:R-:W-:Y:S02]  /*1ab50*/  ISETP.GE.U32.AND P4, PT, R9, 0x7ffffefd, PT ;  /* 0x7ffffefd0900780c */ /* 0x000fe40003f86070 */
[----:B------:R-:W-:Y:S01]  /*1ab60*/  ISETP.GE.U32.AND P1, PT, R8, 0x7ffffefc, PT ;  /* 0x7ffffefc0800780c */ /* 0x000fe20003f26070 */
[----:B------:R-:W4:Y:S01]  /*1ab70*/  LDL.64 R56, [R1+0xa0] ;  /* 0x0000a00001387983 */ /* 0x000f220000100a00 */
[C---:B------:R-:W-:Y:S02]  /*1ab80*/  LOP3.LUT R8, R188.reuse, 0x10, RZ, 0x3c, !PT ;  /* 0x00000010bc087812 */ /* 0x040fe400078e3cff */
[C---:B------:R-:W-:Y:S01]  /*1ab90*/  LOP3.LUT R9, R188.reuse, 0x20, RZ, 0x3c, !PT ;  /* 0x00000020bc097812 */ /* 0x040fe200078e3cff */
[----:B------:R-:W4:Y:S01]  /*1aba0*/  LDL.64 R6, [R1+0x60] ;  /* 0x0000600001067983 */ /* 0x000f220000100a00 */
[----:B------:R-:W-:-:S02]  /*1abb0*/  LOP3.LUT R48, R188, 0x30, RZ, 0x3c, !PT ;  /* 0x00000030bc307812 */ /* 0x000fc400078e3cff */
[C---:B------:R-:W-:Y:S01]  /*1abc0*/  LOP3.LUT R54, R188.reuse, 0x40, RZ, 0x3c, !PT ;  /* 0x00000040bc367812 */ /* 0x040fe200078e3cff */
[----:B------:R-:W4:Y:S01]  /*1abd0*/  LDL.64 R52, [R1+0x20] ;  /* 0x0000200001347983 */ /* 0x000f220000100a00 */
[C---:B------:R-:W-:Y:S02]  /*1abe0*/  LOP3.LUT R249, R188.reuse, 0x50, RZ, 0x3c, !PT ;  /* 0x00000050bcf97812 */ /* 0x040fe400078e3cff */
[C---:B------:R-:W-:Y:S01]  /*1abf0*/  LOP3.LUT R250, R188.reuse, 0x60, RZ, 0x3c, !PT ;  /* 0x00000060bcfa7812 */ /* 0x040fe200078e3cff */
[----:B------:R1:W-:Y:S01]  /*1ac00*/  STL.64 [R1+0x1b60], R188 ;  /* 0x001b60bc01007387 */ /* 0x0003e20000100a00 */
[----:B------:R-:W-:-:S03]  /*1ac10*/  LOP3.LUT R251, R188, 0x70, RZ, 0x3c, !PT ;  /* 0x00000070bcfb7812 */ /* 0x000fc600078e3cff */
[----:B-1----:R-:W4:Y:S04]  /*1ac20*/  LDL.64 R188, [R1+0xe0] ;  /* 0x0000e00001bc7983 */ /* 0x002f280000100a00 */
[----:B--2---:R-:W-:Y:S04]  /*1ac30*/  LDGSTS.E [R55+0x60000], desc[UR8][R84.64], P0 ;  /* 0x6000000054377fae */ /* 0x004fe80008121848 */
[----:B---3--:R-:W-:Y:S04]  /*1ac40*/  LDGSTS.E [R55+0x60400], desc[UR8][R82.64], P0 ;  /* 0x6040000052377fae */ /* 0x008fe80008121848 */
[----:B----4-:R-:W-:Y:S04]  /*1ac50*/  LDGSTS.E [R55+0x60800], desc[UR8][R80.64], P0 ;  /* 0x6080000050377fae */ /* 0x010fe80008121848 */
[----:B------:R-:W2:Y:S04]  /*1ac60*/  LDL.LU.64 R84, [R1+0x1c18] ;  /* 0x001c180001547983 */ /* 0x000ea80000300a00 */
[----:B------:R-:W3:Y:S04]  /*1ac70*/  LDL.LU.64 R82, [R1+0x1c10] ;  /* 0x001c100001527983 */ /* 0x000ee80000300a00 */
[----:B------:R-:W4:Y:S04]  /*1ac80*/  LDL.LU.64 R80, [R1+0x1c08] ;  /* 0x001c080001507983 */ /* 0x000f280000300a00 */
[----:B------:R-:W-:Y:S04]  /*1ac90*/  LDGSTS.E [R55+0x60c00], desc[UR8][R78.64], P0 ;  /* 0x60c000004e377fae */ /* 0x000fe80008121848 */
[----:B------:R-:W-:Y:S04]  /*1aca0*/  LDGSTS.E [R55+0x61000], desc[UR8][R76.64], P0 ;  /* 0x610000004c377fae */ /* 0x000fe80008121848 */
[----:B------:R-:W-:Y:S04]  /*1acb0*/  LDGSTS.E [R55+0x61400], desc[UR8][R74.64], P0 ;  /* 0x614000004a377fae */ /* 0x000fe80008121848 */
[----:B------:R-:W2:Y:S04]  /*1acc0*/  LDL.LU.64 R78, [R1+0x1c00] ;  /* 0x001c0000014e7983 */ /* 0x000ea80000300a00 */
[----:B------:R-:W3:Y:S04]  /*1acd0*/  LDL.LU.64 R76, [R1+0x1bf8] ;  /* 0x001bf800014c7983 */ /* 0x000ee80000300a00 */
[----:B------:R-:W3:Y:S04]  /*1ace0*/  LDL.LU.64 R74, [R1+0x1bf0] ;  /* 0x001bf000014a7983 */ /* 0x000ee80000300a00 */
[----:B------:R-:W-:Y:S04]  /*1acf0*/  LDGSTS.E [R55+0x61800], desc[UR8][R72.64], P0 ;  /* 0x6180000048377fae */ /* 0x000fe80008121848 */
[----:B------:R-:W-:Y:S04]  /*1ad00*/  LDGSTS.E [R55+0x61c00], desc[UR8][R70.64], P0 ;  /* 0x61c0000046377fae */ /* 0x000fe80008121848 */
[----:B------:R-:W-:Y:S04]  /*1ad10*/  LDGSTS.E [R55+0x62000], desc[UR8][R68.64], P0 ;  /* 0x6200000044377fae */ /* 0x000fe80008121848 */
[----:B------:R-:W3:Y:S04]  /*1ad20*/  LDL.LU.64 R72, [R1+0x1be8] ;  /* 0x001be80001487983 */ /* 0x000ee80000300a00 */
[----:B------:R-:W3:Y:S04]  /*1ad30*/  LDL.LU.64 R70, [R1+0x1be0] ;  /* 0x001be00001467983 */ /* 0x000ee80000300a00 */
[----:B------:R-:W3:Y:S04]  /*1ad40*/  LDL.LU.64 R68, [R1+0x1bd8] ;  /* 0x001bd80001447983 */ /* 0x000ee80000300a00 */
[----:B------:R-:W-:Y:S04]  /*1ad50*/  LDGSTS.E [R55+0x62400], desc[UR8][R66.64], P0 ;  /* 0x6240000042377fae */ /* 0x000fe80008121848 */
[----:B------:R-:W-:Y:S04]  /*1ad60*/  LDGSTS.E [R55+0x62800], desc[UR8][R64.64], P0 ;  /* 0x6280000040377fae */ /* 0x000fe80008121848 */
[----:B------:R-:W-:Y:S04]  /*1ad70*/  LDGSTS.E [R55+0x62c00], desc[UR8][R62.64], P0 ;  /* 0x62c000003e377fae */ /* 0x000fe80008121848 */
[----:B------:R-:W3:Y:S04]  /*1ad80*/  LDL.LU.64 R66, [R1+0x1bd0] ;  /* 0x001bd00001427983 */ /* 0x000ee80000300a00 */
[----:B------:R-:W4:Y:S04]  /*1ad90*/  LDL.LU.64 R64, [R1+0x1bc8] ;  /* 0x001bc80001407983 */ /* 0x000f280000300a00 */
[----:B------:R-:W2:Y:S04]  /*1ada0*/  LDL.LU.64 R62, [R1+0x1bc0] ;  /* 0x001bc000013e7983 */ /* 0x000ea80000300a00 */
[----:B------:R-:W-:Y:S04]  /*1adb0*/  LDGSTS.E [R55+0x63000], desc[UR8][R60.64], P0 ;  /* 0x630000003c377fae */ /* 0x000fe80008121848 */
[----:B------:R-:W-:Y:S04]  /*1adc0*/  LDGSTS.E [R55+0x63400], desc[UR8][R58.64], P0 ;  /* 0x634000003a377fae */ /* 0x000fe80008121848 */
[----:B------:R-:W-:Y:S04]  /*1add0*/  LDGSTS.E [R55+0x63800], desc[UR8][R188.64], P0 ;  /* 0x63800000bc377fae */ /* 0x000fe80008121848 */
[----:B------:R-:W-:Y:S04]  /*1ade0*/  LDGSTS.E [R55+0x63c00], desc[UR8][R56.64], P0 ;  /* 0x63c0000038377fae */ /* 0x000fe80008121848 */
[----:B------:R-:W3:Y:S04]  /*1adf0*/  LDL.LU.64 R60, [R1+0x1bb8] ;  /* 0x001bb800013c7983 */ /* 0x000ee80000300a00 */
[----:B------:R-:W-:Y:S04]  /*1ae00*/  LDGSTS.E [R55+0x64000], desc[UR8][R6.64], P0 ;  /* 0x6400000006377fae */ /* 0x000fe80008121848 */
[----:B------:R-:W3:Y:S04]  /*1ae10*/  LDL.LU.64 R58, [R1+0x1bb0] ;  /* 0x001bb000013a7983 */ /* 0x000ee80000300a00 */
[----:B------:R-:W-:Y:S04]  /*1ae20*/  LDGSTS.E [R55+0x64400], desc[UR8][R52.64], P0 ;  /* 0x6440000034377fae */ /* 0x000fe80008121848 */
[----:B------:R-:W4:Y:S04]  /*1ae30*/  LDL.64 R56, [R1+0x458] ;  /* 0x0004580001387983 */ /* 0x000f280000100a00 */
[----:B------:R-:W3:Y:S04]  /*1ae40*/  LDL.64 R6, [R1+0x418] ;  /* 0x0004180001067983 */ /* 0x000ee80000100a00 */
[----:B------:R-:W3:Y:S04]  /*1ae50*/  LDL.64 R52, [R1+0x3d8] ;  /* 0x0003d80001347983 */ /* 0x000ee80000100a00 */
[----:B------:R-:W3:Y:S04]  /*1ae60*/  LDL.64 R188, [R1+0x18] ;  /* 0x0000180001bc7983 */ /* 0x000ee80000100a00 */
[----:B--2---:R-:W-:Y:S04]  /*1ae70*/  LDGSTS.E [R55+0x64800], desc[UR8][R62.64], P0 ;  /* 0x648000003e377fae */ /* 0x004fe80008121848 */
[----:B------:R1:W-:Y:S04]  /*1ae80*/  STL.64 [R1+0x1888], R62 ;  /* 0x0018883e01007387 */ /* 0x0003e80000100a00 */
[----:B------:R-:W-:Y:S04]  /*1ae90*/  LDGSTS.E [R55+0x64c00], desc[UR8][R78.64], P0 ;  /* 0x64c000004e377fae */ /* 0x000fe80008121848 */
[----:B------:R-:W-:Y:S04]  /*1aea0*/  LDGSTS.E [R55+0x65000], desc[UR8][R94.64], P0 ;  /* 0x650000005e377fae */ /* 0x000fe80008121848 */
[----:B-1----:R-:W2:Y:S04]  /*1aeb0*/  LDL.64 R62, [R1+0xd8] ;  /* 0x0000d800013e7983 */ /* 0x002ea80000100a00 */
        /* <DEDUP_REMOVED lines=19> */
[----:B-1----:R-:W2:Y:S04]  /*1aff0*/  LDL.LU.64 R142, [R1+0x58] ;  /* 0x00005800018e7983 */ /* 0x002ea80000300a00 */
[----:B------:R1:W-:Y:S04]  /*1b000*/  STL.64 [R1+0x18b8], R158 ;  /* 0x0018b89e01007387 */ /* 0x0003e80000100a00 */
[----:B------:R-:W-:Y:S04]  /*1b010*/  LDGSTS.E [R55+0x67c00], desc[UR8][R34.64], P0 ;  /* 0x67c0000022377fae */ /* 0x000fe80008121848 */
[----:B-1----:R-:W2:Y:S04]  /*1b020*/  LDL.64 R158, [R1+0x218] ;  /* 0x00021800019e7983 */ /* 0x002ea80000100a00 */
[----:B------:R1:W-:Y:S04]  /*1b030*/  STL.64 [R1+0x18c0], R174 ;  /* 0x0018c0ae01007387 */ /* 0x0003e80000100a00 */
        /* <DEDUP_REMOVED lines=10> */
[----:B-1----:R-:W2:Y:S04]  /*1b0e0*/  LDL.LU.64 R20, [R1+0x98] ;  /* 0x0000980001147983 */ /* 0x002ea80000300a00 */
[----:B------:R1:W-:Y:S04]  /*1b0f0*/  STL.64 [R1+0x18f0], R34 ;  /* 0x0018f02201007387 */ /* 0x0003e80000100a00 */
[----:B-1----:R-:W2:Y:S01]  /*1b100*/  LDL.64 R34, [R1+0x398] ;  /* 0x0003980001227983 */ /* 0x002ea20000100a00 */
[----:B------:R-:W-:-:S05]  /*1b110*/  VIADD R8, R8, UR61 ;  /* 0x0000003d08087c36 */ /* 0x000fca0008000000 */
[----:B----4-:R-:W-:Y:S04]  /*1b120*/  LDGSTS.E [R8+0x60080], desc[UR8][R56.64], P0 ;  /* 0x6008000038087fae */ /* 0x010fe80008121848 */
[----:B---3--:R-:W-:Y:S04]  /*1b130*/  LDGSTS.E [R8+0x60480], desc[UR8][R6.64], P0 ;  /* 0x6048000006087fae */ /* 0x008fe80008121848 */
[----:B------:R-:W-:Y:S04]  /*1b140*/  LDGSTS.E [R8+0x60880], desc[UR8][R52.64], P0 ;  /* 0x6088000034087fae */ /* 0x000fe80008121848 */
[----:B------:R-:W3:Y:S04]  /*1b150*/  LDL.LU.64 R56, [R1+0x1ba8] ;  /* 0x001ba80001387983 */ /* 0x000ee80000300a00 */
[----:B------:R-:W4:Y:S04]  /*1b160*/  LDL.LU.64 R6, [R1+0x1ba0] ;  /* 0x001ba00001067983 */ /* 0x000f280000300a00 */
[----:B------:R-:W3:Y:S04]  /*1b170*/  LDL.LU.64 R52, [R1+0x1b98] ;  /* 0x001b980001347983 */ /* 0x000ee80000300a00 */
[----:B--2---:R-:W-:Y:S04]  /*1b180*/  STL.64 [R1+0x18f8], R20 ;  /* 0x0018f81401007387 */ /* 0x004fe80000100a00 */
[----:B------:R-:W-:Y:S04]  /*1b190*/  LDGSTS.E [R8+0x60c80], desc[UR8][R34.64], P0 ;  /* 0x60c8000022087fae */ /* 0x000fe80008121848 */
        /* <DEDUP_REMOVED lines=13> */
[----:B------:R-:W-:Y:S04]  /*1b270*/  STL.64 [R1+0x1900], R142 ;  /* 0x0019008e01007387 */ /* 0x000fe80000100a00 */
[----:B------:R-:W-:Y:S04]  /*1b280*/  LDGSTS.E [R8+0x64480], desc[UR8][R188.64], P0 ;  /* 0x64480000bc087fae */ /* 0x000fe80008121848 */
[----:B------:R-:W2:Y:S04]  /*1b290*/  LDL.64 R34, [R1+0x450] ;  /* 0x0004500001227983 */ /* 0x000ea80000100a00 */
[----:B------:R-:W4:Y:S04]  /*1b2a0*/  LDL.64 R224, [R1+0x410] ;  /* 0x0004100001e07983 */ /* 0x000f280000100a00 */
[----:B------:R-:W3:Y:S04]  /*1b2b0*/  LDL.64 R208, [R1+0x3d0] ;  /* 0x0003d00001d07983 */ /* 0x000ee80000100a00 */
        /* <DEDUP_REMOVED lines=8> */
[----:B------:R-:W3:Y:S04]  /*1b340*/  LDL.LU.64 R240, [R1+0x90] ;  /* 0x0000900001f07983 */ /* 0x000ee80000300a00 */
[----:B------:R-:W3:Y:S04]  /*1b350*/  LDL.LU.64 R126, [R1+0x50] ;  /* 0x00005000017e7983 */ /* 0x000ee80000300a00 */
[----:B------:R-:W-:Y:S04]  /*1b360*/  LDGSTS.E [R8+0x64880], desc[UR8][R64.64], P0 ;  /* 0x6488000040087fae */ /* 0x000fe80008121848 */
[----:B------:R-:W-:Y:S04]  /*1b370*/  STL.64 [R1+0x1908], R64 ;  /* 0x0019084001007387 */ /* 0x000fe80000100a00 */
[----:B------:R-:W-:Y:S04]  /*1b380*/  LDGSTS.E [R8+0x64c80], desc[UR8][R80.64], P0 ;  /* 0x64c8000050087fae */ /* 0x000fe80008121848 */
[----:B------:R-:W-:Y:S04]  /*1b390*/  STL.64 [R1+0x1910], R80 ;  /* 0x0019105001007387 */ /* 0x000fe80000100a00 */
[----:B------:R-:W-:Y:S04]  /*1b3a0*/  LDGSTS.E [R8+0x65080], desc[UR8][R96.64], P0 ;  /* 0x6508000060087fae */ /* 0x000fe80008121848 */
[----:B------:R-:W-:Y:S04]  /*1b3b0*/  STL.64 [R1+0x1918], R96 ;  /* 0x0019186001007387 */ /* 0x000fe80000100a00 */
[----:B------:R-:W-:Y:S04]  /*1b3c0*/  LDGSTS.E [R8+0x65480], desc[UR8][R112.64], P0 ;  /* 0x6548000070087fae */ /* 0x000fe80008121848 */
[----:B------:R1:W-:Y:S04]  /*1b3d0*/  STL.64 [R1+0x1920], R112 ;  /* 0x0019207001007387 */ /* 0x0003e80000100a00 */
[----:B------:R-:W-:Y:S04]  /*1b3e0*/  LDGSTS.E [R8+0x65880], desc[UR8][R128.64], P0 ;  /* 0x6588000080087fae */ /* 0x000fe80008121848 */
[----:B------:R-:W-:Y:S04]  /*1b3f0*/  LDGSTS.E [R8+0x65c80], desc[UR8][R144.64], P0 ;  /* 0x65c8000090087fae */ /* 0x000fe80008121848 */
[----:B-1----:R-:W3:Y:S04]  /*1b400*/  LDL.LU.64 R112, [R1+0x250] ;  /* 0x0002500001707983 */ /* 0x002ee80000300a00 */
[----:B------:R-:W-:Y:S04]  /*1b410*/  STL.64 [R1+0x1928], R128 ;  /* 0x0019288001007387 */ /* 0x000fe80000100a00 */
        /* <DEDUP_REMOVED lines=19> */
[----:B-1----:R-:W3:Y:S01]  /*1b550*/  LDL.LU.64 R36, [R1+0x150] ;  /* 0x0001500001247983 */ /* 0x002ee20000300a00 */
[----:B------:R-:W-:-:S05]  /*1b560*/  IADD3 R9, R9, UR61, RZ ;  /* 0x0000003d09097c10 */ /* 0x000fca000fffe0ff */
[----:B--2---:R-:W-:Y:S04]  /*1b570*/  LDGSTS.E [R9+0x60100], desc[UR8][R34.64], P0 ;  /* 0x6010000022097fae */ /* 0x004fe80008121848 */
[----:B----4-:R-:W-:Y:S04]  /*1b580*/  LDGSTS.E [R9+0x60500], desc[UR8][R224.64], P0 ;  /* 0x60500000e0097fae */ /* 0x010fe80008121848 */
[----:B---3--:R-:W-:Y:S04]  /*1b590*/  LDGSTS.E [R9+0x60900], desc[UR8][R208.64], P0 ;  /* 0x60900000d0097fae */ /* 0x008fe80008121848 */
        /* <DEDUP_REMOVED lines=10> */
[----:B------:R-:W-:Y:S04]  /*1b640*/  STL.64 [R1+0x1a18], R112 ;  /* 0x001a187001007387 */ /* 0x000fe80000100a00 */
[----:B------:R-:W-:Y:S04]  /*1b650*/  LDGSTS.E [R9+0x63100], desc[UR8][R36.64], P0 ;  /* 0x6310000024097fae */ /* 0x000fe80008121848 */
[----:B------:R-:W-:Y:S04]  /*1b660*/  LDGSTS.E [R9+0x63500], desc[UR8][R176.64], P0 ;  /* 0x63500000b0097fae */ /* 0x000fe80008121848 */
[----:B------:R-:W-:Y:S04]  /*1b670*/  STL.64 [R1+0x1978], R36 ;  /* 0x0019782401007387 */ /* 0x000fe80000100a00 */
[----:B------:R-:W-:Y:S04]  /*1b680*/  LDGSTS.E [R9+0x63900], desc[UR8][R188.64], P0 ;  /* 0x63900000bc097fae */ /* 0x000fe80008121848 */
[----:B------:R1:W-:Y:S04]  /*1b690*/  STL.64 [R1+0x1980], R176 ;  /* 0x001980b001007387 */ /* 0x0003e80000100a00 */
[----:B------:R-:W-:Y:S04]  /*1b6a0*/  LDGSTS.E [R9+0x63d00], desc[UR8][R240.64], P0 ;  /* 0x63d00000f0097fae */ /* 0x000fe80008121848 */
[----:B------:R-:W-:Y:S04]  /*1b6b0*/  STL.64 [R1+0x1988], R240 ;  /* 0x001988f001007387 */ /* 0x000fe80000100a00 */
[----:B------:R-:W-:Y:S04]  /*1b6c0*/  LDGSTS.E [R9+0x64100], desc[UR8][R126.64], P0 ;  /* 0x641000007e097fae */ /* 0x000fe80008121848 */
[----:B------:R-:W-:Y:S04]  /*1b6d0*/  STL.64 [R1+0x1990], R126 ;  /* 0x0019907e01007387 */ /* 0x000fe80000100a00 */
[----:B------:R-:W-:Y:S04]  /*1b6e0*/  LDGSTS.E [R9+0x64500], desc[UR8][R52.64], P0 ;  /* 0x6450000034097fae */ /* 0x000fe80008121848 */
[----:B------:R-:W-:Y:S04]  /*1b6f0*/  LDGSTS.E [R9+0x64900], desc[UR8][R66.64], P0 ;  /* 0x6490000042097fae */ /* 0x000fe80008121848 */
[----:B------:R-:W-:Y:S04]  /*1b700*/  LDGSTS.E [R9+0x64d00], desc[UR8][R82.64], P0 ;  /* 0x64d0000052097fae */ /* 0x000fe80008121848 */
[----:B------:R-:W2:Y:S04]  /*1b710*/  LDL.LU.64 R52, [R1+0x1b90] ;  /* 0x001b900001347983 */ /* 0x000ea80000300a00 */
[----:B------:R-:W3:Y:S04]  /*1b720*/  LDL.64 R192, [R1+0x448] ;  /* 0x0004480001c07983 */ /* 0x000ee80000100a00 */
[----:B------:R-:W4:Y:S04]  /*1b730*/  LDL.64 R174, [R1+0x408] ;  /* 0x0004080001ae7983 */ /* 0x000f280000100a00 */
[----:B------:R-:W2:Y:S04]  /*1b740*/  LDL.64 R158, [R1+0x3c8] ;  /* 0x0003c800019e7983 */ /* 0x000ea80000100a00 */
[----:B------:R-:W2:Y:S04]  /*1b750*/  LDL.64 R94, [R1+0x388] ;  /* 0x00038800015e7983 */ /* 0x000ea80000100a00 */
[----:B------:R-:W2:Y:S04]  /*1b760*/  LDL.64 R78, [R1+0x348] ;  /* 0x00034800014e7983 */ /* 0x000ea80000100a00 */
[----:B------:R-:W2:Y:S04]  /*1b770*/  LDL.64 R62, [R1+0x308] ;  /* 0x00030800013e7983 */ /* 0x000ea80000100a00 */
[----:B------:R-:W2:Y:S04]  /*1b780*/  LDL.64 R188, [R1+0x248] ;  /* 0x0002480001bc7983 */ /* 0x000ea80000100a00 */
[----:B-1----:R-:W2:Y:S04]  /*1b790*/  LDL.LU.64 R176, [R1+0x2c8] ;  /* 0x0002c80001b07983 */ /* 0x002ea80000300a00 */
[----:B------:R-:W2:Y:S04]  /*1b7a0*/  LDL.LU.64 R194, [R1+0x288] ;  /* 0x0002880001c27983 */ /* 0x000ea80000300a00 */
[----:B------:R-:W2:Y:S04]  /*1b7b0*/  LDL.LU.64 R22, [R1+0x148] ;  /* 0x0001480001167983 */ /* 0x000ea80000300a00 */
[----:B------:R-:W2:Y:S04]  /*1b7c0*/  LDL.LU.64 R160, [R1+0x108] ;  /* 0x0001080001a07983 */ /* 0x000ea80000300a00 */
[----:B------:R-:W2:Y:S04]  /*1b7d0*/  LDL.LU.64 R96, [R1+0xc8] ;  /* 0x0000c80001607983 */ /* 0x000ea80000300a00 */
[----:B------:R-:W2:Y:S04]  /*1b7e0*/  LDL.LU.64 R224, [R1+0x88] ;  /* 0x0000880001e07983 */ /* 0x000ea80000300a00 */
[----:B------:R-:W2:Y:S04]  /*1b7f0*/  LDL.LU.64 R110, [R1+0x48] ;  /* 0x00004800016e7983 */ /* 0x000ea80000300a00 */
[----:B------:R-:W-:Y:S04]  /*1b800*/  STL.64 [R1+0x1998], R66 ;  /* 0x0019984201007387 */ /* 0x000fe80000100a00 */
[----:B------:R1:W-:Y:S04]  /*1b810*/  STL.64 [R1+0x19a0], R82 ;  /* 0x0019a05201007387 */ /* 0x0003e80000100a00 */
[----:B------:R-:W-:Y:S04]  /*1b820*/  LDGSTS.E [R9+0x65100], desc[UR8][R98.64], P0 ;  /* 0x6510000062097fae */ /* 0x000fe80008121848 */
[----:B------:R-:W-:Y:S04]  /*1b830*/  LDGSTS.E [R9+0x65500], desc[UR8][R114.64], P0 ;  /* 0x6550000072097fae */ /* 0x000fe80008121848 */
[----:B-1----:R-:W2:Y:S04]  /*1b840*/  LDL.LU.64 R82, [R1+0x188] ;  /* 0x0001880001527983 */ /* 0x002ea80000300a00 */
        /* <DEDUP_REMOVED lines=14> */
[----:B------:R-:W-:Y:S04]  /*1b930*/  STL.64 [R1+0x19e0], R212 ;  /* 0x0019e0d401007387 */ /* 0x000fe80000100a00 */
[----:B------:R-:W-:Y:S04]  /*1b940*/  LDGSTS.E [R9+0x67100], desc[UR8][R228.64], P0 ;  /* 0x67100000e4097fae */ /* 0x000fe80008121848 */
[----:B------:R1:W-:Y:S01]  /*1b950*/  STL.64 [R1+0x19e8], R228 ;  /* 0x0019e8e401007387 */ /* 0x0003e20000100a00 */
[----:B------:R-:W-:-:S03]  /*1b960*/  VIADD R48, R48, UR61 ;  /* 0x0000003d30307c36 */ /* 0x000fc60008000000 */
[----:B------:R-:W-:Y:S04]  /*1b970*/  LDGSTS.E [R9+0x67500], desc[UR8][R244.64], P0 ;  /* 0x67500000f4097fae */ /* 0x000fe80008121848 */
[----:B------:R-:W-:Y:S04]  /*1b980*/  LDGSTS.E [R9+0x67900], desc[UR8][R24.64], P0 ;  /* 0x6790000018097fae */ /* 0x000fe80008121848 */
[----:B-1----:R-:W2:Y:S04]  /*1b990*/  LDL.LU.64 R228, [R1+0x208] ;  /* 0x0002080001e47983 */ /* 0x002ea80000300a00 */
[----:B------:R-:W-:Y:S04]  /*1b9a0*/  LDGSTS.E [R9+0x67d00], desc[UR8][R38.64], P0 ;  /* 0x67d0000026097fae */ /* 0x000fe80008121848 */
[----:B------:R-:W-:Y:S04]  /*1b9b0*/  STL.64 [R1+0x19f0], R244 ;  /* 0x0019f0f401007387 */ /* 0x000fe80000100a00 */
[----:B------:R-:W-:Y:S04]  /*1b9c0*/  STL.64 [R1+0x19f8], R24 ;  /* 0x0019f81801007387 */ /* 0x000fe80000100a00 */
[----:B------:R-:W-:Y:S04]  /*1b9d0*/  STL.64 [R1+0x1a00], R38 ;  /* 0x001a002601007387 */ /* 0x000fe80000100a00 */
[----:B------:R1:W-:Y:S04]  /*1b9e0*/  STL.64 [R1+0x1858], R8 ;  /* 0x0018580801007387 */ /* 0x0003e80000100a00 */
[----:B-1----:R-:W2:Y:S04]  /*1b9f0*/  LDL.LU.64 R8, [R1] ;  /* 0x0000000001087983 */ /* 0x002ea80000300a00 */
[----:B---3--:R-:W-:Y:S04]  /*1ba00*/  LDGSTS.E [R48+0x60180], desc[UR8][R192.64], P0 ;  /* 0x60180000c0307fae */ /* 0x008fe80008121848 */
[----:B----4-:R-:W-:Y:S04]  /*1ba10*/  LDGSTS.E [R48+0x60580], desc[UR8][R174.64], P0 ;  /* 0x60580000ae307fae */ /* 0x010fe80008121848 */
[----:B--2---:R-:W-:Y:S04]  /*1ba20*/  LDGSTS.E [R48+0x60980], desc[UR8][R158.64], P0 ;  /* 0x609800009e307fae */ /* 0x004fe80008121848 */
[----:B------:R-:W-:Y:S04]  /*1ba30*/  LDGSTS.E [R48+0x60d80], desc[UR8][R94.64], P0 ;  /* 0x60d800005e307fae */ /* 0x000fe80008121848 */
[----:B------:R-:W-:Y:S04]  /*1ba40*/  LDGSTS.E [R48+0x61180], desc[UR8][R78.64], P0 ;  /* 0x611800004e307fae */ /* 0x000fe80008121848 */
[----:B------:R-:W-:Y:S04]  /*1ba50*/  LDGSTS.E [R48+0x61580], desc[UR8][R62.64], P0 ;  /* 0x615800003e307fae */ /* 0x000fe80008121848 */
[----:B------:R-:W-:Y:S04]  /*1ba60*/  LDGSTS.E [R48+0x61980], desc[UR8][R176.64], P0 ;  /* 0x61980000b0307fae */ /* 0x000fe80008121848 */
[----:B------:R-:W-:Y:S04]  /*1ba70*/  LDGSTS.E [R48+0x61d80], desc[UR8][R194.64], P0 ;  /* 0x61d80000c2307fae */ /* 0x000fe80008121848 */
[----:B------:R-:W-:Y:S04]  /*1ba80*/  STL.64 [R1+0x1a48], R176 ;  /* 0x001a48b001007387 */ /* 0x000fe80000100a00 */
        /* <DEDUP_REMOVED lines=26> */
[----:B------:R-:W3:Y:S04]  /*1bc30*/  LDL.LU.64 R244, [R1+0x440] ;  /* 0x0004400001f47983 */ /* 0x000ee80000300a00 */
[----:B------:R-:W4:Y:S04]  /*1bc40*/  LDL.LU.64 R210, [R1+0x400] ;  /* 0x0004000001d27983 */ /* 0x000f280000300a00 */
        /* <DEDUP_REMOVED lines=18> */
[----:B------:R-:W-:Y:S04]  /*1bd70*/  LDGSTS.E [R48+0x65180], desc[UR8][R100.64], P0 ;  /* 0x6518000064307fae */ /* 0x000fe80008121848 */
[----:B------:R-:W-:Y:S04]  /*1bd80*/  LDGSTS.E [R48+0x65580], desc[UR8][R116.64], P0 ;  /* 0x6558000074307fae */ /* 0x000fe80008121848 */
[----:B-1----:R-:W2:Y:S04]  /*1bd90*/  LDL.LU.64 R68, [R1+0x300] ;  /* 0x0003000001447983 */ /* 0x002ea80000300a00 */
[----:B------:R-:W-:Y:S04]  /*1bda0*/  STL.64 [R1+0x1a70], R84 ;  /* 0x001a705401007387 */ /* 0x000fe80000100a00 */
        /* <DEDUP_REMOVED lines=25> */
[----:B---3--:R-:W-:Y:S04]  /*1bf40*/  LDGSTS.E [R54+0x60200], desc[UR8][R244.64], P0 ;  /* 0x60200000f4367fae */ /* 0x008fe80008121848 */
[----:B----4-:R-:W-:Y:S04]  /*1bf50*/  LDGSTS.E [R54+0x60600], desc[UR8][R210.64], P0 ;  /* 0x60600000d2367fae */ /* 0x010fe80008121848 */
[----:B------:R-:W-:Y:S04]  /*1bf60*/  LDGSTS.E [R54+0x60a00], desc[UR8][R242.64], P0 ;  /* 0x60a00000f2367fae */ /* 0x000fe80008121848 */
[----:B------:R-:W-:Y:S04]  /*1bf70*/  STL.64 [R1+0x1b18], R244 ;  /* 0x001b18f401007387 */ /* 0x000fe80000100a00 */
[----:B------:R-:W-:Y:S04]  /*1bf80*/  STL.64 [R1+0x1af8], R210 ;  /* 0x001af8d201007387 */ /* 0x000fe80000100a00 */
[----:B--2---:R-:W-:Y:S04]  /*1bf90*/  LDGSTS.E [R54+0x60e00], desc[UR8][R230.64], P0 ;  /* 0x60e00000e6367fae */ /* 0x004fe80008121848 */
[----:B------:R-:W-:Y:S04]  /*1bfa0*/  LDGSTS.E [R54+0x61200], desc[UR8][R148.64], P0 ;  /* 0x6120000094367fae */ /* 0x000fe80008121848 */
[----:B------:R-:W-:Y:S04]  /*1bfb0*/  LDGSTS.E [R54+0x61600], desc[UR8][R68.64], P0 ;  /* 0x6160000044367fae */ /* 0x000fe80008121848 */
[----:B------:R-:W-:Y:S04]  /*1bfc0*/  STL.64 [R1+0x1ad8], R230 ;  /* 0x001ad8e601007387 */ /* 0x000fe80000100a00 */
[----:B------:R-:W-:Y:S04]  /*1bfd0*/  LDGSTS.E [R54+0x61a00], desc[UR8][R36.64], P0 ;  /* 0x61a0000024367fae */ /* 0x000fe80008121848 */
[----:B------:R-:W-:Y:S04]  /*1bfe0*/  STL.64 [R1+0x1ae0], R148 ;  /* 0x001ae09401007387 */ /* 0x000fe80000100a00 */
[----:B------:R1:W-:Y:S04]  /*1bff0*/  LDGSTS.E [R54+0x61e00], desc[UR8][R82.64], P0 ;  /* 0x61e0000052367fae */ /* 0x0003e80008121848 */
[----:B------:R-:W-:Y:S04]  /*1c000*/  STL.64 [R1+0x1ae8], R68 ;  /* 0x001ae84401007387 */ /* 0x000fe80000100a00 */
[----:B------:R-:W-:Y:S04]  /*1c010*/  LDGSTS.E [R54+0x62200], desc[UR8][R98.64], P0 ;  /* 0x6220000062367fae */ /* 0x000fe80008121848 */
[----:B------:R-:W-:Y:S04]  /*1c020*/  STL.64 [R1+0x1af0], R36 ;  /* 0x001af02401007387 */ /* 0x000fe80000100a00 */
[----:B------:R-:W-:Y:S04]  /*1c030*/  LDGSTS.E [R54+0x62600], desc[UR8][R226.64], P0 ;  /* 0x62600000e2367fae */ /* 0x000fe80008121848 */
[----:B------:R1:W-:Y:S04]  /*1c040*/  STL.64 [R1+0x1b00], R82 ;  /* 0x001b005201007387 */ /* 0x0003e80000100a00 */
[----:B------:R-:W-:Y:S04]  /*1c050*/  LDGSTS.E [R54+0x62a00], desc[UR8][R34.64], P0 ;  /* 0x62a0000022367fae */ /* 0x000fe80008121848 */
[----:B------:R-:W-:Y:S04]  /*1c060*/  STL.64 [R1+0x1b08], R98 ;  /* 0x001b086201007387 */ /* 0x000fe80000100a00 */
[----:B------:R-:W-:Y:S01]  /*1c070*/  LDGSTS.E [R54+0x62e00], desc[UR8][R66.64], P0 ;  /* 0x62e0000042367fae */ /* 0x000fe20008121848 */
[----:B------:R-:W-:Y:S01]  /*1c080*/  IADD3 R249, R249, UR61, RZ ;  /* 0x0000003df9f97c10 */ /* 0x000fe2000fffe0ff */
[----:B------:R-:W-:Y:S01]  /*1c090*/  VIADD R250, R250, UR61 ;  /* 0x0000003dfafa7c36 */ /* 0x000fe20008000000 */
[----:B-1----:R-:W1:Y:S01]  /*1c0a0*/  LDC R83, c[0x0][0x230] ;  /* 0x00008c00ff537b82 */ /* 0x002e620000000800 */
[----:B------:R2:W-:Y:S04]  /*1c0b0*/  STL.64 [R1+0x1b10], R66 ;  /* 0x001b104201007387 */ /* 0x0005e80000100a00 */
[----:B------:R-:W-:Y:S04]  /*1c0c0*/  LDGSTS.E [R54+0x63200], desc[UR8][R188.64], P0 ;  /* 0x63200000bc367fae */ /* 0x000fe80008121848 */
[----:B------:R-:W-:Y:S04]  /*1c0d0*/  LDGSTS.E [R54+0x63600], desc[UR8][R144.64], P0 ;  /* 0x6360000090367fae */ /* 0x000fe80008121848 */
[----:B------:R3:W-:Y:S04]  /*1c0e0*/  LDGSTS.E [R54+0x63a00], desc[UR8][R80.64], P0 ;  /* 0x63a0000050367fae */ /* 0x0007e80008121848 */
[----:B------:R-:W4:Y:S04]  /*1c0f0*/  LDL.64 R188, [R1+0xf8] ;  /* 0x0000f80001bc7983 */ /* 0x000f280000100a00 */
[----:B--2---:R-:W2:Y:S04]  /*1c100*/  LDL.LU.64 R66, [R1+0x438] ;  /* 0x0004380001427983 */ /* 0x004ea80000300a00 */
[----:B------:R-:W4:Y:S04]  /*1c110*/  LDL.LU.64 R36, [R1+0x3f8] ;  /* 0x0003f80001247983 */ /* 0x000f280000300a00 */
        /* <DEDUP_REMOVED lines=10> */
[----:B------:R1:W-:Y:S04]  /*1c1c0*/  LDGSTS.E [R54+0x63e00], desc[UR8][R208.64], P0 ;  /* 0x63e00000d0367fae */ /* 0x0003e80008121848 */
[----:B------:R-:W-:Y:S04]  /*1c1d0*/  LDGSTS.E [R54+0x64200], desc[UR8][R94.64], P0 ;  /* 0x642000005e367fae */ /* 0x000fe80008121848 */
[----:B------:R1:W-:Y:S04]  /*1c1e0*/  LDGSTS.E [R54+0x64600], desc[UR8][R8.64], P0 ;  /* 0x6460000008367fae */ /* 0x0003e80008121848 */
[----:B------:R2:W-:Y:S04]  /*1c1f0*/  LDGSTS.E [R54+0x64a00], desc[UR8][R70.64], P0 ;  /* 0x64a0000046367fae */ /* 0x0005e80008121848 */
[----:B------:R4:W-:Y:S04]  /*1c200*/  LDGSTS.E [R54+0x64e00], desc[UR8][R86.64], P0 ;  /* 0x64e0000056367fae */ /* 0x0009e80008121848 */
        /* <DEDUP_REMOVED lines=13> */
[----:B------:R3:W-:Y:S04]  /*1c2e0*/  STL.64 [R1+0x1b28], R80 ;  /* 0x001b285001007387 */ /* 0x0007e80000100a00 */
[----:B------:R1:W-:Y:S04]  /*1c2f0*/  STL.64 [R1+0x1b30], R208 ;  /* 0x001b30d001007387 */ /* 0x0003e80000100a00 */
[----:B------:R-:W-:Y:S04]  /*1c300*/  STL.64 [R1+0x1b38], R94 ;  /* 0x001b385e01007387 */ /* 0x000fe80000100a00 */
[----:B------:R1:W-:Y:S01]  /*1c310*/  STL.64 [R1+0x1b40], R8 ;  /* 0x001b400801007387 */ /* 0x0003e20000100a00 */
[----:B------:R-:W-:Y:S01]  /*1c320*/  VIADD R251, R251, UR61 ;  /* 0x0000003dfbfb7c36 */ /* 0x000fe20008000000 */
[----:B---3--:R-:W3:Y:S02]  /*1c330*/  LDC R81, c[0x0][0x230] ;  /* 0x00008c00ff517b82 */ /* 0x008ee40000000800 */
[----:B------:R2:W-:Y:S04]  /*1c340*/  STL.64 [R1+0x1b48], R70 ;  /* 0x001b484601007387 */ /* 0x0005e80000100a00 */
[----:B------:R4:W-:Y:S02]  /*1c350*/  STL.64 [R1+0x1b50], R86 ;  /* 0x001b505601007387 */ /* 0x0009e40000100a00 */
[----:B-1----:R-:W1:Y:S02]  /*1c360*/  LDC R209, c[0x0][0x230] ;  /* 0x00008c00ffd17b82 */ /* 0x002e640000000800 */
[----:B------:R1:W-:Y:S06]  /*1c370*/  STL.64 [R1+0x1b58], R102 ;  /* 0x001b586601007387 */ /* 0x0003ec0000100a00 */
[----:B------:R-:W3:Y:S08]  /*1c380*/  LDC R9, c[0x0][0x230] ;  /* 0x00008c00ff097b82 */ /* 0x000ef00000000800 */
[----:B------:R-:W3:Y:S01]  /*1c390*/  LDC R80, c[0x0][0x230] ;  /* 0x00008c00ff507b82 */ /* 0x000ee20000000800 */
[----:B--2---:R-:W-:Y:S07]  /*1c3a0*/  LDGSTS.E [R249+0x60280], desc[UR8][R66.64], P0 ;  /* 0x6028000042f97fae */ /* 0x004fee0008121848 */
[----:B------:R-:W2:Y:S01]  /*1c3b0*/  LDC R70, c[0x0][0x230] ;  /* 0x00008c00ff467b82 */ /* 0x000ea20000000800 */
[----:B----4-:R-:W-:Y:S04]  /*1c3c0*/  LDGSTS.E [R249+0x60680], desc[UR8][R36.64], P0 ;  /* 0x6068000024f97fae */ /* 0x010fe80008121848 */
[----:B------:R-:W-:Y:S03]  /*1c3d0*/  LDGSTS.E [R249+0x60a80], desc[UR8][R230.64], P0 ;  /* 0x60a80000e6f97fae */ /* 0x000fe60008121848 */
[----:B------:R-:W4:Y:S01]  /*1c3e0*/  LDC R71, c[0x0][0x230] ;  /* 0x00008c00ff477b82 */ /* 0x000f220000000800 */
[----:B------:R-:W-:Y:S04]  /*1c3f0*/  LDGSTS.E [R249+0x60e80], desc[UR8][R214.64], P0 ;  /* 0x60e80000d6f97fae */ /* 0x000fe80008121848 */
[----:B------:R-:W-:Y:S03]  /*1c400*/  LDGSTS.E [R249+0x61280], desc[UR8][R132.64], P0 ;  /* 0x6128000084f97fae */ /* 0x000fe60008121848 */
[----:B------:R-:W4:Y:S01]  /*1c410*/  LDC R86, c[0x0][0x230] ;  /* 0x00008c00ff567b82 */ /* 0x000f220000000800 */
        /* <DEDUP_REMOVED lines=11> */
[----:B------:R-:W3:Y:S04]  /*1c4d0*/  LDL.64 R188, [R1+0x270] ;  /* 0x0002700001bc7983 */ /* 0x000ee80000100a00 */
[----:B------:R-:W2:Y:S04]  /*1c4e0*/  LDL.LU.64 R98, [R1+0x430] ;  /* 0x0004300001627983 */ /* 0x000ea80000300a00 */
[----:B------:R-:W4:Y:S04]  /*1c4f0*/  LDL.LU.64 R10, [R1+0x428] ;  /* 0x00042800010a7983 */ /* 0x000f280000300a00 */
[----:B------:R-:W3:Y:S04]  /*1c500*/  LDL.LU.64 R164, [R1+0x3f0] ;  /* 0x0003f00001a47983 */ /* 0x000ee80000300a00 */
        /* <DEDUP_REMOVED lines=35> */
[----:B------:R-:W4:Y:S04]  /*1c740*/  LDL.LU.64 R226, [R1+0x128] ;  /* 0x0001280001e27983 */ /* 0x000f280000300a00 */
[----:B------:R-:W4:Y:S04]  /*1c750*/  LDL.64 R176, [R1+0x2a8] ;  /* 0x0002a80001b07983 */ /* 0x000f280000100a00 */
[----:B--2---:R-:W-:Y:S04]  /*1c760*/  LDGSTS.E [R250+0x60300], desc[UR8][R98.64], P0 ;  /* 0x6030000062fa7fae */ /* 0x004fe80008121848 */
[----:B---3--:R-:W-:Y:S04]  /*1c770*/  LDGSTS.E [R250+0x60700], desc[UR8][R164.64], P0 ;  /* 0x60700000a4fa7fae */ /* 0x008fe80008121848 */
[----:B----4-:R-:W-:Y:S04]  /*1c780*/  LDGSTS.E [R250+0x60b00], desc[UR8][R40.64], P0 ;  /* 0x60b0000028fa7fae */ /* 0x010fe80008121848 */
[----:B------:R-:W-:Y:S04]  /*1c790*/  LDGSTS.E [R250+0x60f00], desc[UR8][R198.64], P0 ;  /* 0x60f00000c6fa7fae */ /* 0x000fe80008121848 */
[----:B------:R-:W-:Y:S04]  /*1c7a0*/  LDGSTS.E [R250+0x61300], desc[UR8][R116.64], P0 ;  /* 0x6130000074fa7fae */ /* 0x000fe80008121848 */
[----:B------:R-:W-:Y:S04]  /*1c7b0*/  LDGSTS.E [R250+0x61700], desc[UR8][R224.64], P0 ;  /* 0x61700000e0fa7fae */ /* 0x000fe80008121848 */
[----:B------:R-:W-:Y:S04]  /*1c7c0*/  LDGSTS.E [R250+0x61b00], desc[UR8][R22.64], P0 ;  /* 0x61b0000016fa7fae */ /* 0x000fe80008121848 */
[----:B------:R-:W-:Y:S04]  /*1c7d0*/  LDGSTS.E [R250+0x61f00], desc[UR8][R188.64], P0 ;  /* 0x61f00000bcfa7fae */ /* 0x000fe80008121848 */
[----:B------:R-:W-:Y:S04]  /*1c7e0*/  LDGSTS.E [R250+0x62300], desc[UR8][R38.64], P0 ;  /* 0x6230000026fa7fae */ /* 0x000fe80008121848 */
[----:B------:R-:W-:Y:S04]  /*1c7f0*/  LDGSTS.E [R250+0x62700], desc[UR8][R196.64], P0 ;  /* 0x62700000c4fa7fae */ /* 0x000fe80008121848 */
[----:B------:R-:W2:Y:S04]  /*1c800*/  LDL.64 R188, [R1+0x1a8] ;  /* 0x0001a80001bc7983 */ /* 0x000ea80000100a00 */
        /* <DEDUP_REMOVED lines=9> */
[----:B------:R-:W3:Y:S04]  /*1c8a0*/  LDL.LU.64 R52, [R1+0x1b80] ;  /* 0x001b800001347983 */ /* 0x000ee80000300a00 */
        /* <DEDUP_REMOVED lines=23> */
[----:B--2---:R-:W-:Y:S04]  /*1ca20*/  LDGSTS.E [R251+0x62b80], desc[UR8][R188.64], P0 ;  /* 0x62b80000bcfb7fae */ /* 0x004fe80008121848 */
[----:B------:R-:W-:Y:S04]  /*1ca30*/  LDGSTS.E [R251+0x62f80], desc[UR8][R34.64], P0 ;  /* 0x62f8000022fb7fae */ /* 0x000fe80008121848 */
[----:B------:R-:W-:Y:S04]  /*1ca40*/  LDGSTS.E [R251+0x63380], desc[UR8][R226.64], P0 ;  /* 0x63380000e2fb7fae */ /* 0x000fe80008121848 */
[----:B------:R-:W-:Y:S04]  /*1ca50*/  LDGSTS.E [R251+0x63780], desc[UR8][R128.64], P0 ;  /* 0x6378000080fb7fae */ /* 0x000fe80008121848 */
[----:B------:R-:W-:Y:S04]  /*1ca60*/  LDGSTS.E [R251+0x63b80], desc[UR8][R20.64], P0 ;  /* 0x63b8000014fb7fae */ /* 0x000fe80008121848 */
[----:B---3--:R-:W-:Y:S04]  /*1ca70*/  LDGSTS.E [R251+0x63f80], desc[UR8][R52.64], P0 ;  /* 0x63f8000034fb7fae */ /* 0x008fe80008121848 */
[----:B------:R-:W-:Y:S04]  /*1ca80*/  LDGSTS.E [R251+0x64380], desc[UR8][R6.64], P0 ;  /* 0x6438000006fb7fae */ /* 0x000fe80008121848 */
[----:B------:R-:W-:Y:S04]  /*1ca90*/  LDGSTS.E [R251+0x64780], desc[UR8][R60.64], P0 ;  /* 0x647800003cfb7fae */ /* 0x000fe80008121848 */
[----:B------:R-:W2:Y:S04]  /*1caa0*/  LDL.LU.64 R52, [R1+0x1b78] ;  /* 0x001b780001347983 */ /* 0x000ea80000300a00 */
[----:B------:R-:W3:Y:S04]  /*1cab0*/  LDL.64 R148, [R1+0x10a8] ;  /* 0x0010a80001947983 */ /* 0x000ee80000100a00 */
[----:B------:R-:W4:Y:S04]  /*1cac0*/  LDL.64 R188, [R1+0x10b0] ;  /* 0x0010b00001bc7983 */ /* 0x000f280000100a00 */
[----:B------:R-:W4:Y:S04]  /*1cad0*/  LDL.64 R210, [R1+0xc48] ;  /* 0x000c480001d27983 */ /* 0x000f280000100a00 */
[----:B------:R-:W4:Y:S04]  /*1cae0*/  LDL.64 R244, [R1+0xc40] ;  /* 0x000c400001f47983 */ /* 0x000f280000100a00 */
[----:B------:R-:W-:Y:S04]  /*1caf0*/  LDGSTS.E [R251+0x64b80], desc[UR8][R76.64], P0 ;  /* 0x64b800004cfb7fae */ /* 0x000fe80008121848 */
[----:B------:R-:W4:Y:S04]  /*1cb00*/  LDL.64 R96, [R1+0xc38] ;  /* 0x000c380001607983 */ /* 0x000f280000100a00 */
        /* <DEDUP_REMOVED lines=12> */
[----:B------:R-:W4:Y:S04]  /*1cbd0*/  LDL.64 R84, [R1+0xc30] ;  /* 0x000c300001547983 */ /* 0x000f280000100a00 */
[----:B------:R-:W4:Y:S04]  /*1cbe0*/  LDL.64 R194, [R1+0xc28] ;  /* 0x000c280001c27983 */ /* 0x000f280000100a00 */
[----:B------:R-:W4:Y:S04]  /*1cbf0*/  LDL.64 R176, [R1+0xc20] ;  /* 0x000c200001b07983 */ /* 0x000f280000100a00 */
[----:B------:R4:W-:Y:S04]  /*1cc00*/  STL.64 [R1+0x1820], R250 ;  /* 0x001820fa01007387 */ /* 0x0009e80000100a00 */
[----:B------:R-:W4:Y:S01]  /*1cc10*/  LDL.64 R144, [R1+0xa58] ;  /* 0x000a580001907983 */ /* 0x000f220000100a00 */
[----:B-1----:R-:W-:Y:S01]  /*1cc20*/  IADD3 R8, R209, -0xa2, RZ ;  /* 0xffffff5ed1087810 */ /* 0x002fe20007ffe0ff */
[----:B------:R-:W-:-:S02]  /*1cc30*/  VIADD R9, R9, 0xffffff3f ;  /* 0xffffff3f09097836 */ /* 0x000fc40000000000 */
[----:B------:R-:W-:Y:S01]  /*1cc40*/  VIADD R70, R70, 0xffffff3d ;  /* 0xffffff3d46467836 */ /* 0x000fe20000000000 */
[----:B------:R-:W4:Y:S04]  /*1cc50*/  LDL.64 R208, [R1+0xec8] ;  /* 0x000ec80001d07983 */ /* 0x000f280000100a00 */
[----:B------:R-:W4:Y:S04]  /*1cc60*/  LDL.64 R102, [R1+0xcf0] ;  /* 0x000cf00001667983 */ /* 0x000f280000100a00 */
[----:B------:R-:W4:Y:S04]  /*1cc70*/  LDL.64 R94, [R1+0xd18] ;  /* 0x000d1800015e7983 */ /* 0x000f280000100a00 */
[----:B--2---:R-:W-:Y:S04]  /*1cc80*/  LDGSTS.E [R251+0x67f80], desc[UR8][R52.64], P0 ;  /* 0x67f8000034fb7fae */ /* 0x004fe80008121848 */
[----:B------:R-:W0:Y:S01]  /*1cc90*/  LDGDEPBAR ;  /* 0x00000000000079af */ /* 0x000e220000000000 */
[----:B------:R-:W-:Y:S01]  /*1cca0*/  BAR.SYNC.DEFER_BLOCKING 0x0 ;  /* 0x0000000000007b1d */ /* 0x000fe20000010000 */
[----:B------:R-:W-:Y:S01]  /*1ccb0*/  ISETP.GE.U32.AND P0, PT, R252, 0x7ffffefb, PT ;  /* 0x7ffffefbfc00780c */ /* 0x000fe20003f06070 */
[----:B------:R-:W-:-:S04]  /*1ccc0*/  VIADD R252, R83, 0xffffff5f ;  /* 0xffffff5f53fc7836 */ /* 0x000fc80000000000 */
[----:B------:R-:W2:Y:S04]  /*1ccd0*/  LDL.64 R82, [R1+0xa50] ;  /* 0x000a500001527983 */ /* 0x000ea80000100a00 */
[----:B------:R-:W-:Y:S01]  /*1cce0*/  @!PT LDS RZ, [RZ] ;  /* 0x00000000fffff984 */ /* 0x000fe20000000800 */
[----:B------:R-:W-:Y:S01]  /*1ccf0*/  @!PT LDS RZ, [RZ] ;  /* 0x00000000fffff984 */ /* 0x000fe20000000800 */
[----:B------:R-:W-:Y:S01]  /*1cd00*/  @!PT LDS RZ, [RZ] ;  /* 0x00000000fffff984 */ /* 0x000fe20000000800 */
[----:B---3--:R-:W-:Y:S04]  /*1cd10*/  LDGSTS.E [R248+0x20000], desc[UR8][R148.64], !P6 ;  /* 0x2000000094f87fae */ /* 0x008fe8000f121848 */
[----:B----4-:R-:W-:Y:S04]  /*1cd20*/  LDGSTS.E [R248+0x24000], desc[UR8][R188.64], !P6 ;  /* 0x24000000bcf87fae */ /* 0x010fe8000f121848 */
[----:B------:R-:W-:Y:S04]  /*1cd30*/  LDGSTS.E [R248+0x20004], desc[UR8][R210.64], !P5 ;  /* 0x20004000d2f87fae */ /* 0x000fe8000e921848 */
[----:B------:R-:W3:Y:S04]  /*1cd40*/  LDL.64 R148, [R1+0xa48] ;  /* 0x000a480001947983 */ /* 0x000ee80000100a00 */
[----:B------:R-:W4:Y:S04]  /*1cd50*/  LDL.64 R188, [R1+0xa40] ;  /* 0x000a400001bc7983 */ /* 0x000f280000100a00 */
[----:B------:R-:W-:Y:S04]  /*1cd60*/  LDGSTS.E [R248+0x24004], desc[UR8][R244.64], !P5 ;  /* 0x24004000f4f87fae */ /* 0x000fe8000e921848 */
[----:B------:R1:W-:Y:S01]  /*1cd70*/  LDGSTS.E [R248+0x20008], desc[UR8][R96.64], !P3 ;  /* 0x2000800060f87fae */ /* 0x0003e2000d921848 */
[----:B------:R-:W-:-:S03]  /*1cd80*/  ISETP.GE.U32.AND P6, PT, R252, 0x7ffffee0, PT ;  /* 0x7ffffee0fc00780c */ /* 0x000fc60003fc6070 */
[----:B------:R-:W4:Y:S04]  /*1cd90*/  LDL.64 R210, [R1+0xa38] ;  /* 0x000a380001d27983 */ /* 0x000f280000100a00 */
[----:B------:R-:W4:Y:S01]  /*1cda0*/  LDL.64 R244, [R1+0xa30] ;  /* 0x000a300001f47983 */ /* 0x000f220000100a00 */
[----:B-1----:R-:W1:Y:S01]  /*1cdb0*/  LDC R97, c[0x0][0x230] ;  /* 0x00008c00ff617b82 */ /* 0x002e620000000800 */
[----:B------:R-:W-:Y:S01]  /*1cdc0*/  VIADD R252, R81, 0xffffff5d ;  /* 0xffffff5d51fc7836 */ /* 0x000fe20000000000 */
[----:B------:R-:W-:Y:S01]  /*1cdd0*/  ISETP.GE.U32.AND P5, PT, R8, 0x7ffffedf, PT ;  /* 0x7ffffedf0800780c */ /* 0x000fe20003fa6070 */
[----:B------:R-:W-:Y:S03]  /*1cde0*/  LDGSTS.E [R248+0x24008], desc[UR8][R84.64], !P3 ;  /* 0x2400800054f87fae */ /* 0x000fe6000d921848 */
[----:B------:R-:W-:-:S02]  /*1cdf0*/  ISETP.GE.U32.AND P3, PT, R252, 0x7ffffede, PT ;  /* 0x7ffffedefc00780c */ /* 0x000fc40003f66070 */
[----:B------:R-:W4:Y:S01]  /*1ce00*/  LDC R8, c[0x0][0x230] ;  /* 0x00008c00ff087b82 */ /* 0x000f220000000800 */
[----:B------:R-:W-:Y:S04]  /*1ce10*/  LDGSTS.E [R248+0x2000c], desc[UR8][R194.64], !P4 ;  /* 0x2000c000c2f87fae */ /* 0x000fe8000e121848 */
[----:B------:R-:W-:Y:S03]  /*1ce20*/  LDGSTS.E [R248+0x2400c], desc[UR8][R176.64], !P4 ;  /* 0x2400c000b0f87fae */ /* 0x000fe6000e121848 */
[----:B------:R-:W4:Y:S01]  /*1ce30*/  LDC R81, c[0x0][0x230] ;  /* 0x00008c00ff517b82 */ /* 0x000f220000000800 */
[----:B------:R-:W4:Y:S01]  /*1ce40*/  LDL.64 R84, [R1+0xa28] ;  /* 0x000a280001547983 */ /* 0x000f220000100a00 */
[----:B-1----:R-:W-:-:S03]  /*1ce50*/  VIADD R252, R97, 0xffffff5c ;  /* 0xffffff5c61fc7836 */ /* 0x002fc60000000000 */
[----:B------:R-:W4:Y:S04]  /*1ce60*/  LDL.64 R194, [R1+0xca8] ;  /* 0x000ca80001c27983 */ /* 0x000f280000100a00 */
[----:B------:R-:W4:Y:S04]  /*1ce70*/  LDL.64 R96, [R1+0xa20] ;  /* 0x000a200001607983 */ /* 0x000f280000100a00 */
[----:B------:R-:W4:Y:S04]  /*1ce80*/  LDL.64 R176, [R1+0xcb0] ;  /* 0x000cb00001b07983 */ /* 0x000f280000100a00 */
[----:B------:R-:W-:Y:S04]  /*1ce90*/  LDGSTS.E [R248+0x28000], desc[UR8][R144.64], !P6 ;  /* 0x2800000090f87fae */ /* 0x000fe8000f121848 */
[----:B------:R-:W4:Y:S04]  /*1cea0*/  LDL.64 R144, [R1+0xcb8] ;  /* 0x000cb80001907983 */ /* 0x000f280000100a00 */
[----:B--2---:R-:W-:Y:S04]  /*1ceb0*/  LDGSTS.E [R248+0x2c000], desc[UR8][R82.64], !P6 ;  /* 0x2c00000052f87fae */ /* 0x004fe8000f121848 */
[----:B------:R-:W2:Y:S04]  /*1cec0*/  LDL.64 R82, [R1+0xcc0] ;  /* 0x000cc00001527983 */ /* 0x000ea80000100a00 */
[----:B---3--:R-:W-:Y:S04]  /*1ced0*/  LDGSTS.E [R248+0x28004], desc[UR8][R148.64], !P5 ;  /* 0x2800400094f87fae */ /* 0x008fe8000e921848 */
[----:B----4-:R-:W-:Y:S04]  /*1cee0*/  LDGSTS.E [R248+0x2c004], desc[UR8][R188.64], !P5 ;  /* 0x2c004000bcf87fae */ /* 0x010fe8000e921848 */
[----:B------:R-:W3:Y:S04]  /*1cef0*/  LDL.64 R148, [R1+0xcc8] ;  /* 0x000cc80001947983 */ /* 0x000ee80000100a00 */
[----:B------:R-:W4:Y:S01]  /*1cf00*/  LDL.64 R188, [R1+0xcd0] ;  /* 0x000cd00001bc7983 */ /* 0x000f220000100a00 */
[----:B------:R-:W-:-:S02]  /*1cf10*/  ISETP.GE.U32.AND P4, PT, R252, 0x7ffffedd, PT ;  /* 0x7ffffeddfc00780c */ /* 0x000fc40003f86070 */
[----:B------:R-:W-:Y:S01]  /*1cf20*/  IADD3 R252, R80, -0xc2, RZ ;  /* 0xffffff3e50fc7810 */ /* 0x000fe20007ffe0ff */
[----:B------:R-:W-:Y:S01]  /*1cf30*/  LDGSTS.E [R248+0x28008], desc[UR8][R210.64], !P3 ;  /* 0x28008000d2f87fae */ /* 0x000fe2000d921848 */
[----:B------:R-:W-:Y:S01]  /*1cf40*/  ISETP.GE.U32.AND P6, PT, R9, 0x7ffffec0, PT ;  /* 0x7ffffec00900780c */ /* 0x000fe20003fc6070 */
[----:B------:R-:W1:Y:S01]  /*1cf50*/  LDC R80, c[0x0][0x230] ;  /* 0x00008c00ff507b82 */ /* 0x000e620000000800 */
[----:B------:R-:W-:Y:S01]  /*1cf60*/  ISETP.GE.U32.AND P5, PT, R252, 0x7ffffebf, PT ;  /* 0x7ffffebffc00780c */ /* 0x000fe20003fa6070 */
[----:B------:R-:W-:Y:S01]  /*1cf70*/  LDGSTS.E [R248+0x2c008], desc[UR8][R244.64], !P3 ;  /* 0x2c008000f4f87fae */ /* 0x000fe2000d921848 */
[----:B------:R-:W-:-:S05]  /*1cf80*/  ISETP.GE.U32.AND P3, PT, R70, 0x7ffffebe, PT ;  /* 0x7ffffebe4600780c */ /* 0x000fca0003f66070 */
[----:B------:R-:W1:Y:S01]  /*1cf90*/  LDC R9, c[0x0][0x230] ;  /* 0x00008c00ff097b82 */ /* 0x000e620000000800 */
[----:B------:R-:W4:Y:S04]  /*1cfa0*/  LDL.64 R210, [R1+0xcd8] ;  /* 0x000cd80001d27983 */ /* 0x000f280000100a00 */
[----:B------:R-:W4:Y:S01]  /*1cfb0*/  LDL.64 R244, [R1+0xce0] ;  /* 0x000ce00001f47983 */ /* 0x000f220000100a00 */
[----:B------:R-:W-:Y:S02]  /*1cfc0*/  VIADD R252, R71, 0xffffff3c ;  /* 0xffffff3c47fc7836 */ /* 0x000fe40000000000 */
[----:B------:R-:W1:Y:S01]  /*1cfd0*/  LDC R70, c[0x0][0x230] ;  /* 0x00008c00ff467b82 */ /* 0x000e620000000800 */
[----:B------:R-:W-:Y:S01]  /*1cfe0*/  LDGSTS.E [R248+0x2800c], desc[UR8][R84.64], !P4 ;  /* 0x2800c00054f87fae */ /* 0x000fe2000e121848 */
[----:B------:R-:W-:-:S06]  /*1cff0*/  IADD3 R81, R81, -0x87, RZ ;  /* 0xffffff7951517810 */ /* 0x000fcc0007ffe0ff */
[----:B------:R-:W4:Y:S01]  /*1d000*/  LDC R71, c[0x0][0x230] ;  /* 0x00008c00ff477b82 */ /* 0x000f220000000800 */
[----:B------:R-:W-:Y:S04]  /*1d010*/  LDGSTS.E [R248+0x2c00c], desc[UR8][R96.64], !P4 ;  /* 0x2c00c00060f87fae */ /* 0x000fe8000e121848 */
[----:B------:R-:W4:Y:S04]  /*1d020*/  LDL.64 R84, [R1+0xea8] ;  /* 0x000ea80001547983 */ /* 0x000f280000100a00 */
[----:B------:R-:W-:Y:S04]  /*1d030*/  LDGSTS.E [R248+0x30000], desc[UR8][R194.64], !P6 ;  /* 0x30000000c2f87fae */ /* 0x000fe8000f121848 */
[----:B------:R-:W4:Y:S04]  /*1d040*/  LDL.64 R96, [R1+0xeb0] ;  /* 0x000eb00001607983 */ /* 0x000f280000100a00 */
[----:B------:R-:W-:Y:S04]  /*1d050*/  LDGSTS.E [R248+0x34000], desc[UR8][R176.64], !P6 ;  /* 0x34000000b0f87fae */ /* 0x000fe8000f121848 */
[----:B------:R-:W4:Y:S04]  /*1d060*/  LDL.64 R194, [R1+0xeb8] ;  /* 0x000eb80001c27983 */ /* 0x000f280000100a00 */
[----:B------:R-:W-:Y:S04]  /*1d070*/  LDGSTS.E [R248+0x30004], desc[UR8][R144.64], !P5 ;  /* 0x3000400090f87fae */ /* 0x000fe8000e921848 */
[----:B------:R-:W4:Y:S04]  /*1d080*/  LDL.64 R176, [R1+0xec0] ;  /* 0x000ec00001b07983 */ /* 0x000f280000100a00 */
[----:B------:R-:W4:Y:S04]  /*1d090*/  LDL.64 R144, [R1+0xed0] ;  /* 0x000ed00001907983 */ /* 0x000f280000100a00 */
[----:B--2---:R2:W-:Y:S01]  /*1d0a0*/  LDGSTS.E [R248+0x34004], desc[UR8][R82.64], !P5 ;  /* 0x3400400052f87fae */ /* 0x0045e2000e921848 */
[----:B------:R-:W-:Y:S01]  /*1d0b0*/  ISETP.GE.U32.AND P4, PT, R252, 0x7ffffebd, PT ;  /* 0x7ffffebdfc00780c */ /* 0x000fe20003f86070 */
[----:B-1----:R-:W-:-:S02]  /*1d0c0*/  VIADD R9, R9, 0xffffff1d ;  /* 0xffffff1d09097836 */ /* 0x002fc40000000000 */
[----:B------:R-:W-:Y:S01]  /*1d0d0*/  VIADD R70, R70, 0xffffff5b ;  /* 0xffffff5b46467836 */ /* 0x000fe20000000000 */
[----:B--2---:R-:W1:Y:S01]  /*1d0e0*/  LDC R82, c[0x0][0x230] ;  /* 0x00008c00ff527b82 */ /* 0x004e620000000800 */
[----:B---3--:R-:W-:Y:S04]  /*1d0f0*/  LDGSTS.E [R248+0x30008], desc[UR8][R148.64], !P3 ;  /* 0x3000800094f87fae */ /* 0x008fe8000d921848 */
[----:B----4-:R-:W-:Y:S04]  /*1d100*/  LDGSTS.E [R248+0x34008], desc[UR8][R188.64], !P3 ;  /* 0x34008000bcf87fae */ /* 0x010fe8000d921848 */
[----:B------:R-:W2:Y:S04]  /*1d110*/  LDL.64 R148, [R1+0xed8] ;  /* 0x000ed80001947983 */ /* 0x000ea80000100a00 */
[----:B------:R-:W3:Y:S01]  /*1d120*/  LDL.64 R188, [R1+0xee0] ;  /* 0x000ee00001bc7983 */ /* 0x000ee20000100a00 */
[----:B------:R-:W-:-:S02]  /*1d130*/  VIADD R252, R8, 0xffffff1f ;  /* 0xffffff1f08fc7836 */ /* 0x000fc40000000000 */
[----:B------:R-:W4:Y:S01]  /*1d140*/  LDC R8, c[0x0][0x230] ;  /* 0x00008c00ff087b82 */ /* 0x000f220000000800 */
[----:B------:R-:W-:Y:S02]  /*1d150*/  LDGSTS.E [R248+0x3000c], desc[UR8][R210.64], !P4 ;  /* 0x3000c000d2f87fae */ /* 0x000fe4000e121848 */
[----:B------:R-:W-:Y:S01]  /*1d160*/  ISETP.GE.U32.AND P6, PT, R252, 0x7ffffea0, PT ;  /* 0x7ffffea0fc00780c */ /* 0x000fe20003fc6070 */
[----:B------:R-:W-:Y:S01]  /*1d170*/  VIADD R252, R86, 0xffffff1e ;  /* 0xffffff1e56fc7836 */ /* 0x000fe20000000000 */
[----:B------:R-:W-:Y:S04]  /*1d180*/  LDGSTS.E [R248+0x3400c], desc[UR8][R244.64], !P4 ;  /* 0x3400c000f4f87fae */ /* 0x000fe8000e121848 */
[----:B------:R-:W-:Y:S01]  /*1d190*/  ISETP.GE.U32.AND P3, PT, R252, 0x7ffffe9f, PT ;  /* 0x7ffffe9ffc00780c */ /* 0x000fe20003f66070 */
[----:B------:R-:W-:Y:S01]  /*1d1a0*/  VIADD R252, R80, 0xffffff1c ;  /* 0xffffff1c50fc7836 */ /* 0x000fe20000000000 */
[----:B------:R-:W-:Y:S01]  /*1d1b0*/  ISETP.GE.U32.AND P4, PT, R9, 0x7ffffe9e, PT ;  /* 0x7ffffe9e0900780c */ /* 0x000fe20003f86070 */
[----:B------:R-:W1:Y:S01]  /*1d1c0*/  LDC R80, c[0x0][0x230] ;  /* 0x00008c00ff507b82 */ /* 0x000e620000000800 */
[----:B------:R-:W4:Y:S04]  /*1d1d0*/  LDL.64 R210, [R1+0xc18] ;  /* 0x000c180001d27983 */ /* 0x000f280000100a00 */
[----:B------:R-:W4:Y:S01]  /*1d1e0*/  LDL.64 R244, [R1+0xc10] ;  /* 0x000c100001f47983 */ /* 0x000f220000100a00 */
[----:B------:R-:W-:-:S02]  /*1d1f0*/  ISETP.GE.U32.AND P5, PT, R81, 0x7ffffefa, PT ;  /* 0x7ffffefa5100780c */ /* 0x000fc40003fa6070 */
[----:B------:R-:W1:Y:S01]  /*1d200*/  LDC R81, c[0x0][0x230] ;  /* 0x00008c00ff517b82 */ /* 0x000e620000000800 */
[----:B------:R-:W4:Y:S04]  /*1d210*/  LDL.64 R86, [R1+0xcf8] ;  /* 0x000cf80001567983 */ /* 0x000f280000100a00 */
[----:B------:R-:W-:Y:S03]  /*1d220*/  LDGSTS.E [R248+0x38000], desc[UR8][R84.64], !P6 ;  /* 0x3800000054f87fae */ /* 0x000fe6000f121848 */
[----:B------:R-:W1:Y:S01]  /*1d230*/  LDC R9, c[0x0][0x230] ;  /* 0x00008c00ff097b82 */ /* 0x000e620000000800 */
[----:B------:R-:W-:Y:S01]  /*1d240*/  LDGSTS.E [R248+0x3c000], desc[UR8][R96.64], !P6 ;  /* 0x3c00000060f87fae */ /* 0x000fe2000f121848 */
[----:B------:R-:W-:-:S03]  /*1d250*/  ISETP.GE.U32.AND P6, PT, R252, 0x7ffffe9d, PT ;  /* 0x7ffffe9dfc00780c */ /* 0x000fc60003fc6070 */
[----:B------:R-:W4:Y:S04]  /*1d260*/  LDL.64 R84, [R1+0xc00] ;  /* 0x000c000001547983 */ /* 0x000f280000100a00 */
        /* <DEDUP_REMOVED lines=9> */
[----:B--2---:R-:W-:Y:S04]  /*1d300*/  LDGSTS.E [R248+0x3800c], desc[UR8][R148.64], !P6 ;  /* 0x3800c00094f87fae */ /* 0x004fe8000f121848 */
[----:B---3--:R1:W-:Y:S01]  /*1d310*/  LDGSTS.E [R248+0x3c00c], desc[UR8][R188.64], !P6 ;  /* 0x3c00c000bcf87fae */ /* 0x0083e2000f121848 */
[----:B----4-:R-:W-:-:S02]  /*1d320*/  IADD3 R252, R8, -0x88, RZ ;  /* 0xffffff7808fc7810 */ /* 0x010fc40007ffe0ff */
[----:B------:R-:W-:Y:S01]  /*1d330*/  ISETP.GE.U32.AND P4, PT, R70, 0x7ffffedc, PT ;  /* 0x7ffffedc4600780c */ /* 0x000fe20003f86070 */
[----:B------:R-:W2:Y:S01]  /*1d340*/  LDC R8, c[0x0][0x230] ;  /* 0x00008c00ff087b82 */ /* 0x000ea20000000800 */
[----:B------:R-:W3:Y:S04]  /*1d350*/  LDL.64 R148, [R1+0xa10] ;  /* 0x000a100001947983 */ /* 0x000ee80000100a00 */
[----:B------:R-:W4:Y:S01]  /*1d360*/  LDL.64 R188, [R1+0xa18] ;  /* 0x000a180001bc7983 */ /* 0x000f220000100a00 */
[----:B------:R-:W-:-:S03]  /*1d370*/  ISETP.GE.U32.AND P3, PT, R252, 0x7ffffef9, PT ;  /* 0x7ffffef9fc00780c */ /* 0x000fc60003f66070 */
[----:B------:R-:W-:Y:S01]  /*1d380*/  LDGSTS.E [R4+0x20000], desc[UR8][R210.64], !P1 ;  /* 0x20000000d2047fae */ /* 0x000fe2000c921848 */
[----:B------:R-:W2:Y:S03]  /*1d390*/  LDC R70, c[0x0][0x230] ;  /* 0x00008c00ff467b82 */ /* 0x000ea60000000800 */
[----:B------:R-:W-:Y:S04]  /*1d3a0*/  LDGSTS.E [R4+0x24000], desc[UR8][R244.64], !P1 ;  /* 0x24000000f4047fae */ /* 0x000fe8000c921848 */
[----:B------:R-:W2:Y:S04]  /*1d3b0*/  LDL.64 R210, [R1+0xa08] ;  /* 0x000a080001d27983 */ /* 0x000ea80000100a00 */
[----:B------:R-:W2:Y:S04]  /*1d3c0*/  LDL.64 R244, [R1+0xa00] ;  /* 0x000a000001f47983 */ /* 0x000ea80000100a00 */
[----:B------:R-:W-:Y:S04]  /*1d3d0*/  LDGSTS.E [R4+0x20004], desc[UR8][R96.64], !P0 ;  /* 0x2000400060047fae */ /* 0x000fe8000c121848 */
[----:B------:R-:W-:Y:S04]  /*1d3e0*/  LDGSTS.E [R4+0x24004], desc[UR8][R84.64], !P0 ;  /* 0x2400400054047fae */ /* 0x000fe8000c121848 */
[----:B------:R-:W-:Y:S04]  /*1d3f0*/  LDGSTS.E [R4+0x20008], desc[UR8][R194.64], !P5 ;  /* 0x20008000c2047fae */ /* 0x000fe8000e921848 */
[----:B------:R-:W2:Y:S04]  /*1d400*/  LDL.64 R96, [R1+0x9f8] ;  /* 0x0009f80001607983 */ /* 0x000ea80000100a00 */
[----:B------:R-:W2:Y:S04]  /*1d410*/  LDL.64 R84, [R1+0x9f0] ;  /* 0x0009f00001547983 */ /* 0x000ea80000100a00 */
[----:B------:R-:W-:Y:S04]  /*1d420*/  LDGSTS.E [R4+0x24008], desc[UR8][R176.64], !P5 ;  /* 0x24008000b0047fae */ /* 0x000fe8000e921848 */
[----:B------:R-:W2:Y:S04]  /*1d430*/  LDL.64 R194, [R1+0x9e8] ;  /* 0x0009e80001c27983 */ /* 0x000ea80000100a00 */
[----:B------:R-:W-:Y:S04]  /*1d440*/  LDGSTS.E [R4+0x2000c], desc[UR8][R208.64], !P3 ;  /* 0x2000c000d0047fae */ /* 0x000fe8000d921848 */
[----:B------:R-:W2:Y:S04]  /*1d450*/  LDL.64 R176, [R1+0x9e0] ;  /* 0x0009e00001b07983 */ /* 0x000ea80000100a00 */
[----:B------:R-:W-:Y:S01]  /*1d460*/  LDGSTS.E [R4+0x2400c], desc[UR8][R144.64], !P3 ;  /* 0x2400c00090047fae */ /* 0x000fe2000d921848 */
[----:B------:R-:W-:-:S02]  /*1d470*/  VIADD R252, R71, 0xffffff5a ;  /* 0xffffff5a47fc7836 */ /* 0x000fc40000000000 */
[----:B------:R-:W2:Y:S01]  /*1d480*/  LDC R71, c[0x0][0x230] ;  /* 0x00008c00ff477b82 */ /* 0x000ea20000000800 */
[----:B-1----:R-:W-:Y:S01]  /*1d490*/  IADD3 R248, R81, -0xa8, RZ ;  /* 0xffffff5851f87810 */ /* 0x002fe20007ffe0ff */
[----:B------:R-:W2:Y:S04]  /*1d4a0*/  LDL.64 R208, [R1+0xd20] ;  /* 0x000d200001d07983 */ /* 0x000ea80000100a00 */
[----:B------:R-:W2:Y:S04]  /*1d4b0*/  LDL.64 R144, [R1+0xee8] ;  /* 0x000ee80001907983 */ /* 0x000ea80000100a00 */
[----:B----4-:R-:W-:Y:S01]  /*1d4c0*/  LDGSTS.E [R4+0x28000], desc[UR8][R188.64], !P4 ;  /* 0x28000000bc047fae */ /* 0x010fe2000e121848 */
[----:B------:R-:W-:Y:S01]  /*1d4d0*/  ISETP.GE.U32.AND P6, PT, R252, 0x7ffffedb, PT ;  /* 0x7ffffedbfc00780c */ /* 0x000fe20003fc6070 */
[----:B------:R-:W1:Y:S02]  /*1d4e0*/  LDC R81, c[0x0][0x230] ;  /* 0x00008c00ff517b82 */ /* 0x000e640000000800 */
[----:B------:R-:W4:Y:S01]  /*1d4f0*/  LDL.64 R188, [R1+0xce8] ;  /* 0x000ce80001bc7983 */ /* 0x000f220000100a00 */
[----:B------:R-:W-:Y:S01]  /*1d500*/  VIADD R252, R82, 0xffffff59 ;  /* 0xffffff5952fc7836 */ /* 0x000fe20000000000 */
[----:B------:R-:W-:-:S04]  /*1d510*/  ISETP.GE.U32.AND P0, PT, R248, 0x7ffffed9, PT ;  /* 0x7ffffed9f800780c */ /* 0x000fc80003f06070 */
[----:B------:R-:W1:Y:S01]  /*1d520*/  LDC R82, c[0x0][0x230] ;  /* 0x00008c00ff527b82 */ /* 0x000e620000000800 */
[----:B------:R-:W-:Y:S01]  /*1d530*/  VIADD R248, R9, 0xffffff3b ;  /* 0xffffff3b09f87836 */ /* 0x000fe20000000000 */
[----:B---3--:R-:W-:Y:S01]  /*1d540*/  LDGSTS.E [R4+0x2c000], desc[UR8][R148.64], !P4 ;  /* 0x2c00000094047fae */ /* 0x008fe2000e121848 */
[----:B------:R-:W-:Y:S01]  /*1d550*/  ISETP.GE.U32.AND P1, PT, R252, 0x7ffffeda, PT ;  /* 0x7ffffedafc00780c */ /* 0x000fe20003f26070 */
[----:B------:R-:W-:Y:S02]  /*1d560*/  VIADD R252, R80, 0xffffff3a ;  /* 0xffffff3a50fc7836 */ /* 0x000fe40000000000 */
[----:B------:R-:W-:Y:S01]  /*1d570*/  ISETP.GE.U32.AND P5, PT, R248, 0x7ffffebc, PT ;  /* 0x7ffffebcf800780c */ /* 0x000fe20003fa6070 */
[----:B--2---:R-:W-:Y:S01]  /*1d580*/  VIADD R248, R8, 0xffffff39 ;  /* 0xffffff3908f87836 */ /* 0x004fe20000000000 */
[----:B------:R-:W-:Y:S01]  /*1d590*/  LDGSTS.E [R4+0x28004], desc[UR8][R210.64], !P6 ;  /* 0x28004000d2047fae */ /* 0x000fe2000f121848 */
[----:B------:R-:W-:Y:S01]  /*1d5a0*/  ISETP.GE.U32.AND P3, PT, R252, 0x7ffffebb, PT ;  /* 0x7ffffebbfc00780c */ /* 0x000fe20003f66070 */
[----:B------:R-:W2:Y:S01]  /*1d5b0*/  LDC R9, c[0x0][0x230] ;  /* 0x00008c00ff097b82 */ /* 0x000ea20000000800 */
[----:B------:R-:W-:Y:S01]  /*1d5c0*/  IADD3 R252, R71, -0xc8, RZ ;  /* 0xffffff3847fc7810 */ /* 0x000fe20007ffe0ff */
[----:B------:R-:W-:Y:S01]  /*1d5d0*/  LDGSTS.E [R4+0x2c004], desc[UR8][R244.64], !P6 ;  /* 0x2c004000f4047fae */ /* 0x000fe2000f121848 */
[----:B------:R-:W-:Y:S01]  /*1d5e0*/  ISETP.GE.U32.AND P4, PT, R248, 0x7ffffeba, PT ;  /* 0x7ffffebaf800780c */ /* 0x000fe20003f86070 */
[----:B------:R-:W-:-:S02]  /*1d5f0*/  VIADD R248, R70, 0xffffff1b ;  /* 0xffffff1b46f87836 */ /* 0x000fc40000000000 */
[----:B------:R-:W3:Y:S01]  /*1d600*/  LDL.64 R70, [R1+0xd00] ;  /* 0x000d000001467983 */ /* 0x000ee20000100a00 */
[----:B------:R-:W-:Y:S01]  /*1d610*/  ISETP.GE.U32.AND P6, PT, R252, 0x7ffffeb9, PT ;  /* 0x7ffffeb9fc00780c */ /* 0x000fe20003fc6070 */
[----:B------:R-:W3:Y:S02]  /*1d620*/  LDC R8, c[0x0][0x230] ;  /* 0x00008c00ff087b82 */ /* 0x000ee40000000800 */
[----:B------:R-:W3:Y:S04]  /*1d630*/  LDL.64 R148, [R1+0xf08] ;  /* 0x000f080001947983 */ /* 0x000ee80000100a00 */
[----:B------:R-:W3:Y:S01]  /*1d640*/  LDL.64 R244, [R1+0xd08] ;  /* 0x000d080001f47983 */ /* 0x000ee20000100a00 */
[----:B-1----:R-:W-:Y:S01]  /*1d650*/  VIADD R252, R82, 0xffffff19 ;  /* 0xffffff1952fc7836 */ /* 0x002fe20000000000 */
[----:B------:R-:W1:Y:S02]  /*1d660*/  LDC R80, c[0x0][0x230] ;  /* 0x00008c00ff507b82 */ /* 0x000e640000000800 */
[----:B------:R-:W3:Y:S04]  /*1d670*/  LDL.64 R82, [R1+0xf00] ;  /* 0x000f000001527983 */ /* 0x000ee80000100a00 */
[----:B------:R-:W3:Y:S04]  /*1d680*/  LDL.64 R210, [R1+0xf10] ;  /* 0x000f100001d27983 */ /* 0x000ee80000100a00 */
[----:B------:R-:W-:Y:S04]  /*1d690*/  LDGSTS.E [R4+0x28008], desc[UR8][R96.64], !P1 ;  /* 0x2800800060047fae */ /* 0x000fe8000c921848 */
[----:B------:R2:W-:Y:S04]  /*1d6a0*/  LDGSTS.E [R4+0x2c008], desc[UR8][R84.64], !P1 ;  /* 0x2c00800054047fae */ /* 0x0005e8000c921848 */
[----:B------:R-:W-:Y:S04]  /*1d6b0*/  LDGSTS.E [R4+0x2800c], desc[UR8][R194.64], !P0 ;  /* 0x2800c000c2047fae */ /* 0x000fe8000c121848 */
[----:B------:R-:W3:Y:S01]  /*1d6c0*/  LDL.64 R96, [R1+0xd10] ;  /* 0x000d100001607983 */ /* 0x000ee20000100a00 */
[----:B--2---:R-:W2:Y:S03]  /*1d6d0*/  LDC R84, c[0x0][0x230] ;  /* 0x00008c00ff547b82 */ /* 0x004ea60000000800 */
[----:B------:R-:W-:Y:S04]  /*1d6e0*/  LDGSTS.E [R4+0x2c00c], desc[UR8][R176.64], !P0 ;  /* 0x2c00c000b0047fae */ /* 0x000fe8000c121848 */
[----:B------:R-:W2:Y:S01]  /*1d6f0*/  LDL.64 R194, [R1+0xef0] ;  /* 0x000ef00001c27983 */ /* 0x000ea20000100a00 */
[----:B-1----:R-:W-:Y:S01]  /*1d700*/  VIADD R80, R80, 0xffffff76 ;  /* 0xffffff7650507836 */ /* 0x002fe20000000000 */
[----:B------:R-:W1:Y:S02]  /*1d710*/  LDC R85, c[0x0][0x230] ;  /* 0x00008c00ff557b82 */ /* 0x000e640000000800 */
[----:B------:R-:W2:Y:S04]  /*1d720*/  LDL.64 R176, [R1+0xef8] ;  /* 0x000ef80001b07983 */ /* 0x000ea80000100a00 */
[----:B----4-:R-:W-:Y:S01]  /*1d730*/  LDGSTS.E [R4+0x30000], desc[UR8][R188.64], !P5 ;  /* 0x30000000bc047fae */ /* 0x010fe2000e921848 */
[----:B------:R-:W-:-:S03]  /*1d740*/  ISETP.GE.U32.AND P1, PT, R248, 0x7ffffe9c, PT ;  /* 0x7ffffe9cf800780c */ /* 0x000fc60003f26070 */
[----:B------:R-:W4:Y:S01]  /*1d750*/  LDL.64 R188, [R1+0xf18] ;  /* 0x000f180001bc7983 */ /* 0x000f220000100a00 */
[----:B------:R-:W-:Y:S02]  /*1d760*/  VIADD R248, R81, 0xffffff1a ;  /* 0xffffff1a51f87836 */ /* 0x000fe40000000000 */
[----:B------:R-:W1:Y:S01]  /*1d770*/  LDC R81, c[0x0][0x230] ;  /* 0x00008c00ff517b82 */ /* 0x000e620000000800 */
[----:B------:R-:W-:Y:S02]  /*1d780*/  LDGSTS.E [R4+0x34000], desc[UR8][R102.64], !P5 ;  /* 0x3400000066047fae */ /* 0x000fe4000e921848 */
[----:B------:R-:W-:Y:S02]  /*1d790*/  ISETP.GE.U32.AND P0, PT, R248, 0x7ffffe9b, PT ;  /* 0x7ffffe9bf800780c */ /* 0x000fe40003f06070 */
[----:B------:R-:W-:Y:S01]  /*1d7a0*/  IADD3 R248, R9, -0xe8, RZ ;  /* 0xffffff1809f87810 */ /* 0x000fe20007ffe0ff */
[----:B------:R2:W-:Y:S01]  /*1d7b0*/  LDGSTS.E [R4+0x30004], desc[UR8][R86.64], !P3 ;  /* 0x3000400056047fae */ /* 0x0005e2000d921848 */
[----:B------:R-:W-:Y:S01]  /*1d7c0*/  ISETP.GE.U32.AND P5, PT, R252, 0x7ffffe9a, PT ;  /* 0x7ffffe9afc00780c */ /* 0x000fe20003fa6070 */
[----:B------:R-:W1:Y:S02]  /*1d7d0*/  LDC R9, c[0x0][0x230] ;  /* 0x00008c00ff097b82 */ /* 0x000e640000000800 */
[----:B---3--:R3:W-:Y:S01]  /*1d7e0*/  LDGSTS.E [R4+0x34004], desc[UR8][R70.64], !P3 ;  /* 0x3400400046047fae */ /* 0x0087e2000d921848 */
[----:B------:R-:W-:-:S03]  /*1d7f0*/  ISETP.GE.U32.AND P3, PT, R248, 0x7ffffe99, PT ;  /* 0x7ffffe99f800780c */ /* 0x000fc60003f66070 */
[----:B------:R-:W-:Y:S01]  /*1d800*/  LDGSTS.E [R4+0x30008], desc[UR8][R244.64], !P4 ;  /* 0x30008000f4047fae */ /* 0x000fe2000e121848 */
[----:B--2---:R-:W-:Y:S02]  /*1d810*/  VIADD R252, R84, 0xffffff75 ;  /* 0xffffff7554fc7836 */ /* 0x004fe40000000000 */
[----:B------:R-:W-:Y:S01]  /*1d820*/  VIADD R248, R8, 0xffffff77 ;  /* 0xffffff7708f87836 */ /* 0x000fe20000000000 */
[----:B------:R-:W2:Y:S01]  /*1d830*/  LDC R86, c[0x0][0x230] ;  /* 0x00008c00ff567b82 */ /* 0x000ea20000000800 */
[----:B------:R-:W2:Y:S07]  /*1d840*/  LDL.64 R244, [R1+0xbd8] ;  /* 0x000bd80001f47983 */ /* 0x000eae0000100a00 */
[----:B------:R-:W2:Y:S08]  /*1d850*/  LDC R8, c[0x0][0x230] ;  /* 0x00008c00ff087b82 */ /* 0x000eb00000000800 */
[----:B---3--:R-:W3:Y:S01]  /*1d860*/  LDC R71, c[0x0][0x230] ;  /* 0x00008c00ff477b82 */ /* 0x008ee20000000800 */
[----:B------:R-:W-:Y:S04]  /*1d870*/  LDGSTS.E [R4+0x34008], desc[UR8][R96.64], !P4 ;  /* 0x3400800060047fae */ /* 0x000fe8000e121848 */
[----:B------:R-:W-:Y:S03]  /*1d880*/  LDGSTS.E [R4+0x3000c], desc[UR8][R94.64], !P6 ;  /* 0x3000c0005e047fae */ /* 0x000fe6000f121848 */
[----:B------:R-:W2:Y:S01]  /*1d890*/  LDC R70, c[0x0][0x230] ;  /* 0x00008c00ff467b82 */ /* 0x000ea20000000800 */
[----:B------:R-:W-:Y:S04]  /*1d8a0*/  LDGSTS.E [R4+0x3400c], desc[UR8][R208.64], !P6 ;  /* 0x3400c000d0047fae */ /* 0x000fe8000f121848 */
[----:B------:R-:W-:Y:S03]  /*1d8b0*/  LDGSTS.E [R4+0x38000], desc[UR8][R144.64], !P1 ;  /* 0x3800000090047fae */ /* 0x000fe6000c921848 */
[----:B------:R-:W2:Y:S01]  /*1d8c0*/  LDC R84, c[0x0][0x230] ;  /* 0x00008c00ff547b82 */ /* 0x000ea20000000800 */
[----:B------:R-:W-:Y:S04]  /*1d8d0*/  LDGSTS.E [R4+0x3c000], desc[UR8][R194.64], !P1 ;  /* 0x3c000000c2047fae */ /* 0x000fe8000c921848 */
[----:B------:R-:W-:Y:S04]  /*1d8e0*/  LDGSTS.E [R4+0x38004], desc[UR8][R176.64], !P0 ;  /* 0x38004000b0047fae */ /* 0x000fe8000c121848 */
[----:B------:R-:W-:Y:S04]  /*1d8f0*/  LDGSTS.E [R4+0x3c004], desc[UR8][R82.64], !P0 ;  /* 0x3c00400052047fae */ /* 0x000fe8000c121848 */
[----:B------:R-:W-:Y:S04]  /*1d900*/  LDGSTS.E [R4+0x38008], desc[UR8][R148.64], !P5 ;  /* 0x3800800094047fae */ /* 0x000fe8000e921848 */
[----:B------:R-:W-:Y:S04]  /*1d910*/  LDGSTS.E [R4+0x3c008], desc[UR8][R210.64], !P5 ;  /* 0x3c008000d2047fae */ /* 0x000fe8000e921848 */
[----:B------:R-:W2:Y:S04]  /*1d920*/  LDL.64 R96, [R1+0xbd0] ;  /* 0x000bd00001607983 */ /* 0x000ea80000100a00 */
[----:B------:R-:W2:Y:S04]  /*1d930*/  LDL.64 R194, [R1+0xbc8] ;  /* 0x000bc80001c27983 */ /* 0x000ea80000100a00 */
[----:B------:R-:W2:Y:S04]  /*1d940*/  LDL.64 R176, [R1+0xbc0] ;  /* 0x000bc00001b07983 */ /* 0x000ea80000100a00 */
[----:B----4-:R-:W-:Y:S04]  /*1d950*/  LDGSTS.E [R4+0x3800c], desc[UR8][R188.64], !P3 ;  /* 0x3800c000bc047fae */ /* 0x010fe8000d921848 */
[----:B------:R3:W-:Y:S04]  /*1d960*/  LDGSTS.E [R4+0x3c00c], desc[UR8][R246.64], !P3 ;  /* 0x3c00c000f6047fae */ /* 0x0007e8000d921848 */
[----:B------:R-:W2:Y:S04]  /*1d970*/  LDL.LU.64 R246, [R1+0x1b70] ;  /* 0x001b700001f67983 */ /* 0x000ea80000300a00 */
[----:B------:R-:W4:Y:S04]  /*1d980*/  LDL.64 R208, [R1+0xbb8] ;  /* 0x000bb80001d07983 */ /* 0x000f280000100a00 */
[----:B------:R-:W4:Y:S01]  /*1d990*/  LDL.64 R188, [R1+0xbb0] ;  /* 0x000bb00001bc7983 */ /* 0x000f220000100a00 */
[----:B------:R-:W-:-:S02]  /*1d9a0*/  ISETP.GE.U32.AND P4, PT, R248, 0x7ffffef8, PT ;  /* 0x7ffffef8f800780c */ /* 0x000fc40003f86070 */
[----:B-1----:R-:W-:Y:S01]  /*1d9b0*/  IADD3 R248, R81, -0x8c, RZ ;  /* 0xffffff7451f87810 */ /* 0x002fe20007ffe0ff */
[----:B------:R-:W4:Y:S01]  /*1d9c0*/  LDL.64 R144, [R1+0xba0] ;  /* 0x000ba00001907983 */ /* 0x000f220000100a00 */
[----:B------:R-:W-:-:S03]  /*1d9d0*/  ISETP.GE.U32.AND P6, PT, R80, 0x7ffffef7, PT ;  /* 0x7ffffef75000780c */ /* 0x000fc60003fc6070 */
[----:B------:R-:W4:Y:S04]  /*1d9e0*/  LDL.64 R80, [R1+0xba8] ;  /* 0x000ba80001507983 */ /* 0x000f280000100a00 */
[----:B------:R-:W4:Y:S01]  /*1d9f0*/  LDL.64 R82, [R1+0x9d8] ;  /* 0x0009d80001527983 */ /* 0x000f220000100a00 */
[----:B------:R-:W-:-:S03]  /*1da00*/  ISETP.GE.U32.AND P5, PT, R252, 0x7ffffef6, PT ;  /* 0x7ffffef6fc00780c */ /* 0x000fc60003fa6070 */
[----:B------:R-:W4:Y:S04]  /*1da10*/  LDL.64 R148, [R1+0x9d0] ;  /* 0x0009d00001947983 */ /* 0x000f280000100a00 */
[----:B------:R-:W4:Y:S01]  /*1da20*/  LDL.64 R210, [R1+0x9c8] ;  /* 0x0009c80001d27983 */ /* 0x000f220000100a00 */
[----:B---3--:R-:W-:-:S03]  /*1da30*/  VIADD R4, R71, 0xffffff57 ;  /* 0xffffff5747047836 */ /* 0x008fc60000000000 */
[----:B------:R-:W3:Y:S04]  /*1da40*/  LDL.64 R250, [R1+0xd28] ;  /* 0x000d280001fa7983 */ /* 0x000ee80000100a00 */
[----:B------:R-:W3:Y:S04]  /*1da50*/  LDL.64 R102, [R1+0xd48] ;  /* 0x000d480001667983 */ /* 0x000ee80000100a00 */
[----:B------:R-:W3:Y:S04]  /*1da60*/  LDL.64 R94, [R1+0xd50] ;  /* 0x000d5000015e7983 */ /* 0x000ee80000100a00 */
[----:B--2---:R-:W-:Y:S01]  /*1da70*/  LDGSTS.E [R247+0x20000], desc[UR8][R244.64], !P4 ;  /* 0x20000000f4f77fae */ /* 0x004fe2000e121848 */
[----:B------:R-:W-:Y:S01]  /*1da80*/  ISETP.GE.U32.AND P3, PT, R248, 0x7ffffef5, PT ;  /* 0x7ffffef5f800780c */ /* 0x000fe20003f66070 */
[----:B------:R-:W1:Y:S02]  /*1da90*/  LDC R71, c[0x0][0x230] ;  /* 0x00008c00ff477b82 */ /* 0x000e640000000800 */
[----:B------:R-:W-:Y:S04]  /*1daa0*/  LDGSTS.E [R247+0x24000], desc[UR8][R96.64], !P4 ;  /* 0x2400000060f77fae */ /* 0x000fe8000e121848 */
[----:B------:R-:W-:Y:S02]  /*1dab0*/  LDGSTS.E [R247+0x20004], desc[UR8][R194.64], !P6 ;  /* 0x20004000c2f77fae */ /* 0x000fe4000f121848 */
[----:B------:R-:W2:Y:S02]  /*1dac0*/  LDC R252, c[0x0][0x230] ;  /* 0x00008c00fffc7b82 */ /* 0x000ea40000000800 */
[----:B------:R-:W3:Y:S04]  /*1dad0*/  LDL.64 R244, [R1+0x9c0] ;  /* 0x0009c00001f47983 */ /* 0x000ee80000100a00 */
[----:B------:R-:W2:Y:S04]  /*1dae0*/  LDL.64 R96, [R1+0x9b8] ;  /* 0x0009b80001607983 */ /* 0x000ea80000100a00 */
[----:B------:R-:W-:Y:S04]  /*1daf0*/  LDGSTS.E [R247+0x24004], desc[UR8][R176.64], !P6 ;  /* 0x24004000b0f77fae */ /* 0x000fe8000f121848 */
[----:B------:R-:W2:Y:S04]  /*1db00*/  LDL.64 R194, [R1+0x9b0] ;  /* 0x0009b00001c27983 */ /* 0x000ea80000100a00 */
[----:B----4-:R-:W-:Y:S04]  /*1db10*/  LDGSTS.E [R247+0x20008], desc[UR8][R208.64], !P5 ;  /* 0x20008000d0f77fae */ /* 0x010fe8000e921848 */
[----:B------:R-:W4:Y:S04]  /*1db20*/  LDL.64 R176, [R1+0x9a8] ;  /* 0x0009a80001b07983 */ /* 0x000f280000100a00 */
[----:B------:R-:W-:Y:S01]  /*1db30*/  LDGSTS.E [R247+0x24008], desc[UR8][R188.64], !P5 ;  /* 0x24008000bcf77fae */ /* 0x000fe2000e921848 */
[----:B------:R-:W-:-:S02]  /*1db40*/  VIADD R248, R8, 0xffffff56 ;  /* 0xffffff5608f87836 */ /* 0x000fc40000000000 */
[----:B------:R-:W1:Y:S01]  /*1db50*/  LDC R8, c[0x0][0x230] ;  /* 0x00008c00ff087b82 */ /* 0x000e620000000800 */
[----:B------:R-:W-:Y:S01]  /*1db60*/  ISETP.GE.U32.AND P1, PT, R4, 0x7ffffed8, PT ;  /* 0x7ffffed80400780c */ /* 0x000fe20003f26070 */
[----:B------:R-:W4:Y:S04]  /*1db70*/  LDL.64 R208, [R1+0xd58] ;  /* 0x000d580001d07983 */ /* 0x000f280000100a00 */
[----:B------:R-:W4:Y:S01]  /*1db80*/  LDL.64 R188, [R1+0x9a0] ;  /* 0x0009a00001bc7983 */ /* 0x000f220000100a00 */
[----:B------:R-:W-:Y:S01]  /*1db90*/  VIADD R4, R70, 0xffffff55 ;  /* 0xffffff5546047836 */ /* 0x000fe20000000000 */
[----:B------:R-:W-:Y:S01]  /*1dba0*/  ISETP.GE.U32.AND P0, PT, R248, 0x7ffffed7, PT ;  /* 0x7ffffed7f800780c */ /* 0x000fe20003f06070 */
[----:B------:R-:W-:Y:S01]  /*1dbb0*/  VIADD R248, R86, 0xffffff37 ;  /* 0xffffff3756f87836 */ /* 0x000fe20000000000 */
[----:B------:R-:W-:Y:S01]  /*1dbc0*/  LDGSTS.E [R247+0x2000c], desc[UR8][R80.64], !P3 ;  /* 0x2000c00050f77fae */ /* 0x000fe2000d921848 */
[----:B------:R-:W4:Y:S01]  /*1dbd0*/  LDC R70, c[0x0][0x230] ;  /* 0x00008c00ff467b82 */ /* 0x000f220000000800 */
[----:B------:R-:W-:-:S02]  /*1dbe0*/  ISETP.GE.U32.AND P4, PT, R4, 0x7ffffed6, PT ;  /* 0x7ffffed60400780c */ /* 0x000fc40003f86070 */
[----:B------:R-:W-:Y:S01]  /*1dbf0*/  IADD3 R4, R9, -0xac, RZ ;  /* 0xffffff5409047810 */ /* 0x000fe20007ffe0ff */
[----:B------:R-:W4:Y:S03]  /*1dc00*/  LDL.64 R86, [R1+0xd30] ;  /* 0x000d300001567983 */ /* 0x000f260000100a00 */
[----:B------:R-:W-:Y:S01]  /*1dc10*/  ISETP.GE.U32.AND P6, PT, R4, 0x7ffffed5, PT ;  /* 0x7ffffed50400780c */ /* 0x000fe20003fc6070 */
[----:B------:R-:W-:Y:S01]  /*1dc20*/  VIADD R4, R85, 0xffffff36 ;  /* 0xffffff3655047836 */ /* 0x000fe20000000000 */
[----:B------:R-:W-:Y:S01]  /*1dc30*/  LDGSTS.E [R247+0x2400c], desc[UR8][R144.64], !P3 ;  /* 0x2400c00090f77fae */ /* 0x000fe2000d921848 */
[----:B------:R-:W4:Y:S03]  /*1dc40*/  LDC R9, c[0x0][0x230] ;  /* 0x00008c00ff097b82 */ /* 0x000f260000000800 */
[----:B------:R-:W4:Y:S01]  /*1dc50*/  LDL.64 R80, [R1+0xd38] ;  /* 0x000d380001507983 */ /* 0x000f220000100a00 */
[----:B------:R-:W-:-:S03]  /*1dc60*/  ISETP.GE.U32.AND P3, PT, R4, 0x7ffffeb7, PT ;  /* 0x7ffffeb70400780c */ /* 0x000fc60003f66070 */
[----:B------:R-:W-:Y:S01]  /*1dc70*/  LDGSTS.E [R247+0x28000], desc[UR8][R82.64], !P1 ;  /* 0x2800000052f77fae */ /* 0x000fe2000c921848 */
[----:B-1----:R-:W-:Y:S02]  /*1dc80*/  IADD3 R4, R8, -0xcc, RZ ;  /* 0xffffff3408047810 */ /* 0x002fe40007ffe0ff */
[----:B------:R-:W-:Y:S01]  /*1dc90*/  ISETP.GE.U32.AND P5, PT, R248, 0x7ffffeb8, PT ;  /* 0x7ffffeb8f800780c */ /* 0x000fe20003fa6070 */
[----:B------:R-:W-:Y:S01]  /*1dca0*/  LDGSTS.E [R247+0x2c000], desc[UR8][R148.64], !P1 ;  /* 0x2c00000094f77fae */ /* 0x000fe2000c921848 */
[----:B------:R-:W1:Y:S03]  /*1dcb0*/  LDC R8, c[0x0][0x230] ;  /* 0x00008c00ff087b82 */ /* 0x000e660000000800 */
[----:B------:R-:W-:Y:S04]  /*1dcc0*/  LDGSTS.E [R247+0x28004], desc[UR8][R210.64], !P0 ;  /* 0x28004000d2f77fae */ /* 0x000fe8000c121848 */
[----:B------:R-:W4:Y:S04]  /*1dcd0*/  LDL.64 R82, [R1+0xd40] ;  /* 0x000d400001527983 */ /* 0x000f280000100a00 */
[----:B------:R-:W4:Y:S04]  /*1dce0*/  LDL.64 R144, [R1+0xd60] ;  /* 0x000d600001907983 */ /* 0x000f280000100a00 */
[----:B------:R-:W4:Y:S04]  /*1dcf0*/  LDL.64 R148, [R1+0xf28] ;  /* 0x000f280001947983 */ /* 0x000f280000100a00 */
[----:B------:R-:W4:Y:S04]  /*1dd00*/  LDL.64 R210, [R1+0xf30] ;  /* 0x000f300001d27983 */ /* 0x000f280000100a00 */
[----:B---3--:R-:W-:Y:S01]  /*1dd10*/  LDGSTS.E [R247+0x2c004], desc[UR8][R244.64], !P0 ;  /* 0x2c004000f4f77fae */ /* 0x008fe2000c121848 */
[----:B------:R-:W-:Y:S01]  /*1dd20*/  ISETP.GE.U32.AND P0, PT, R4, 0x7ffffeb5, PT ;  /* 0x7ffffeb50400780c */ /* 0x000fe20003f06070 */
[----:B------:R-:W-:-:S02]  /*1dd30*/  VIADD R4, R84, 0xffffff16 ;  /* 0xffffff1654047836 */ /* 0x000fc40000000000 */
[----:B------:R-:W3:Y:S04]  /*1dd40*/  LDL.64 R84, [R1+0xf40] ;  /* 0x000f400001547983 */ /* 0x000ee80000100a00 */
[----:B--2---:R-:W-:Y:S04]  /*1dd50*/  LDGSTS.E [R247+0x28008], desc[UR8][R96.64], !P4 ;  /* 0x2800800060f77fae */ /* 0x004fe8000e121848 */
[----:B------:R-:W2:Y:S04]  /*1dd60*/  LDL.64 R244, [R1+0xf38] ;  /* 0x000f380001f47983 */ /* 0x000ea80000100a00 */
[----:B------:R-:W-:Y:S04]  /*1dd70*/  LDGSTS.E [R247+0x2c008], desc[UR8][R194.64], !P4 ;  /* 0x2c008000c2f77fae */ /* 0x000fe8000e121848 */
[----:B------:R-:W3:Y:S04]  /*1dd80*/  LDL.64 R96, [R1+0xf48] ;  /* 0x000f480001607983 */ /* 0x000ee80000100a00 */
[----:B----4-:R-:W-:Y:S04]  /*1dd90*/  LDGSTS.E [R247+0x2800c], desc[UR8][R176.64], !P6 ;  /* 0x2800c000b0f77fae */ /* 0x010fe8000f121848 */
[----:B------:R-:W4:Y:S04]  /*1dda0*/  LDL.64 R194, [R1+0xf50] ;  /* 0x000f500001c27983 */ /* 0x000f280000100a00 */
[----:B------:R-:W4:Y:S04]  /*1ddb0*/  LDL.64 R176, [R1+0xf58] ;  /* 0x000f580001b07983 */ /* 0x000f280000100a00 */
[----:B------:R-:W-:Y:S04]  /*1ddc0*/  LDGSTS.E [R247+0x2c00c], desc[UR8][R188.64], !P6 ;  /* 0x2c00c000bcf77fae */ /* 0x000fe8000f121848 */
[----:B------:R-:W4:Y:S01]  /*1ddd0*/  LDL.64 R188, [R1+0xf60] ;  /* 0x000f600001bc7983 */ /* 0x000f220000100a00 */
[----:B------:R-:W-:-:S02]  /*1dde0*/  VIADD R248, R71, 0xffffff35 ;  /* 0xffffff3547f87836 */ /* 0x000fc40000000000 */
[----:B------:R-:W1:Y:S01]  /*1ddf0*/  LDC R71, c[0x0][0x230] ;  /* 0x00008c00ff477b82 */ /* 0x000e620000000800 */
[----:B------:R-:W-:Y:S02]  /*1de00*/  LDGSTS.E [R247+0x30000], desc[UR8][R250.64], !P5 ;  /* 0x30000000faf77fae */ /* 0x000fe4000e921848 */
[----:B------:R-:W-:Y:S01]  /*1de10*/  ISETP.GE.U32.AND P1, PT, R248, 0x7ffffeb6, PT ;  /* 0x7ffffeb6f800780c */ /* 0x000fe20003f26070 */
[----:B------:R-:W-:Y:S01]  /*1de20*/  VIADD R248, R252, 0xffffff17 ;  /* 0xffffff17fcf87836 */ /* 0x000fe20000000000 */
[----:B------:R-:W-:Y:S01]  /*1de30*/  LDGSTS.E [R247+0x34000], desc[UR8][R86.64], !P5 ;  /* 0x3400000056f77fae */ /* 0x000fe2000e921848 */
[----:B------:R-:W-:Y:S02]  /*1de40*/  ISETP.GE.U32.AND P6, PT, R4, 0x7ffffe97, PT ;  /* 0x7ffffe970400780c */ /* 0x000fe40003fc6070 */
[----:B------:R-:W1:Y:S01]  /*1de50*/  LDC R252, c[0x0][0x230] ;  /* 0x00008c00fffc7b82 */ /* 0x000e620000000800 */
[----:B------:R-:W-:Y:S01]  /*1de60*/  ISETP.GE.U32.AND P4, PT, R248, 0x7ffffe98, PT ;  /* 0x7ffffe98f800780c */ /* 0x000fe20003f86070 */
[----:B------:R1:W-:Y:S01]  /*1de70*/  LDGSTS.E [R247+0x30004], desc[UR8][R80.64], !P3 ;  /* 0x3000400050f77fae */ /* 0x0003e2000d921848 */
[----:B------:R-:W-:Y:S01]  /*1de80*/  VIADD R248, R70, 0xffffff15 ;  /* 0xffffff1546f87836 */ /* 0x000fe20000000000 */
[----:B------:R-:W-:-:S02]  /*1de90*/  IADD3 R4, R9, -0xec, RZ ;  /* 0xffffff1409047810 */ /* 0x000fc40007ffe0ff */
[----:B------:R1:W-:Y:S02]  /*1dea0*/  LDGSTS.E [R247+0x34004], desc[UR8][R82.64], !P3 ;  /* 0x3400400052f77fae */ /* 0x0003e4000d921848 */
[----:B------:R-:W-:Y:S01]  /*1deb0*/  ISETP.GE.U32.AND P5, PT, R248, 0x7ffffe96, PT ;  /* 0x7ffffe96f800780c */ /* 0x000fe20003fa6070 */
[----:B------:R-:W4:Y:S01]  /*1dec0*/  LDC R70, c[0x0][0x230] ;  /* 0x00008c00ff467b82 */ /* 0x000f220000000800 */
[----:B------:R-:W-:Y:S01]  /*1ded0*/  ISETP.GE.U32.AND P3, PT, R4, 0x7ffffe95, PT ;  /* 0x7ffffe950400780c */ /* 0x000fe20003f66070 */
[----:B------:R1:W-:Y:S04]  /*1dee0*/  LDGSTS.E [R247+0x30008], desc[UR8][R102.64], !P1 ;  /* 0x3000800066f77fae */ /* 0x0003e8000c921848 */
[----:B------:R-:W-:Y:S02]  /*1def0*/  LDGSTS.E [R247+0x34008], desc[UR8][R94.64], !P1 ;  /* 0x340080005ef77fae */ /* 0x000fe4000c921848 */
[----:B-1----:R-:W1:Y:S02]  /*1df00*/  LDC R80, c[0x0][0x230] ;  /* 0x00008c00ff507b82 */ /* 0x002e640000000800 */
[----:B------:R-:W-:Y:S04]  /*1df10*/  LDGSTS.E [R247+0x3000c], desc[UR8][R208.64], !P0 ;  /* 0x3000c000d0f77fae */ /* 0x000fe8000c121848 */
[----:B------:R-:W-:Y:S01]  /*1df20*/  LDGSTS.E [R247+0x3400c], desc[UR8][R144.64], !P0 ;  /* 0x3400c00090f77fae */ /* 0x000fe2000c121848 */
[----:B------:R-:W-:Y:S01]  /*1df30*/  VIADD R248, R71, 0xffffff73 ;  /* 0xffffff7347f87836 */ /* 0x000fe20000000000 */
[----:B------:R-:W4:Y:S02]  /*1df40*/  LDC R9, c[0x0][0x230] ;  /* 0x00008c00ff097b82 */ /* 0x000f240000000800 */
[----:B------:R-:W-:Y:S04]  /*1df50*/  LDGSTS.E [R247+0x38000], desc[UR8][R148.64], !P4 ;  /* 0x3800000094f77fae */ /* 0x000fe8000e121848 */
[----:B------:R-:W-:Y:S01]  /*1df60*/  LDGSTS.E [R247+0x3c000], desc[UR8][R210.64], !P4 ;  /* 0x3c000000d2f77fae */ /* 0x000fe2000e121848 */
[----:B------:R-:W-:Y:S01]  /*1df70*/  VIADD R4, R8, 0xffffff72 ;  /* 0xffffff7208047836 */ /* 0x000fe20000000000 */
[----:B------:R-:W4:Y:S02]  /*1df80*/  LDC R83, c[0x0][0x230] ;  /* 0x00008c00ff537b82 */ /* 0x000f240000000800 */
[----:B------:R-:W4:Y:S01]  /*1df90*/  LDL.64 R208, [R1+0xb80] ;  /* 0x000b800001d07983 */ /* 0x000f220000100a00 */
[----:B------:R-:W-:Y:S01]  /*1dfa0*/  ISETP.GE.U32.AND P1, PT, R248, 0x7ffffef4, PT ;  /* 0x7ffffef4f800780c */ /* 0x000fe20003f26070 */
[----:B------:R-:W-:-:S02]  /*1dfb0*/  VIADD R252, R252, 0xffffff71 ;  /* 0xffffff71fcfc7836 */ /* 0x000fc40000000000 */
[----:B------:R-:W4:Y:S02]  /*1dfc0*/  LDL.64 R144, [R1+0x990] ;  /* 0x0009900001907983 */ /* 0x000f240000100a00 */
[----:B------:R-:W4:Y:S02]  /*1dfd0*/  LDC R86, c[0x0][0x230] ;  /* 0x00008c00ff567b82 */ /* 0x000f240000000800 */
[----:B------:R-:W4:Y:S01]  /*1dfe0*/  LDL.64 R210, [R1+0xb98] ;  /* 0x000b980001d27983 */ /* 0x000f220000100a00 */
[----:B-1----:R-:W-:-:S03]  /*1dff0*/  IADD3 R248, R80, -0x90, RZ ;  /* 0xffffff7050f87810 */ /* 0x002fc60007ffe0ff */
[----:B------:R-:W4:Y:S02]  /*1e000*/  LDL.64 R80, [R1+0xb68] ;  /* 0x000b680001507983 */ /* 0x000f240000100a00 */
[----:B------:R-:W1:Y:S02]  /*1e010*/  LDC R82, c[0x0][0x230] ;  /* 0x00008c00ff527b82 */ /* 0x000e640000000800 */
[----:B------:R-:W4:Y:S04]  /*1e020*/  LDL.64 R148, [R1+0x988] ;  /* 0x0009880001947983 */ /* 0x000f280000100a00 */
[----:B------:R-:W4:Y:S02]  /*1e030*/  LDL.64 R94, [R1+0xd98] ;  /* 0x000d9800015e7983 */ /* 0x000f240000100a00 */
[----:B------:R-:W1:Y:S08]  /*1e040*/  LDC R71, c[0x0][0x230] ;  /* 0x00008c00ff477b82 */ /* 0x000e700000000800 */
[----:B------:R-:W1:Y:S08]  /*1e050*/  LDC R87, c[0x0][0x230] ;  /* 0x00008c00ff577b82 */ /* 0x000e700000000800 */
[----:B------:R-:W1:Y:S01]  /*1e060*/  LDC R102, c[0x0][0x230] ;  /* 0x00008c00ff667b82 */ /* 0x000e620000000800 */
[----:B--2---:R-:W-:Y:S07]  /*1e070*/  LDGSTS.E [R247+0x38004], desc[UR8][R244.64], !P6 ;  /* 0x38004000f4f77fae */ /* 0x004fee000f121848 */
[----:B------:R-:W2:Y:S01]  /*1e080*/  LDC R8, c[0x0][0x230] ;  /* 0x00008c00ff087b82 */ /* 0x000ea20000000800 */
[----:B---3--:R-:W-:Y:S04]  /*1e090*/  LDGSTS.E [R247+0x3c004], desc[UR8][R84.64], !P6 ;  /* 0x3c00400054f77fae */ /* 0x008fe8000f121848 */
[----:B------:R-:W-:Y:S04]  /*1e0a0*/  LDGSTS.E [R247+0x38008], desc[UR8][R96.64], !P5 ;  /* 0x3800800060f77fae */ /* 0x000fe8000e921848 */
[----:B------:R-:W3:Y:S04]  /*1e0b0*/  LDL.64 R244, [R1+0xb90] ;  /* 0x000b900001f47983 */ /* 0x000ee80000100a00 */
[----:B------:R-:W2:Y:S04]  /*1e0c0*/  LDL.64 R84, [R1+0xb88] ;  /* 0x000b880001547983 */ /* 0x000ea80000100a00 */
[----:B----4-:R-:W-:Y:S04]  /*1e0d0*/  LDGSTS.E [R247+0x3c008], desc[UR8][R194.64], !P5 ;  /* 0x3c008000c2f77fae */ /* 0x010fe8000e921848 */
[----:B------:R-:W-:Y:S04]  /*1e0e0*/  LDGSTS.E [R247+0x3800c], desc[UR8][R176.64], !P3 ;  /* 0x3800c000b0f77fae */ /* 0x000fe8000d921848 */
[----:B------:R-:W4:Y:S04]  /*1e0f0*/  LDL.64 R96, [R1+0xb60] ;  /* 0x000b600001607983 */ /* 0x000f280000100a00 */
[----:B------:R-:W4:Y:S04]  /*1e100*/  LDL.64 R194, [R1+0xb78] ;  /* 0x000b780001c27983 */ /* 0x000f280000100a00 */
[----:B------:R-:W4:Y:S04]  /*1e110*/  LDL.64 R176, [R1+0xb70] ;  /* 0x000b700001b07983 */ /* 0x000f280000100a00 */
[----:B------:R1:W-:Y:S04]  /*1e120*/  LDGSTS.E [R247+0x3c00c], desc[UR8][R188.64], !P3 ;  /* 0x3c00c000bcf77fae */ /* 0x0003e8000d921848 */
[----:B------:R-:W4:Y:S01]  /*1e130*/  LDL.64 R188, [R1+0x998] ;  /* 0x0009980001bc7983 */ /* 0x000f220000100a00 */
[----:B------:R-:W-:-:S02]  /*1e140*/  ISETP.GE.U32.AND P3, PT, R4, 0x7ffffef3, PT ;  /* 0x7ffffef30400780c */ /* 0x000fc40003f66070 */
[----:B------:R-:W-:Y:S01]  /*1e150*/  ISETP.GE.U32.AND P4, PT, R252, 0x7ffffef2, PT ;  /* 0x7ffffef2fc00780c */ /* 0x000fe20003f86070 */
[----:B-1----:R-:W-:Y:S01]  /*1e160*/  VIADD R247, R70, 0xffffff53 ;  /* 0xffffff5346f77836 */ /* 0x002fe20000000000 */
[----:B------:R-:W-:Y:S01]  /*1e170*/  ISETP.GE.U32.AND P5, PT, R248, 0x7ffffef1, PT ;  /* 0x7ffffef1f800780c */ /* 0x000fe20003fa6070 */
[----:B------:R-:W-:Y:S03]  /*1e180*/  LDGSTS.E [R246+0x20000], desc[UR8][R210.64], !P1 ;  /* 0x20000000d2f67fae */ /* 0x000fe6000c921848 */
[----:B------:R-:W-:Y:S01]  /*1e190*/  ISETP.GE.U32.AND P6, PT, R247, 0x7ffffed4, PT ;  /* 0x7ffffed4f700780c */ /* 0x000fe20003fc6070 */
[----:B------:R-:W-:Y:S01]  /*1e1a0*/  VIADD R4, R9, 0xffffff52 ;  /* 0xffffff5209047836 */ /* 0x000fe20000000000 */
[----:B------:R-:W1:Y:S08]  /*1e1b0*/  LDC R70, c[0x0][0x230] ;  /* 0x00008c00ff467b82 */ /* 0x000e700000000800 */
[----:B------:R-:W1:Y:S01]  /*1e1c0*/  LDC R9, c[0x0][0x230] ;  /* 0x00008c00ff097b82 */ /* 0x000e620000000800 */
[----:B------:R-:W4:Y:S07]  /*1e1d0*/  LDL.64 R210, [R1+0x980] ;  /* 0x0009800001d27983 */ /* 0x000f2e0000100a00 */
[----:B------:R-:W1:Y:S08]  /*1e1e0*/  LDC R252, c[0x0][0x230] ;  /* 0x00008c00fffc7b82 */ /* 0x000e700000000800 */
[----:B------:R-:W1:Y:S01]  /*1e1f0*/  LDC R248, c[0x0][0x230] ;  /* 0x00008c00fff87b82 */ /* 0x000e620000000800 */
[----:B---3--:R-:W-:Y:S04]  /*1e200*/  LDGSTS.E [R246+0x24000], desc[UR8][R244.64], !P1 ;  /* 0x24000000f4f67fae */ /* 0x008fe8000c921848 */
[----:B--2---:R-:W-:Y:S04]  /*1e210*/  LDGSTS.E [R246+0x20004], desc[UR8][R84.64], !P3 ;  /* 0x2000400054f67fae */ /* 0x004fe8000d921848 */
[----:B------:R-:W-:Y:S04]  /*1e220*/  LDGSTS.E [R246+0x24004], desc[UR8][R208.64], !P3 ;  /* 0x24004000d0f67fae */ /* 0x000fe8000d921848 */
[----:B------:R-:W2:Y:S04]  /*1e230*/  LDL.64 R244, [R1+0x978] ;  /* 0x0009780001f47983 */ /* 0x000ea80000100a00 */
[----:B------:R-:W3:Y:S04]  /*1e240*/  LDL.64 R84, [R1+0x970] ;  /* 0x0009700001547983 */ /* 0x000ee80000100a00 */
[----:B----4-:R-:W-:Y:S04]  /*1e250*/  LDGSTS.E [R246+0x20008], desc[UR8][R194.64], !P4 ;  /* 0x20008000c2f67fae */ /* 0x010fe8000e121848 */
[----:B------:R-:W-:Y:S04]  /*1e260*/  LDGSTS.E [R246+0x24008], desc[UR8][R176.64], !P4 ;  /* 0x24008000b0f67fae */ /* 0x000fe8000e121848 */
[----:B------:R-:W-:Y:S04]  /*1e270*/  LDGSTS.E [R246+0x2000c], desc[UR8][R80.64], !P5 ;  /* 0x2000c00050f67fae */ /* 0x000fe8000e921848 */
[----:B------:R-:W4:Y:S04]  /*1e280*/  LDL.64 R194, [R1+0x968] ;  /* 0x0009680001c27983 */ /* 0x000f280000100a00 */
[----:B------:R-:W4:Y:S04]  /*1e290*/  LDL.64 R176, [R1+0x960] ;  /* 0x0009600001b07983 */ /* 0x000f280000100a00 */
[----:B------:R-:W-:Y:S04]  /*1e2a0*/  LDGSTS.E [R246+0x2400c], desc[UR8][R96.64], !P5 ;  /* 0x2400c00060f67fae */ /* 0x000fe8000e921848 */
[----:B------:R-:W-:Y:S01]  /*1e2b0*/  LDGSTS.E [R246+0x28000], desc[UR8][R188.64], !P6 ;  /* 0x28000000bcf67fae */ /* 0x000fe2000f121848 */
[----:B------:R-:W-:Y:S01]  /*1e2c0*/  ISETP.GE.U32.AND P0, PT, R4, 0x7ffffed3, PT ;  /* 0x7ffffed30400780c */ /* 0x000fe20003f06070 */
[----:B------:R-:W-:-:S02]  /*1e2d0*/  VIADD R247, R86, 0xffffff51 ;  /* 0xffffff5156f77836 */ /* 0x000fc40000000000 */
[----:B------:R-:W4:Y:S04]  /*1e2e0*/  LDL.64 R80, [R1+0xd80] ;  /* 0x000d800001507983 */ /* 0x000f280000100a00 */
[----:B------:R-:W4:Y:S04]  /*1e2f0*/  LDL.64 R96, [R1+0xd68] ;  /* 0x000d680001607983 */ /* 0x000f280000100a00 */
[----:B------:R-:W4:Y:S01]  /*1e300*/  LDL.64 R188, [R1+0xd70] ;  /* 0x000d700001bc7983 */ /* 0x000f220000100a00 */
[----:B------:R-:W-:Y:S01]  /*1e310*/  IADD3 R4, R83, -0xb0, RZ ;  /* 0xffffff5053047810 */ /* 0x000fe20007ffe0ff */
[----:B------:R-:W4:Y:S02]  /*1e320*/  LDC R86, c[0x0][0x230] ;  /* 0x00008c00ff567b82 */ /* 0x000f240000000800 */
[----:B------:R-:W-:Y:S01]  /*1e330*/  LDGSTS.E [R246+0x2c000], desc[UR8][R144.64], !P6 ;  /* 0x2c00000090f67fae */ /* 0x000fe2000f121848 */
[----:B------:R-:W-:Y:S01]  /*1e340*/  ISETP.GE.U32.AND P3, PT, R4, 0x7ffffed1, PT ;  /* 0x7ffffed10400780c */ /* 0x000fe20003f66070 */
[----:B------:R-:W-:Y:S01]  /*1e350*/  VIADD R4, R82, 0xffffff33 ;  /* 0xffffff3352047836 */ /* 0x000fe20000000000 */
[----:B------:R-:W-:Y:S01]  /*1e360*/  ISETP.GE.U32.AND P1, PT, R247, 0x7ffffed2, PT ;  /* 0x7ffffed2f700780c */ /* 0x000fe20003f26070 */
[----:B------:R-:W-:Y:S02]  /*1e370*/  LDGSTS.E [R246+0x28004], desc[UR8][R148.64], !P0 ;  /* 0x2800400094f67fae */ /* 0x000fe4000c121848 */
[----:B------:R-:W4:Y:S01]  /*1e380*/  LDC R82, c[0x0][0x230] ;  /* 0x00008c00ff527b82 */ /* 0x000f220000000800 */
[----:B------:R-:W-:Y:S01]  /*1e390*/  ISETP.GE.U32.AND P4, PT, R4, 0x7ffffeb4, PT ;  /* 0x7ffffeb40400780c */ /* 0x000fe20003f86070 */
[----:B------:R-:W-:Y:S01]  /*1e3a0*/  VIADD R247, R71, 0xffffff32 ;  /* 0xffffff3247f77836 */ /* 0x000fe20000000000 */
[----:B------:R-:W4:Y:S01]  /*1e3b0*/  LDL.64 R208, [R1+0xda0] ;  /* 0x000da00001d07983 */ /* 0x000f220000100a00 */
[----:B------:R-:W-:-:S03]  /*1e3c0*/  VIADD R4, R8, 0xffffff31 ;  /* 0xffffff3108047836 */ /* 0x000fc60000000000 */
[----:B------:R-:W-:Y:S01]  /*1e3d0*/  ISETP.GE.U32.AND P5, PT, R247, 0x7ffffeb3, PT ;  /* 0x7ffffeb3f700780c */ /* 0x000fe20003fa6070 */
[----:B------:R-:W4:Y:S01]  /*1e3e0*/  LDL.64 R144, [R1+0xf68] ;  /* 0x000f680001907983 */ /* 0x000f220000100a00 */
[----:B------:R-:W-:Y:S01]  /*1e3f0*/  ISETP.GE.U32.AND P6, PT, R4, 0x7ffffeb2, PT ;  /* 0x7ffffeb20400780c */ /* 0x000fe20003fc6070 */
[----:B-1----:R-:W-:Y:S01]  /*1e400*/  VIADD R4, R9, 0xffffff13 ;  /* 0xffffff1309047836 */ /* 0x002fe20000000000 */
[----:B------:R-:W-:Y:S01]  /*1e410*/  IADD3 R247, R70, -0xd0, RZ ;  /* 0xffffff3046f77810 */ /* 0x000fe20007ffe0ff */
[----:B------:R-:W4:Y:S01]  /*1e420*/  LDL.64 R148, [R1+0xf88] ;  /* 0x000f880001947983 */ /* 0x000f220000100a00 */
[----:B------:R-:W1:Y:S03]  /*1e430*/  LDC R8, c[0x0][0x230] ;  /* 0x00008c00ff087b82 */ /* 0x000e660000000800 */
[----:B------:R-:W4:Y:S05]  /*1e440*/  LDL.64 R70, [R1+0xd78] ;  /* 0x000d780001467983 */ /* 0x000f2a0000100a00 */
[----:B------:R-:W1:Y:S01]  /*1e450*/  LDC R9, c[0x0][0x230] ;  /* 0x00008c00ff097b82 */ /* 0x000e620000000800 */
[----:B------:R-:W-:Y:S04]  /*1e460*/  LDGSTS.E [R246+0x2c004], desc[UR8][R210.64], !P0 ;  /* 0x2c004000d2f67fae */ /* 0x000fe8000c121848 */
[----:B------:R-:W4:Y:S04]  /*1e470*/  LDL.64 R210, [R1+0xd88] ;  /* 0x000d880001d27983 */ /* 0x000f280000100a00 */
[----:B--2---:R-:W-:Y:S04]  /*1e480*/  LDGSTS.E [R246+0x28008], desc[UR8][R244.64], !P1 ;  /* 0x28008000f4f67fae */ /* 0x004fe8000c921848 */
[----:B---3--:R-:W-:Y:S01]  /*1e490*/  LDGSTS.E [R246+0x2c008], desc[UR8][R84.64], !P1 ;  /* 0x2c00800054f67fae */ /* 0x008fe2000c921848 */
[----:B------:R-:W-:Y:S01]  /*1e4a0*/  ISETP.GE.U32.AND P1, PT, R4, 0x7ffffe94, PT ;  /* 0x7ffffe940400780c */ /* 0x000fe20003f26070 */
[----:B------:R-:W-:Y:S01]  /*1e4b0*/  VIADD R4, R252, 0xffffff12 ;  /* 0xffffff12fc047836 */ /* 0x000fe20000000000 */
[----:B------:R-:W-:Y:S01]  /*1e4c0*/  ISETP.GE.U32.AND P0, PT, R247, 0x7ffffeb1, PT ;  /* 0x7ffffeb1f700780c */ /* 0x000fe20003f06070 */
[----:B------:R-:W2:Y:S04]  /*1e4d0*/  LDL.64 R244, [R1+0xd90] ;  /* 0x000d900001f47983 */ /* 0x000ea80000100a00 */
[----:B------:R-:W3:Y:S04]  /*1e4e0*/  LDL.64 R84, [R1+0xf90] ;  /* 0x000f900001547983 */ /* 0x000ee80000100a00 */
[----:B----4-:R-:W-:Y:S01]  /*1e4f0*/  LDGSTS.E [R246+0x2800c], desc[UR8][R194.64], !P3 ;  /* 0x2800c000c2f67fae */ /* 0x010fe2000d921848 */
[----:B------:R-:W4:Y:S03]  /*1e500*/  LDC R252, c[0x0][0x230] ;  /* 0x00008c00fffc7b82 */ /* 0x000f260000000800 */
[----:B------:R-:W-:Y:S01]  /*1e510*/  LDGSTS.E [R246+0x2c00c], desc[UR8][R176.64], !P3 ;  /* 0x2c00c000b0f67fae */ /* 0x000fe2000d921848 */
[----:B------:R-:W-:-:S02]  /*1e520*/  ISETP.GE.U32.AND P3, PT, R4, 0x7ffffe93, PT ;  /* 0x7ffffe930400780c */ /* 0x000fc40003f66070 */
[----:B------:R-:W-:Y:S02]  /*1e530*/  IADD3 R4, R82, -0xf0, RZ ;  /* 0xffffff1052047810 */ /* 0x000fe40007ffe0ff */
[----:B------:R-:W4:Y:S04]  /*1e540*/  LDL.64 R82, [R1+0xf80] ;  /* 0x000f800001527983 */ /* 0x000f280000100a00 */
[----:B------:R-:W3:Y:S04]  /*1e550*/  LDL.64 R194, [R1+0xf70] ;  /* 0x000f700001c27983 */ /* 0x000ee80000100a00 */
[----:B------:R-:W4:Y:S04]  /*1e560*/  LDL.64 R176, [R1+0xf78] ;  /* 0x000f780001b07983 */ /* 0x000f280000100a00 */
[----:B------:R-:W-:Y:S04]  /*1e570*/  LDGSTS.E [R246+0x30000], desc[UR8][R96.64], !P4 ;  /* 0x3000000060f67fae */ /* 0x000fe8000e121848 */
[----:B------:R-:W-:Y:S04]  /*1e580*/  LDGSTS.E [R246+0x34000], desc[UR8][R188.64], !P4 ;  /* 0x34000000bcf67fae */ /* 0x000fe8000e121848 */
[----:B------:R-:W4:Y:S04]  /*1e590*/  LDL.64 R96, [R1+0xf98] ;  /* 0x000f980001607983 */ /* 0x000f280000100a00 */
[----:B------:R-:W4:Y:S01]  /*1e5a0*/  LDL.64 R188, [R1+0xfa0] ;  /* 0x000fa00001bc7983 */ /* 0x000f220000100a00 */
[----:B------:R-:W-:-:S05]  /*1e5b0*/  VIADD R247, R248, 0xffffff11 ;  /* 0xffffff11f8f77836 */ /* 0x000fca0000000000 */
[----:B------:R-:W-:Y:S01]  /*1e5c0*/  ISETP.GE.U32.AND P4, PT, R247, 0x7ffffe92, PT ;  /* 0x7ffffe92f700780c */ /* 0x000fe20003f86070 */
[----:B------:R1:W-:Y:S04]  /*1e5d0*/  LDGSTS.E [R246+0x30004], desc[UR8][R70.64], !P5 ;  /* 0x3000400046f67fae */ /* 0x0003e8000e921848 */
[----:B------:R1:W-:Y:S01]  /*1e5e0*/  LDGSTS.E [R246+0x34004], desc[UR8][R80.64], !P5 ;  /* 0x3400400050f67fae */ /* 0x0003e2000e921848 */
[----:B------:R-:W-:Y:S01]  /*1e5f0*/  ISETP.GE.U32.AND P5, PT, R4, 0x7ffffe91, PT ;  /* 0x7ffffe910400780c */ /* 0x000fe20003fa6070 */
[----:B------:R-:W-:Y:S02]  /*1e600*/  VIADD R248, R87, 0xffffff6e ;  /* 0xffffff6e57f87836 */ /* 0x000fe40000000000 */
[----:B------:R-:W-:Y:S01]  /*1e610*/  VIADD R247, R86, 0xffffff6d ;  /* 0xffffff6d56f77836 */ /* 0x000fe20000000000 */
[----:B-1----:R-:W1:Y:S08]  /*1e620*/  LDC R71, c[0x0][0x230] ;  /* 0x00008c00ff477b82 */ /* 0x002e700000000800 */
[----:B------:R-:W1:Y:S01]  /*1e630*/  LDC R81, c[0x0][0x230] ;  /* 0x00008c00ff517b82 */ /* 0x000e620000000800 */
[----:B------:R-:W-:Y:S01]  /*1e640*/  LDGSTS.E [R246+0x30008], desc[UR8][R210.64], !P6 ;  /* 0x30008000d2f67fae */ /* 0x000fe2000f121848 */
[----:B------:R-:W-:-:S06]  /*1e650*/  VIADD R4, R8, 0xffffff6f ;  /* 0xffffff6f08047836 */ /* 0x000fcc0000000000 */
[----:B------:R-:W1:Y:S01]  /*1e660*/  LDC R8, c[0x0][0x230] ;  /* 0x00008c00ff087b82 */ /* 0x000e620000000800 */
[----:B------:R-:W4:Y:S04]  /*1e670*/  LDL.64 R86, [R1+0xda8] ;  /* 0x000da80001567983 */ /* 0x000f280000100a00 */
[----:B------:R-:W4:Y:S03]  /*1e680*/  LDL.64 R210, [R1+0xb58] ;  /* 0x000b580001d27983 */ /* 0x000f260000100a00 */
[----:B------:R-:W1:Y:S08]  /*1e690*/  LDC R80, c[0x0][0x230] ;  /* 0x00008c00ff507b82 */ /* 0x000e700000000800 */
[----:B------:R-:W1:Y:S01]  /*1e6a0*/  LDC R70, c[0x0][0x230] ;  /* 0x00008c00ff467b82 */ /* 0x000e620000000800 */
[----:B--2---:R-:W-:Y:S04]  /*1e6b0*/  LDGSTS.E [R246+0x34008], desc[UR8][R244.64], !P6 ;  /* 0x34008000f4f67fae */ /* 0x004fe8000f121848 */
[----:B------:R-:W-:Y:S04]  /*1e6c0*/  LDGSTS.E [R246+0x3000c], desc[UR8][R94.64], !P0 ;  /* 0x3000c0005ef67fae */ /* 0x000fe8000c121848 */
[----:B------:R-:W-:Y:S04]  /*1e6d0*/  LDGSTS.E [R246+0x3400c], desc[UR8][R208.64], !P0 ;  /* 0x3400c000d0f67fae */ /* 0x000fe8000c121848 */
[----:B------:R-:W-:Y:S04]  /*1e6e0*/  LDGSTS.E [R246+0x38000], desc[UR8][R144.64], !P1 ;  /* 0x3800000090f67fae */ /* 0x000fe8000c921848 */
[----:B------:R-:W2:Y:S01]  /*1e6f0*/  LDL.64 R244, [R1+0xb50] ;  /* 0x000b500001f47983 */ /* 0x000ea20000100a00 */
[----:B------:R-:W-:-:S03]  /*1e700*/  ISETP.GE.U32.AND P6, PT, R4, 0x7ffffef0, PT ;  /* 0x7ffffef00400780c */ /* 0x000fc60003fc6070 */
[----:B------:R-:W2:Y:S04]  /*1e710*/  LDL.64 R94, [R1+0xdb8] ;  /* 0x000db800015e7983 */ /* 0x000ea80000100a00 */
[----:B---3--:R-:W-:Y:S04]  /*1e720*/  LDGSTS.E [R246+0x3c000], desc[UR8][R194.64], !P1 ;  /* 0x3c000000c2f67fae */ /* 0x008fe8000c921848 */
[----:B----4-:R-:W-:Y:S04]  /*1e730*/  LDGSTS.E [R246+0x38004], desc[UR8][R176.64], !P3 ;  /* 0x38004000b0f67fae */ /* 0x010fe8000d921848 */
[----:B------:R-:W-:Y:S04]  /*1e740*/  LDGSTS.E [R246+0x3c004], desc[UR8][R82.64], !P3 ;  /* 0x3c00400052f67fae */ /* 0x000fe8000d921848 */
[----:B------:R-:W3:Y:S04]  /*1e750*/  LDL.64 R194, [R1+0xb48] ;  /* 0x000b480001c27983 */ /* 0x000ee80000100a00 */
[----:B------:R-:W-:Y:S04]  /*1e760*/  LDGSTS.E [R246+0x38008], desc[UR8][R148.64], !P4 ;  /* 0x3800800094f67fae */ /* 0x000fe8000e121848 */
[----:B------:R-:W4:Y:S04]  /*1e770*/  LDL.64 R176, [R1+0xb40] ;  /* 0x000b400001b07983 */ /* 0x000f280000100a00 */
[----:B------:R-:W-:Y:S04]  /*1e780*/  LDGSTS.E [R246+0x3c008], desc[UR8][R84.64], !P4 ;  /* 0x3c00800054f67fae */ /* 0x000fe8000e121848 */
[----:B------:R-:W-:Y:S04]  /*1e790*/  LDGSTS.E [R246+0x3800c], desc[UR8][R96.64], !P5 ;  /* 0x3800c00060f67fae */ /* 0x000fe8000e921848 */
[----:B------:R-:W4:Y:S04]  /*1e7a0*/  LDL.64 R144, [R1+0xb38] ;  /* 0x000b380001907983 */ /* 0x000f280000100a00 */
[----:B------:R1:W-:Y:S04]  /*1e7b0*/  LDGSTS.E [R246+0x3c00c], desc[UR8][R188.64], !P5 ;  /* 0x3c00c000bcf67fae */ /* 0x0003e8000e921848 */
[----:B------:R-:W4:Y:S01]  /*1e7c0*/  LDL.64 R96, [R1+0xb30] ;  /* 0x000b300001607983 */ /* 0x000f220000100a00 */
[----:B------:R-:W-:-:S03]  /*1e7d0*/  IADD3 R4, R9, -0x94, RZ ;  /* 0xffffff6c09047810 */ /* 0x000fc60007ffe0ff */
[----:B------:R-:W4:Y:S04]  /*1e7e0*/  LDL.64 R82, [R1+0xb20] ;  /* 0x000b200001527983 */ /* 0x000f280000100a00 */
[----:B------:R-:W4:Y:S01]  /*1e7f0*/  LDL.64 R188, [R1+0xb28] ;  /* 0x000b280001bc7983 */ /* 0x000f220000100a00 */
[----:B------:R-:W-:Y:S02]  /*1e800*/  ISETP.GE.U32.AND P5, PT, R248, 0x7ffffeef, PT ;  /* 0x7ffffeeff800780c */ /* 0x000fe40003fa6070 */
[----:B------:R-:W-:Y:S01]  /*1e810*/  ISETP.GE.U32.AND P4, PT, R247, 0x7ffffeee, PT ;  /* 0x7ffffeeef700780c */ /* 0x000fe20003f86070 */
[----:B------:R-:W4:Y:S01]  /*1e820*/  LDL.64 R148, [R1+0x958] ;  /* 0x0009580001947983 */ /* 0x000f220000100a00 */
[----:B------:R-:W-:-:S03]  /*1e830*/  ISETP.GE.U32.AND P3, PT, R4, 0x7ffffeed, PT ;  /* 0x7ffffeed0400780c */ /* 0x000fc60003f66070 */
[----:B------:R-:W4:Y:S04]  /*1e840*/  LDL.64 R84, [R1+0x950] ;  /* 0x0009500001547983 */ /* 0x000f280000100a00 */
[----:B------:R-:W4:Y:S04]  /*1e850*/  LDL.64 R208, [R1+0xdc8] ;  /* 0x000dc80001d07983 */ /* 0x000f280000100a00 */
[----:B------:R-:W-:Y:S01]  /*1e860*/  LDGSTS.E [R49+0x20000], desc[UR8][R210.64], !P6 ;  /* 0x20000000d2317fae */ /* 0x000fe2000f121848 */
[----:B-1----:R-:W-:Y:S01]  /*1e870*/  VIADD R246, R8, 0xffffff4e ;  /* 0xffffff4e08f67836 */ /* 0x002fe20000000000 */
[----:B------:R-:W1:Y:S08]  /*1e880*/  LDC R9, c[0x0][0x230] ;  /* 0x00008c00ff097b82 */ /* 0x000e700000000800 */
[----:B------:R-:W1:Y:S01]  /*1e890*/  LDC R247, c[0x0][0x230] ;  /* 0x00008c00fff77b82 */ /* 0x000e620000000800 */
[----:B------:R-:W4:Y:S07]  /*1e8a0*/  LDL.64 R210, [R1+0x948] ;  /* 0x0009480001d27983 */ /* 0x000f2e0000100a00 */
[----:B------:R-:W1:Y:S01]  /*1e8b0*/  LDC R248, c[0x0][0x230] ;  /* 0x00008c00fff87b82 */ /* 0x000e620000000800 */
[----:B--2---:R-:W-:Y:S01]  /*1e8c0*/  LDGSTS.E [R49+0x24000], desc[UR8][R244.64], !P6 ;  /* 0x24000000f4317fae */ /* 0x004fe2000f121848 */
[----:B------:R-:W-:Y:S01]  /*1e8d0*/  VIADD R4, R252, 0xffffff4f ;  /* 0xffffff4ffc047836 */ /* 0x000fe20000000000 */
[----:B------:R-:W-:-:S05]  /*1e8e0*/  ISETP.GE.U32.AND P0, PT, R246, 0x7ffffecf, PT ;  /* 0x7ffffecff600780c */ /* 0x000fca0003f06070 */
[----:B------:R-:W2:Y:S01]  /*1e8f0*/  LDC R8, c[0x0][0x230] ;  /* 0x00008c00ff087b82 */ /* 0x000ea20000000800 */
[----:B------:R-:W2:Y:S04]  /*1e900*/  LDL.64 R244, [R1+0x940] ;  /* 0x0009400001f47983 */ /* 0x000ea80000100a00 */
[----:B---3--:R-:W-:Y:S03]  /*1e910*/  LDGSTS.E [R49+0x20004], desc[UR8][R194.64], !P5 ;  /* 0x20004000c2317fae */ /* 0x008fe6000e921848 */
[----:B------:R-:W3:Y:S01]  /*1e920*/  LDC R252, c[0x0][0x230] ;  /* 0x00008c00fffc7b82 */ /* 0x000ee20000000800 */
[----:B----4-:R-:W-:Y:S04]  /*1e930*/  LDGSTS.E [R49+0x24004], desc[UR8][R176.64], !P5 ;  /* 0x24004000b0317fae */ /* 0x010fe8000e921848 */
[----:B------:R-:W4:Y:S04]  /*1e940*/  LDL.64 R194, [R1+0x938] ;  /* 0x0009380001c27983 */ /* 0x000f280000100a00 */
[----:B------:R-:W3:Y:S04]  /*1e950*/  LDL.64 R176, [R1+0x930] ;  /* 0x0009300001b07983 */ /* 0x000ee80000100a00 */
[----:B------:R-:W-:Y:S04]  /*1e960*/  LDGSTS.E [R49+0x20008], desc[UR8][R144.64], !P4 ;  /* 0x2000800090317fae */ /* 0x000fe8000e121848 */
[----:B------:R-:W-:Y:S04]  /*1e970*/  LDGSTS.E [R49+0x24008], desc[UR8][R96.64], !P4 ;  /* 0x2400800060317fae */ /* 0x000fe8000e121848 */
[----:B------:R-:W-:Y:S04]  /*1e980*/  LDGSTS.E [R49+0x2000c], desc[UR8][R188.64], !P3 ;  /* 0x2000c000bc317fae */ /* 0x000fe8000d921848 */
[----:B------:R-:W3:Y:S01]  /*1e990*/  LDL.64 R96, [R1+0x928] ;  /* 0x0009280001607983 */ /* 0x000ee20000100a00 */
[----:B------:R-:W-:Y:S01]  /*1e9a0*/  ISETP.GE.U32.AND P1, PT, R4, 0x7ffffed0, PT ;  /* 0x7ffffed00400780c */ /* 0x000fe20003f26070 */
[----:B------:R-:W-:-:S02]  /*1e9b0*/  VIADD R246, R71, 0xffffff2f ;  /* 0xffffff2f47f67836 */ /* 0x000fc40000000000 */
[----:B------:R-:W3:Y:S04]  /*1e9c0*/  LDL.64 R144, [R1+0xdd8] ;  /* 0x000dd80001907983 */ /* 0x000ee80000100a00 */
[----:B------:R-:W3:Y:S01]  /*1e9d0*/  LDL.64 R188, [R1+0x920] ;  /* 0x0009200001bc7983 */ /* 0x000ee20000100a00 */
[----:B------:R-:W-:-:S03]  /*1e9e0*/  VIADD R4, R81, 0xffffff4d ;  /* 0xffffff4d51047836 */ /* 0x000fc60000000000 */
[----:B------:R-:W-:Y:S02]  /*1e9f0*/  LDGSTS.E [R49+0x2400c], desc[UR8][R82.64], !P3 ;  /* 0x2400c00052317fae */ /* 0x000fe4000d921848 */
[----:B------:R-:W-:Y:S02]  /*1ea00*/  ISETP.GE.U32.AND P6, PT, R4, 0x7ffffece, PT ;  /* 0x7ffffece0400780c */ /* 0x000fe40003fc6070 */
[----:B------:R-:W-:Y:S01]  /*1ea10*/  IADD3 R4, R80, -0xb4, RZ ;  /* 0xffffff4c50047810 */ /* 0x000fe20007ffe0ff */
[----:B------:R-:W-:Y:S03]  /*1ea20*/  LDGSTS.E [R49+0x28000], desc[UR8][R148.64], !P1 ;  /* 0x2800000094317fae */ /* 0x000fe6000c921848 */
[----:B------:R-:W-:Y:S01]  /*1ea30*/  ISETP.GE.U32.AND P5, PT, R4, 0x7ffffecd, PT ;  /* 0x7ffffecd0400780c */ /* 0x000fe20003fa6070 */
[----:B------:R-:W-:Y:S01]  /*1ea40*/  VIADD R4, R70, 0xffffff2e ;  /* 0xffffff2e46047836 */ /* 0x000fe20000000000 */
[----:B------:R-:W-:Y:S04]  /*1ea50*/  LDGSTS.E [R49+0x2c000], desc[UR8][R84.64], !P1 ;  /* 0x2c00000054317fae */ /* 0x000fe8000c921848 */
[----:B------:R-:W3:Y:S04]  /*1ea60*/  LDL.64 R70, [R1+0xdb0] ;  /* 0x000db00001467983 */ /* 0x000ee80000100a00 */
[----:B------:R-:W3:Y:S04]  /*1ea70*/  LDL.64 R80, [R1+0xdd0] ;  /* 0x000dd00001507983 */ /* 0x000ee80000100a00 */
[----:B------:R-:W3:Y:S04]  /*1ea80*/  LDL.64 R84, [R1+0xdc0] ;  /* 0x000dc00001547983 */ /* 0x000ee80000100a00 */
[----:B------:R-:W-:Y:S04]  /*1ea90*/  LDGSTS.E [R49+0x28004], desc[UR8][R210.64], !P0 ;  /* 0x28004000d2317fae */ /* 0x000fe8000c121848 */
[----:B------:R-:W3:Y:S04]  /*1eaa0*/  LDL.64 R82, [R1+0xde0] ;  /* 0x000de00001527983 */ /* 0x000ee80000100a00 */
[----:B------:R-:W3:Y:S04]  /*1eab0*/  LDL.64 R148, [R1+0xfa8] ;  /* 0x000fa80001947983 */ /* 0x000ee80000100a00 */
[----:B------:R-:W3:Y:S04]  /*1eac0*/  LDL.64 R210, [R1+0xfb0] ;  /* 0x000fb00001d27983 */ /* 0x000ee80000100a00 */
[----:B--2---:R-:W-:Y:S04]  /*1ead0*/  LDGSTS.E [R49+0x2c004], desc[UR8][R244.64], !P0 ;  /* 0x2c004000f4317fae */ /* 0x004fe8000c121848 */
[----:B------:R-:W2:Y:S04]  /*1eae0*/  LDL.64 R244, [R1+0xfc8] ;  /* 0x000fc80001f47983 */ /* 0x000ea80000100a00 */
[----:B----4-:R-:W-:Y:S04]  /*1eaf0*/  LDGSTS.E [R49+0x28008], desc[UR8][R194.64], !P6 ;  /* 0x28008000c2317fae */ /* 0x010fe8000f121848 */
[----:B---3--:R-:W-:Y:S04]  /*1eb00*/  LDGSTS.E [R49+0x2c008], desc[UR8][R176.64], !P6 ;  /* 0x2c008000b0317fae */ /* 0x008fe8000f121848 */
[----:B------:R-:W3:Y:S04]  /*1eb10*/  LDL.64 R194, [R1+0xfb8] ;  /* 0x000fb80001c27983 */ /* 0x000ee80000100a00 */
[----:B------:R-:W4:Y:S04]  /*1eb20*/  LDL.64 R176, [R1+0xfc0] ;  /* 0x000fc00001b07983 */ /* 0x000f280000100a00 */
[----:B------:R-:W-:Y:S04]  /*1eb30*/  LDGSTS.E [R49+0x2800c], desc[UR8][R96.64], !P5 ;  /* 0x2800c00060317fae */ /* 0x000fe8000e921848 */
[----:B------:R-:W-:Y:S04]  /*1eb40*/  LDGSTS.E [R49+0x2c00c], desc[UR8][R188.64], !P5 ;  /* 0x2c00c000bc317fae */ /* 0x000fe8000e921848 */
[----:B------:R-:W2:Y:S04]  /*1eb50*/  LDL.64 R96, [R1+0xfd0] ;  /* 0x000fd00001607983 */ /* 0x000ea80000100a00 */
[----:B------:R-:W2:Y:S01]  /*1eb60*/  LDL.64 R188, [R1+0xfd8] ;  /* 0x000fd80001bc7983 */ /* 0x000ea20000100a00 */
[----:B------:R-:W-:Y:S01]  /*1eb70*/  ISETP.GE.U32.AND P4, PT, R246, 0x7ffffeb0, PT ;  /* 0x7ffffeb0f600780c */ /* 0x000fe20003f86070 */
[----:B-1----:R-:W-:Y:S01]  /*1eb80*/  VIADD R246, R9, 0xffffff2d ;  /* 0xffffff2d09f67836 */ /* 0x002fe20000000000 */
[----:B------:R-:W-:Y:S01]  /*1eb90*/  ISETP.GE.U32.AND P3, PT, R4, 0x7ffffeaf, PT ;  /* 0x7ffffeaf0400780c */ /* 0x000fe20003f66070 */
[----:B------:R-:W1:Y:S01]  /*1eba0*/  LDC R9, c[0x0][0x230] ;  /* 0x00008c00ff097b82 */ /* 0x000e620000000800 */
[----:B------:R-:W-:-:S02]  /*1ebb0*/  IADD3 R4, R8, -0xd4, RZ ;  /* 0xffffff2c08047810 */ /* 0x000fc40007ffe0ff */
[----:B------:R-:W-:Y:S01]  /*1ebc0*/  ISETP.GE.U32.AND P1, PT, R246, 0x7ffffeae, PT ;  /* 0x7ffffeaef600780c */ /* 0x000fe20003f26070 */
[----:B------:R-:W-:Y:S01]  /*1ebd0*/  VIADD R246, R247, 0xffffff0f ;  /* 0xffffff0ff7f67836 */ /* 0x000fe20000000000 */
[----:B------:R-:W-:Y:S01]  /*1ebe0*/  ISETP.GE.U32.AND P0, PT, R4, 0x7ffffead, PT ;  /* 0x7ffffead0400780c */ /* 0x000fe20003f06070 */
[----:B------:R-:W-:Y:S02]  /*1ebf0*/  VIADD R4, R252, 0xffffff0e ;  /* 0xffffff0efc047836 */ /* 0x000fe40000000000 */
[----:B------:R-:W1:Y:S01]  /*1ec00*/  LDC R8, c[0x0][0x230] ;  /* 0x00008c00ff087b82 */ /* 0x000e620000000800 */
[----:B------:R-:W-:Y:S01]  /*1ec10*/  ISETP.GE.U32.AND P6, PT, R246, 0x7ffffe90, PT ;  /* 0x7ffffe90f600780c */ /* 0x000fe20003fc6070 */
[----:B------:R-:W-:Y:S01]  /*1ec20*/  VIADD R246, R248, 0xffffff0d ;  /* 0xffffff0df8f67836 */ /* 0x000fe20000000000 */
[----:B------:R-:W-:Y:S01]  /*1ec30*/  ISETP.GE.U32.AND P5, PT, R4, 0x7ffffe8f, PT ;  /* 0x7ffffe8f0400780c */ /* 0x000fe20003fa6070 */
[----:B------:R-:W-:Y:S01]  /*1ec40*/  LDGSTS.E [R49+0x30000], desc[UR8][R86.64], !P4 ;  /* 0x3000000056317fae */ /* 0x000fe2000e121848 */
[----:B------:R-:W-:-:S03]  /*1ec50*/  IADD3 R4, R102, -0xf4, RZ ;  /* 0xffffff0c66047810 */ /* 0x000fc60007ffe0ff */
[----:B------:R-:W-:Y:S01]  /*1ec60*/  LDGSTS.E [R49+0x34000], desc[UR8][R70.64], !P4 ;  /* 0x3400000046317fae */ /* 0x000fe2000e121848 */
[----:B------:R-:W-:Y:S01]  /*1ec70*/  ISETP.GE.U32.AND P4, PT, R246, 0x7ffffe8e, PT ;  /* 0x7ffffe8ef600780c */ /* 0x000fe20003f86070 */
[----:B------:R-:W1:Y:S02]  /*1ec80*/  LDC R248, c[0x0][0x230] ;  /* 0x00008c00fff87b82 */ /* 0x000e640000000800 */
[----:B------:R-:W-:Y:S04]  /*1ec90*/  LDGSTS.E [R49+0x30004], desc[UR8][R94.64], !P3 ;  /* 0x300040005e317fae */ /* 0x000fe8000d921848 */
[----:B------:R1:W-:Y:S01]  /*1eca0*/  LDGSTS.E [R49+0x34004], desc[UR8][R84.64], !P3 ;  /* 0x3400400054317fae */ /* 0x0003e2000d921848 */
[----:B------:R-:W-:Y:S01]  /*1ecb0*/  ISETP.GE.U32.AND P3, PT, R4, 0x7ffffe8d, PT ;  /* 0x7ffffe8d0400780c */ /* 0x000fe20003f66070 */
[----:B------:R-:W2:Y:S02]  /*1ecc0*/  LDC R247, c[0x0][0x230] ;  /* 0x00008c00fff77b82 */ /* 0x000ea40000000800 */
[----:B------:R-:W-:Y:S04]  /*1ecd0*/  LDGSTS.E [R49+0x30008], desc[UR8][R208.64], !P1 ;  /* 0x30008000d0317fae */ /* 0x000fe8000c921848 */
[----:B------:R-:W-:Y:S02]  /*1ece0*/  LDGSTS.E [R49+0x34008], desc[UR8][R80.64], !P1 ;  /* 0x3400800050317fae */ /* 0x000fe4000c921848 */
[----:B------:R-:W2:Y:S02]  /*1ecf0*/  LDC R252, c[0x0][0x230] ;  /* 0x00008c00fffc7b82 */ /* 0x000ea40000000800 */
[----:B------:R-:W-:Y:S04]  /*1ed00*/  LDGSTS.E [R49+0x3000c], desc[UR8][R144.64], !P0 ;  /* 0x3000c00090317fae */ /* 0x000fe8000c121848 */
[----:B------:R-:W-:Y:S02]  /*1ed10*/  LDGSTS.E [R49+0x3400c], desc[UR8][R82.64], !P0 ;  /* 0x3400c00052317fae */ /* 0x000fe4000c121848 */
[----:B-1----:R-:W1:Y:S02]  /*1ed20*/  LDC R85, c[0x0][0x230] ;  /* 0x00008c00ff557b82 */ /* 0x002e640000000800 */
[----:B------:R-:W-:Y:S04]  /*1ed30*/  LDGSTS.E [R49+0x38000], desc[UR8][R148.64], !P6 ;  /* 0x3800000094317fae */ /* 0x000fe8000f121848 */
[----:B------:R-:W-:Y:S02]  /*1ed40*/  LDGSTS.E [R49+0x3c000], desc[UR8][R210.64], !P6 ;  /* 0x3c000000d2317fae */ /* 0x000fe4000f121848 */
[----:B------:R-:W1:Y:S08]  /*1ed50*/  LDC R84, c[0x0][0x230] ;  /* 0x00008c00ff547b82 */ /* 0x000e700000000800 */
[----:B------:R-:W1:Y:S08]  /*1ed60*/  LDC R71, c[0x0][0x230] ;  /* 0x00008c00ff477b82 */ /* 0x000e700000000800 */
[----:B------:R-:W1:Y:S08]  /*1ed70*/  LDC R70, c[0x0][0x230] ;  /* 0x00008c00ff467b82 */ /* 0x000e700000000800 */
[----:B------:R-:W1:Y:S01]  /*1ed80*/  LDC R86, c[0x0][0x230] ;  /* 0x00008c00ff567b82 */ /* 0x000e620000000800 */
[----:B---3--:R-:W-:Y:S04]  /*1ed90*/  LDGSTS.E [R49+0x38004], desc[UR8][R194.64], !P5 ;  /* 0x38004000c2317fae */ /* 0x008fe8000e921848 */
[----:B----4-:R-:W-:Y:S04]  /*1eda0*/  LDGSTS.E [R49+0x3c004], desc[UR8][R176.64], !P5 ;  /* 0x3c004000b0317fae */ /* 0x010fe8000e921848 */
[----:B--2---:R-:W-:Y:S04]  /*1edb0*/  LDGSTS.E [R49+0x38008], desc[UR8][R244.64], !P4 ;  /* 0x38008000f4317fae */ /* 0x004fe8000e121848 */
[----:B------:R-:W2:Y:S04]  /*1edc0*/  LDL.64 R194, [R1+0xb18] ;  /* 0x000b180001c27983 */ /* 0x000ea80000100a00 */
[----:B------:R-:W3:Y:S04]  /*1edd0*/  LDL.64 R176, [R1+0xb10] ;  /* 0x000b100001b07983 */ /* 0x000ee80000100a00 */
[----:B------:R-:W-:Y:S04]  /*1ede0*/  LDGSTS.E [R49+0x3c008], desc[UR8][R96.64], !P4 ;  /* 0x3c00800060317fae */ /* 0x000fe8000e121848 */
[----:B------:R-:W-:Y:S04]  /*1edf0*/  LDGSTS.E [R49+0x3800c], desc[UR8][R188.64], !P3 ;  /* 0x3800c000bc317fae */ /* 0x000fe8000d921848 */
[----:B------:R4:W-:Y:S04]  /*1ee00*/  LDGSTS.E [R49+0x3c00c], desc[UR8][R2.64], !P3 ;  /* 0x3c00c00002317fae */ /* 0x0009e8000d921848 */
[----:B------:R-:W2:Y:S01]  /*1ee10*/  LDL.LU.64 R2, [R1+0x1b68] ;  /* 0x001b680001027983 */ /* 0x000ea20000300a00 */
[----:B------:R-:W-:-:S02]  /*1ee20*/  VIADD R4, R8, 0xffffff6a ;  /* 0xffffff6a08047836 */ /* 0x000fc40000000000 */
[----:B------:R-:W-:Y:S01]  /*1ee30*/  VIADD R246, R9, 0xffffff6b ;  /* 0xffffff6b09f67836 */ /* 0x000fe20000000000 */
[----:B------:R-:W3:Y:S01]  /*1ee40*/  LDL.64 R208, [R1+0xb08] ;  /* 0x000b080001d07983 */ /* 0x000ee20000100a00 */
[----:B------:R-:W3:Y:S01]  /*1ee50*/  LDC R9, c[0x0][0x230] ;  /* 0x00008c00ff097b82 */ /* 0x000ee20000000800 */
[----:B------:R-:W-:Y:S02]  /*1ee60*/  ISETP.GE.U32.AND P3, PT, R4, 0x7ffffeeb, PT ;  /* 0x7ffffeeb0400780c */ /* 0x000fe40003f66070 */
[----:B------:R-:W3:Y:S01]  /*1ee70*/  LDL.64 R80, [R1+0xb00] ;  /* 0x000b000001507983 */ /* 0x000ee20000100a00 */
[----:B-1----:R-:W-:-:S03]  /*1ee80*/  VIADD R4, R85, 0xffffff4a ;  /* 0xffffff4a55047836 */ /* 0x002fc60000000000 */
[----:B------:R-:W3:Y:S01]  /*1ee90*/  LDL.64 R144, [R1+0xaf8] ;  /* 0x000af80001907983 */ /* 0x000ee20000100a00 */
[----:B------:R-:W-:-:S03]  /*1eea0*/  VIADD R247, R247, 0xffffff69 ;  /* 0xffffff69f7f77836 */ /* 0x000fc60000000000 */
[----:B------:R-:W3:Y:S01]  /*1eeb0*/  LDL.64 R82, [R1+0xaf0] ;  /* 0x000af00001527983 */ /* 0x000ee20000100a00 */
[----:B------:R-:W-:-:S03]  /*1eec0*/  ISETP.GE.U32.AND P0, PT, R4, 0x7ffffecb, PT ;  /* 0x7ffffecb0400780c */ /* 0x000fc60003f06070 */
[----:B------:R-:W3:Y:S01]  /*1eed0*/  LDL.64 R148, [R1+0xae8] ;  /* 0x000ae80001947983 */ /* 0x000ee20000100a00 */
[----:B------:R-:W-:Y:S01]  /*1eee0*/  VIADD R4, R84, 0xffffff49 ;  /* 0xffffff4954047836 */ /* 0x000fe20000000000 */
[----:B------:R-:W1:Y:S02]  /*1eef0*/  LDC R8, c[0x0][0x230] ;  /* 0x00008c00ff087b82 */ /* 0x000e640000000800 */
[----:B------:R-:W3:Y:S04]  /*1ef00*/  LDL.64 R188, [R1+0xae0] ;  /* 0x000ae00001bc7983 */ /* 0x000ee80000100a00 */
[----:B------:R-:W3:Y:S04]  /*1ef10*/  LDL.64 R210, [R1+0x918] ;  /* 0x0009180001d27983 */ /* 0x000ee80000100a00 */
[----:B------:R-:W3:Y:S04]  /*1ef20*/  LDL.64 R244, [R1+0x910] ;  /* 0x0009100001f47983 */ /* 0x000ee80000100a00 */
[----:B------:R-:W3:Y:S04]  /*1ef30*/  LDL.64 R84, [R1+0x908] ;  /* 0x0009080001547983 */ /* 0x000ee80000100a00 */
[----:B------:R-:W3:Y:S01]  /*1ef40*/  LDL.64 R96, [R1+0x900] ;  /* 0x0009000001607983 */ /* 0x000ee20000100a00 */
[----:B------:R-:W-:-:S02]  /*1ef50*/  ISETP.GE.U32.AND P1, PT, R246, 0x7ffffeec, PT ;  /* 0x7ffffeecf600780c */ /* 0x000fc40003f26070 */
[----:B------:R-:W-:Y:S01]  /*1ef60*/  IADD3 R246, R248, -0x98, RZ ;  /* 0xffffff68f8f67810 */ /* 0x000fe20007ffe0ff */
[----:B----4-:R-:W-:Y:S01]  /*1ef70*/  VIADD R49, R252, 0xffffff4b ;  /* 0xffffff4bfc317836 */ /* 0x010fe20000000000 */
[----:B------:R-:W-:Y:S01]  /*1ef80*/  ISETP.GE.U32.AND P4, PT, R247, 0x7ffffeea, PT ;  /* 0x7ffffeeaf700780c */ /* 0x000fe20003f86070 */
[----:B------:R-:W4:Y:S01]  /*1ef90*/  LDL.64 R250, [R1+0xde8] ;  /* 0x000de80001fa7983 */ /* 0x000f220000100a00 */
[----:B------:R-:W-:Y:S01]  /*1efa0*/  ISETP.GE.U32.AND P5, PT, R246, 0x7ffffee9, PT ;  /* 0x7ffffee9f600780c */ /* 0x000fe20003fa6070 */
[----:B------:R-:W1:Y:S02]  /*1efb0*/  LDC R247, c[0x0][0x230] ;  /* 0x00008c00fff77b82 */ /* 0x000e640000000800 */
[----:B------:R-:W4:Y:S04]  /*1efc0*/  LDL.64 R102, [R1+0xdf0] ;  /* 0x000df00001667983 */ /* 0x000f280000100a00 */
[----:B------:R-:W4:Y:S02]  /*1efd0*/  LDL.64 R94, [R1+0xe10] ;  /* 0x000e1000015e7983 */ /* 0x000f240000100a00 */
[----:B------:R-:W1:Y:S02]  /*1efe0*/  LDC R246, c[0x0][0x230] ;  /* 0x00008c00fff67b82 */ /* 0x000e640000000800 */
[----:B--2---:R-:W-:Y:S06]  /*1eff0*/  LDGSTS.E [R2+0x20000], desc[UR8][R194.64], !P1 ;  /* 0x20000000c2027fae */ /* 0x004fec000c921848 */
[----:B------:R-:W2:Y:S01]  /*1f000*/  LDC R248, c[0x0][0x230] ;  /* 0x00008c00fff87b82 */ /* 0x000ea20000000800 */
[----:B---3--:R-:W-:Y:S01]  /*1f010*/  LDGSTS.E [R2+0x24000], desc[UR8][R176.64], !P1 ;  /* 0x24000000b0027fae */ /* 0x008fe2000c921848 */
[----:B------:R-:W-:-:S06]  /*1f020*/  ISETP.GE.U32.AND P6, PT, R49, 0x7ffffecc, PT ;  /* 0x7ffffecc3100780c */ /* 0x000fcc0003fc6070 */
[----:B------:R-:W3:Y:S01]  /*1f030*/  LDC R252, c[0x0][0x230] ;  /* 0x00008c00fffc7b82 */ /* 0x000ee20000000800 */
[----:B------:R-:W2:Y:S04]  /*1f040*/  LDL.64 R194, [R1+0x8f8] ;  /* 0x0008f80001c27983 */ /* 0x000ea80000100a00 */
[----:B------:R-:W4:Y:S01]  /*1f050*/  LDL.64 R176, [R1+0x8f0] ;  /* 0x0008f00001b07983 */ /* 0x000f220000100a00 */
[----:B------:R-:W-:-:S03]  /*1f060*/  IADD3 R49, R71, -0xb8, RZ ;  /* 0xffffff4847317810 */ /* 0x000fc60007ffe0ff */
[----:B------:R-:W-:Y:S04]  /*1f070*/  LDGSTS.E [R2+0x20004], desc[UR8][R208.64], !P3 ;  /* 0x20004000d0027fae */ /* 0x000fe8000d921848 */
[----:B------:R-:W-:Y:S01]  /*1f080*/  LDGSTS.E [R2+0x24004], desc[UR8][R80.64], !P3 ;  /* 0x2400400050027fae */ /* 0x000fe2000d921848 */
[----:B------:R-:W-:Y:S01]  /*1f090*/  ISETP.GE.U32.AND P3, PT, R49, 0x7ffffec9, PT ;  /* 0x7ffffec93100780c */ /* 0x000fe20003f66070 */
[----:B------:R-:W-:Y:S02]  /*1f0a0*/  VIADD R49, R9, 0xffffff2a ;  /* 0xffffff2a09317836 */ /* 0x000fe40000000000 */
[----:B------:R-:W-:Y:S04]  /*1f0b0*/  LDGSTS.E [R2+0x20008], desc[UR8][R144.64], !P4 ;  /* 0x2000800090027fae */ /* 0x000fe8000e121848 */
[----:B------:R-:W-:Y:S04]  /*1f0c0*/  LDGSTS.E [R2+0x24008], desc[UR8][R82.64], !P4 ;  /* 0x2400800052027fae */ /* 0x000fe8000e121848 */
[----:B------:R-:W-:Y:S04]  /*1f0d0*/  LDGSTS.E [R2+0x2000c], desc[UR8][R148.64], !P5 ;  /* 0x2000c00094027fae */ /* 0x000fe8000e921848 */
[----:B------:R-:W-:Y:S01]  /*1f0e0*/  LDGSTS.E [R2+0x2400c], desc[UR8][R188.64], !P5 ;  /* 0x2400c000bc027fae */ /* 0x000fe2000e921848 */
[----:B------:R-:W-:-:S02]  /*1f0f0*/  ISETP.GE.U32.AND P5, PT, R49, 0x7ffffeab, PT ;  /* 0x7ffffeab3100780c */ /* 0x000fc40003fa6070 */
[----:B-1----:R-:W-:Y:S01]  /*1f100*/  IADD3 R49, R246, -0xd8, RZ ;  /* 0xffffff28f6317810 */ /* 0x002fe20007ffe0ff */
[----:B------:R-:W-:Y:S04]  /*1f110*/  LDGSTS.E [R2+0x28000], desc[UR8][R210.64], !P6 ;  /* 0x28000000d2027fae */ /* 0x000fe8000f121848 */
[----:B------:R-:W-:Y:S04]  /*1f120*/  LDGSTS.E [R2+0x2c000], desc[UR8][R244.64], !P6 ;  /* 0x2c000000f4027fae */ /* 0x000fe8000f121848 */
[----:B------:R-:W-:Y:S04]  /*1f130*/  LDGSTS.E [R2+0x28004], desc[UR8][R84.64], !P0 ;  /* 0x2800400054027fae */ /* 0x000fe8000c121848 */
[----:B------:R-:W-:Y:S01]  /*1f140*/  LDGSTS.E [R2+0x2c004], desc[UR8][R96.64], !P0 ;  /* 0x2c00400060027fae */ /* 0x000fe2000c121848 */
[----:B------:R-:W-:Y:S01]  /*1f150*/  ISETP.GE.U32.AND P0, PT, R49, 0x7ffffea9, PT ;  /* 0x7ffffea93100780c */ /* 0x000fe20003f06070 */
[----:B------:R-:W-:-:S02]  /*1f160*/  VIADD R49, R247, 0xffffff0a ;  /* 0xffffff0af7317836 */ /* 0x000fc40000000000 */
[----:B------:R-:W3:Y:S01]  /*1f170*/  LDL.64 R188, [R1+0x8e8] ;  /* 0x0008e80001bc7983 */ /* 0x000ee20000100a00 */
[----:B------:R-:W-:-:S03]  /*1f180*/  ISETP.GE.U32.AND P1, PT, R4, 0x7ffffeca, PT ;  /* 0x7ffffeca0400780c */ /* 0x000fc60003f26070 */
[----:B------:R-:W3:Y:S01]  /*1f190*/  LDL.64 R246, [R1+0x8e0] ;  /* 0x0008e00001f67983 */ /* 0x000ee20000100a00 */
[----:B------:R-:W-:-:S03]  /*1f1a0*/  VIADD R4, R70, 0xffffff2b ;  /* 0xffffff2b46047836 */ /* 0x000fc60000000000 */
[----:B------:R-:W3:Y:S02]  /*1f1b0*/  LDL.64 R70, [R1+0xdf8] ;  /* 0x000df80001467983 */ /* 0x000ee40000100a00 */
[----:B------:R-:W-:Y:S02]  /*1f1c0*/  ISETP.GE.U32.AND P4, PT, R4, 0x7ffffeac, PT ;  /* 0x7ffffeac0400780c */ /* 0x000fe40003f86070 */
[----:B------:R-:W3:Y:S01]  /*1f1d0*/  LDL.64 R84, [R1+0xe00] ;  /* 0x000e000001547983 */ /* 0x000ee20000100a00 */
[----:B------:R-:W-:-:S03]  /*1f1e0*/  VIADD R4, R8, 0xffffff29 ;  /* 0xffffff2908047836 */ /* 0x000fc60000000000 */
        /* <DEDUP_REMOVED lines=9> */
[----:B--2---:R-:W-:Y:S04]  /*1f280*/  LDGSTS.E [R2+0x28008], desc[UR8][R194.64], !P1 ;  /* 0x28008000c2027fae */ /* 0x004fe8000c921848 */
[----:B----4-:R-:W-:Y:S04]  /*1f290*/  LDGSTS.E [R2+0x2c008], desc[UR8][R176.64], !P1 ;  /* 0x2c008000b0027fae */ /* 0x010fe8000c921848 */
[----:B------:R-:W2:Y:S04]  /*1f2a0*/  LDL.64 R194, [R1+0x1018] ;  /* 0x0010180001c27983 */ /* 0x000ea80000100a00 */
[----:B------:R-:W4:Y:S01]  /*1f2b0*/  LDL.64 R176, [R1+0x1020] ;  /* 0x0010200001b07983 */ /* 0x000f220000100a00 */
[----:B------:R-:W-:Y:S01]  /*1f2c0*/  ISETP.GE.U32.AND P6, PT, R4, 0x7ffffeaa, PT ;  /* 0x7ffffeaa0400780c */ /* 0x000fe20003fc6070 */
[----:B------:R-:W-:-:S02]  /*1f2d0*/  VIADD R4, R248, 0xffffff0b ;  /* 0xffffff0bf8047836 */ /* 0x000fc40000000000 */
[----:B------:R-:W1:Y:S03]  /*1f2e0*/  LDC R248, c[0x0][0x230] ;  /* 0x00008c00fff87b82 */ /* 0x000e660000000800 */
[----:B------:R-:W-:Y:S01]  /*1f2f0*/  ISETP.GE.U32.AND P1, PT, R4, 0x7ffffe8c, PT ;  /* 0x7ffffe8c0400780c */ /* 0x000fe20003f26070 */
[----:B---3--:R-:W-:-:S04]  /*1f300*/  VIADD R4, R252, 0xffffff09 ;  /* 0xffffff09fc047836 */ /* 0x008fc80000000000 */
[----:B------:R-:W3:Y:S01]  /*1f310*/  LDC R252, c[0x0][0x230] ;  /* 0x00008c00fffc7b82 */ /* 0x000ee20000000800 */
[----:B------:R-:W-:Y:S04]  /*1f320*/  LDGSTS.E [R2+0x2800c], desc[UR8][R188.64], !P3 ;  /* 0x2800c000bc027fae */ /* 0x000fe8000d921848 */
[----:B------:R1:W-:Y:S01]  /*1f330*/  LDGSTS.E [R2+0x2c00c], desc[UR8][R246.64], !P3 ;  /* 0x2c00c000f6027fae */ /* 0x0003e2000d921848 */
[----:B------:R-:W-:Y:S02]  /*1f340*/  ISETP.GE.U32.AND P3, PT, R49, 0x7ffffe8b, PT ;  /* 0x7ffffe8b3100780c */ /* 0x000fe40003f66070 */
[----:B------:R-:W3:Y:S01]  /*1f350*/  LDC R49, c[0x0][0x230] ;  /* 0x00008c00ff317b82 */ /* 0x000ee20000000800 */
[----:B------:R-:W-:Y:S04]  /*1f360*/  LDGSTS.E [R2+0x30000], desc[UR8][R250.64], !P4 ;  /* 0x30000000fa027fae */ /* 0x000fe8000e121848 */
[----:B------:R-:W-:Y:S01]  /*1f370*/  LDGSTS.E [R2+0x34000], desc[UR8][R102.64], !P4 ;  /* 0x3400000066027fae */ /* 0x000fe2000e121848 */
[----:B------:R-:W-:-:S02]  /*1f380*/  ISETP.GE.U32.AND P4, PT, R4, 0x7ffffe8a, PT ;  /* 0x7ffffe8a0400780c */ /* 0x000fc40003f86070 */
[----:B------:R-:W-:Y:S01]  /*1f390*/  IADD3 R4, R86, -0xf8, RZ ;  /* 0xffffff0856047810 */ /* 0x000fe20007ffe0ff */
[----:B------:R-:W-:Y:S01]  /*1f3a0*/  LDGSTS.E [R2+0x30004], desc[UR8][R70.64], !P5 ;  /* 0x3000400046027fae */ /* 0x000fe2000e921848 */
[----:B-1----:R-:W1:Y:S03]  /*1f3b0*/  LDC R246, c[0x0][0x230] ;  /* 0x00008c00fff67b82 */ /* 0x002e660000000800 */
[----:B------:R3:W-:Y:S01]  /*1f3c0*/  LDGSTS.E [R2+0x34004], desc[UR8][R84.64], !P5 ;  /* 0x3400400054027fae */ /* 0x0007e2000e921848 */
[----:B------:R-:W-:-:S03]  /*1f3d0*/  ISETP.GE.U32.AND P5, PT, R4, 0x7ffffe89, PT ;  /* 0x7ffffe890400780c */ /* 0x000fc60003fa6070 */
[----:B------:R1:W-:Y:S01]  /*1f3e0*/  LDGSTS.E [R2+0x30008], desc[UR8][R8.64], !P6 ;  /* 0x3000800008027fae */ /* 0x0003e2000f121848 */
[----:B------:R-:W1:Y:S03]  /*1f3f0*/  LDC R247, c[0x0][0x230] ;  /* 0x00008c00fff77b82 */ /* 0x000e660000000800 */
[----:B------:R-:W-:Y:S04]  /*1f400*/  LDGSTS.E [R2+0x34008], desc[UR8][R94.64], !P6 ;  /* 0x340080005e027fae */ /* 0x000fe8000f121848 */
[----:B------:R-:W-:Y:S01]  /*1f410*/  LDGSTS.E [R2+0x3000c], desc[UR8][R208.64], !P0 ;  /* 0x3000c000d0027fae */ /* 0x000fe2000c121848 */
[----:B---3--:R-:W3:Y:S03]  /*1f420*/  LDC R84, c[0x0][0x230] ;  /* 0x00008c00ff547b82 */ /* 0x008ee60000000800 */
[----:B------:R-:W-:Y:S04]  /*1f430*/  LDGSTS.E [R2+0x3400c], desc[UR8][R80.64], !P0 ;  /* 0x3400c00050027fae */ /* 0x000fe8000c121848 */
[----:B------:R-:W-:Y:S04]  /*1f440*/  LDGSTS.E [R2+0x38000], desc[UR8][R144.64], !P1 ;  /* 0x3800000090027fae */ /* 0x000fe8000c921848 */
[----:B------:R-:W3:Y:S01]  /*1f450*/  LDL.LU.64 R188, [R1+0x1b60] ;  /* 0x001b600001bc7983 */ /* 0x000ee20000300a00 */
[----:B-1----:R-:W-:Y:S01]  /*1f460*/  VIADD R246, R246, 0xffffff67 ;  /* 0xffffff67f6f67836 */ /* 0x002fe20000000000 */
[----:B------:R-:W1:Y:S02]  /*1f470*/  LDC R70, c[0x0][0x230] ;  /* 0x00008c00ff467b82 */ /* 0x000e640000000800 */
[----:B------:R-:W-:Y:S04]  /*1f480*/  LDGSTS.E [R2+0x3c000], desc[UR8][R82.64], !P1 ;  /* 0x3c00000052027fae */ /* 0x000fe8000c921848 */
[----:B------:R-:W-:Y:S02]  /*1f490*/  LDGSTS.E [R2+0x38004], desc[UR8][R148.64], !P3 ;  /* 0x3800400094027fae */ /* 0x000fe4000d921848 */
[----:B------:R-:W1:Y:S02]  /*1f4a0*/  LDC R71, c[0x0][0x230] ;  /* 0x00008c00ff477b82 */ /* 0x000e640000000800 */
[----:B------:R-:W-:Y:S04]  /*1f4b0*/  LDGSTS.E [R2+0x3c004], desc[UR8][R210.64], !P3 ;  /* 0x3c004000d2027fae */ /* 0x000fe8000d921848 */
[----:B------:R-:W-:Y:S02]  /*1f4c0*/  LDGSTS.E [R2+0x38008], desc[UR8][R244.64], !P4 ;  /* 0x38008000f4027fae */ /* 0x000fe4000e121848 */
[----:B------:R-:W1:Y:S02]  /*1f4d0*/  LDC R8, c[0x0][0x230] ;  /* 0x00008c00ff087b82 */ /* 0x000e640000000800 */
[----:B------:R-:W-:Y:S01]  /*1f4e0*/  LDGSTS.E [R2+0x3c008], desc[UR8][R96.64], !P4 ;  /* 0x3c00800060027fae */ /* 0x000fe2000e121848 */
[----:B------:R-:W-:-:S03]  /*1f4f0*/  ISETP.GE.U32.AND P1, PT, R246, 0x7ffffee8, PT ;  /* 0x7ffffee8f600780c */ /* 0x000fc60003f26070 */
[----:B------:R-:W3:Y:S01]  /*1f500*/  LDL.64 R94, [R1+0xac8] ;  /* 0x000ac800015e7983 */ /* 0x000ee20000100a00 */
[----:B------:R-:W-:Y:S01]  /*1f510*/  VIADD R49, R49, 0xffffff66 ;  /* 0xffffff6631317836 */ /* 0x000fe20000000000 */
[----:B------:R-:W1:Y:S02]  /*1f520*/  LDC R246, c[0x0][0x230] ;  /* 0x00008c00fff67b82 */ /* 0x000e640000000800 */
[----:B------:R-:W3:Y:S04]  /*1f530*/  LDL.64 R208, [R1+0xac0] ;  /* 0x000ac00001d07983 */ /* 0x000ee80000100a00 */
[----:B------:R-:W3:Y:S02]  /*1f540*/  LDL.64 R80, [R1+0xab8] ;  /* 0x000ab80001507983 */ /* 0x000ee40000100a00 */
[----:B------:R-:W1:Y:S02]  /*1f550*/  LDC R9, c[0x0][0x230] ;  /* 0x00008c00ff097b82 */ /* 0x000e640000000800 */
[----:B------:R-:W3:Y:S04]  /*1f560*/  LDL.64 R144, [R1+0xab0] ;  /* 0x000ab00001907983 */ /* 0x000ee80000100a00 */
[----:B------:R-:W3:Y:S04]  /*1f570*/  LDL.64 R82, [R1+0xaa8] ;  /* 0x000aa80001527983 */ /* 0x000ee80000100a00 */
[----:B------:R-:W3:Y:S04]  /*1f580*/  LDL.64 R148, [R1+0xaa0] ;  /* 0x000aa00001947983 */ /* 0x000ee80000100a00 */
[----:B------:R-:W3:Y:S04]  /*1f590*/  LDL.64 R210, [R1+0x8d8] ;  /* 0x0008d80001d27983 */ /* 0x000ee80000100a00 */
[----:B------:R-:W3:Y:S04]  /*1f5a0*/  LDL.64 R244, [R1+0x8d0] ;  /* 0x0008d00001f47983 */ /* 0x000ee80000100a00 */
[----:B------:R-:W3:Y:S01]  /*1f5b0*/  LDL.64 R96, [R1+0x8c0] ;  /* 0x0008c00001607983 */ /* 0x000ee20000100a00 */
[----:B------:R-:W-:-:S03]  /*1f5c0*/  VIADD R4, R247, 0xffffff65 ;  /* 0xffffff65f7047836 */ /* 0x000fc60000000000 */
[----:B------:R-:W3:Y:S04]  /*1f5d0*/  LDL.64 R102, [R1+0xc58] ;  /* 0x000c580001667983 */ /* 0x000ee80000100a00 */
[----:B------:R-:W3:Y:S04]  /*1f5e0*/  LDL.64 R86, [R1+0xc60] ;  /* 0x000c600001567983 */ /* 0x000ee80000100a00 */
[----:B------:R-:W3:Y:S04]  /*1f5f0*/  LDL.64 R250, [R1+0xe50] ;  /* 0x000e500001fa7983 */ /* 0x000ee80000100a00 */
[----:B--2---:R-:W-:Y:S01]  /*1f600*/  LDGSTS.E [R2+0x3800c], desc[UR8][R194.64], !P5 ;  /* 0x3800c000c2027fae */ /* 0x004fe2000e921848 */
[----:B------:R-:W-:Y:S01]  /*1f610*/  ISETP.GE.U32.AND P3, PT, R49, 0x7ffffee7, PT ;  /* 0x7ffffee73100780c */ /* 0x000fe20003f66070 */
[----:B------:R-:W2:Y:S02]  /*1f620*/  LDC R247, c[0x0][0x230] ;  /* 0x00008c00fff77b82 */ /* 0x000ea40000000800 */
[----:B----4-:R4:W-:Y:S01]  /*1f630*/  LDGSTS.E [R2+0x3c00c], desc[UR8][R176.64], !P5 ;  /* 0x3c00c000b0027fae */ /* 0x0109e2000e921848 */
[----:B------:R-:W-:-:S05]  /*1f640*/  ISETP.GE.U32.AND P4, PT, R4, 0x7ffffee6, PT ;  /* 0x7ffffee60400780c */ /* 0x000fca0003f86070 */
[----:B------:R-:W2:Y:S01]  /*1f650*/  LDC R49, c[0x0][0x230] ;  /* 0x00008c00ff317b82 */ /* 0x000ea20000000800 */
[----:B------:R-:W2:Y:S04]  /*1f660*/  LDL.64 R194, [R1+0xad8] ;  /* 0x000ad80001c27983 */ /* 0x000ea80000100a00 */
[----:B------:R-:W2:Y:S01]  /*1f670*/  LDL.64 R176, [R1+0xad0] ;  /* 0x000ad00001b07983 */ /* 0x000ea20000100a00 */
[----:B----4-:R-:W-:Y:S02]  /*1f680*/  IADD3 R2, R252, -0x9c, RZ ;  /* 0xffffff64fc027810 */ /* 0x010fe40007ffe0ff */
[----:B------:R-:W4:Y:S02]  /*1f690*/  LDC R252, c[0x0][0x230] ;  /* 0x00008c00fffc7b82 */ /* 0x000f240000000800 */
[----:B------:R-:W-:Y:S01]  /*1f6a0*/  ISETP.GE.U32.AND P5, PT, R2, 0x7ffffee5, PT ;  /* 0x7ffffee50200780c */ /* 0x000fe20003fa6070 */
[----:B---3--:R-:W-:-:S02]  /*1f6b0*/  VIADD R2, R84, 0xffffff46 ;  /* 0xffffff4654027836 */ /* 0x008fc40000000000 */
[----:B------:R-:W3:Y:S01]  /*1f6c0*/  LDL.64 R84, [R1+0x8c8] ;  /* 0x0008c80001547983 */ /* 0x000ee20000100a00 */
[----:B------:R-:W-:Y:S02]  /*1f6d0*/  VIADD R4, R248, 0xffffff47 ;  /* 0xffffff47f8047836 */ /* 0x000fe40000000000 */
[----:B------:R-:W-:Y:S01]  /*1f6e0*/  ISETP.GE.U32.AND P0, PT, R2, 0x7ffffec7, PT ;  /* 0x7ffffec70200780c */ /* 0x000fe20003f06070 */
[----:B------:R-:W3:Y:S02]  /*1f6f0*/  LDC R248, c[0x0][0x230] ;  /* 0x00008c00fff87b82 */ /* 0x000ee40000000800 */
[----:B------:R-:W-:Y:S01]  /*1f700*/  ISETP.GE.U32.AND P6, PT, R4, 0x7ffffec8, PT ;  /* 0x7ffffec80400780c */ /* 0x000fe20003fc6070 */
[----:B--2---:R-:W-:Y:S04]  /*1f710*/  LDGSTS.E [R189+0x20000], desc[UR8][R194.64], !P1 ;  /* 0x20000000c2bd7fae */ /* 0x004fe8000c921848 */
[----:B------:R-:W-:Y:S01]  /*1f720*/  LDGSTS.E [R189+0x24000], desc[UR8][R176.64], !P1 ;  /* 0x24000000b0bd7fae */ /* 0x000fe2000c921848 */
[----:B-1----:R-:W-:Y:S01]  /*1f730*/  IADD3 R2, R70, -0xbc, RZ ;  /* 0xffffff4446027810 */ /* 0x002fe20007ffe0ff */
[----:B------:R-:W-:-:S02]  /*1f740*/  VIADD R4, R71, 0xffffff45 ;  /* 0xffffff4547047836 */ /* 0x000fc40000000000 */
[----:B------:R-:W-:Y:S04]  /*1f750*/  LDGSTS.E [R189+0x20004], desc[UR8][R94.64], !P3 ;  /* 0x200040005ebd7fae */ /* 0x000fe8000d921848 */
[----:B------:R-:W2:Y:S04]  /*1f760*/  LDL.64 R194, [R1+0x8b8] ;  /* 0x0008b80001c27983 */ /* 0x000ea80000100a00 */
[----:B------:R-:W2:Y:S01]  /*1f770*/  LDL.64 R176, [R1+0xc50] ;  /* 0x000c500001b07983 */ /* 0x000ea20000100a00 */
[----:B------:R-:W-:-:S03]  /*1f780*/  ISETP.GE.U32.AND P1, PT, R4, 0x7ffffec6, PT ;  /* 0x7ffffec60400780c */ /* 0x000fc60003f26070 */
        /* <DEDUP_REMOVED lines=8> */
[----:B----4-:R-:W-:Y:S01]  /*1f810*/  IADD3 R2, R252, -0xdc, RZ ;  /* 0xffffff24fc027810 */ /* 0x010fe20007ffe0ff */
[----:B------:R-:W-:Y:S04]  /*1f820*/  LDGSTS.E [R189+0x28000], desc[UR8][R210.64], !P6 ;  /* 0x28000000d2bd7fae */ /* 0x000fe8000f121848 */
[----:B------:R-:W4:Y:S01]  /*1f830*/  LDL.64 R70, [R1+0xe28] ;  /* 0x000e280001467983 */ /* 0x000f220000100a00 */
[----:B------:R-:W-:Y:S01]  /*1f840*/  VIADD R4, R9, 0xffffff27 ;  /* 0xffffff2709047836 */ /* 0x000fe20000000000 */
[----:B------:R-:W1:Y:S02]  /*1f850*/  LDC R252, c[0x0][0x230] ;  /* 0x00008c00fffc7b82 */ /* 0x000e640000000800 */
[----:B------:R-:W-:Y:S04]  /*1f860*/  LDGSTS.E [R189+0x2c000], desc[UR8][R244.64], !P6 ;  /* 0x2c000000f4bd7fae */ /* 0x000fe8000f121848 */
[----:B---3--:R-:W-:Y:S04]  /*1f870*/  LDGSTS.E [R189+0x28004], desc[UR8][R84.64], !P0 ;  /* 0x2800400054bd7fae */ /* 0x008fe8000c121848 */
[----:B------:R-:W-:Y:S01]  /*1f880*/  LDGSTS.E [R189+0x2c004], desc[UR8][R96.64], !P0 ;  /* 0x2c00400060bd7fae */ /* 0x000fe2000c121848 */
[----:B------:R-:W-:Y:S01]  /*1f890*/  ISETP.GE.U32.AND P0, PT, R2, 0x7ffffea5, PT ;  /* 0x7ffffea50200780c */ /* 0x000fe20003f06070 */
[----:B------:R-:W-:-:S02]  /*1f8a0*/  VIADD R2, R247, 0xffffff07 ;  /* 0xffffff07f7027836 */ /* 0x000fc40000000000 */
        /* <DEDUP_REMOVED lines=12> */
[----:B------:R-:W-:Y:S01]  /*1f970*/  LDGSTS.E [R189+0x2c008], desc[UR8][R176.64], !P1 ;  /* 0x2c008000b0bd7fae */ /* 0x000fe2000c921848 */
[----:B------:R-:W-:Y:S01]  /*1f980*/  ISETP.GE.U32.AND P1, PT, R2, 0x7ffffe88, PT ;  /* 0x7ffffe880200780c */ /* 0x000fe20003f26070 */
[----:B------:R-:W-:-:S02]  /*1f990*/  VIADD R2, R246, 0xffffff05 ;  /* 0xffffff05f6027836 */ /* 0x000fc40000000000 */
[----:B------:R-:W2:Y:S04]  /*1f9a0*/  LDL.64 R246, [R1+0xe30] ;  /* 0x000e300001f67983 */ /* 0x000ea80000100a00 */
[----:B------:R-:W3:Y:S04]  /*1f9b0*/  LDL.64 R194, [R1+0x1058] ;  /* 0x0010580001c27983 */ /* 0x000ee80000100a00 */
[----:B------:R-:W3:Y:S01]  /*1f9c0*/  LDL.64 R176, [R1+0x1060] ;  /* 0x0010600001b07983 */ /* 0x000ee20000100a00 */
[----:B------:R-:W-:Y:S01]  /*1f9d0*/  ISETP.GE.U32.AND P4, PT, R4, 0x7ffffea8, PT ;  /* 0x7ffffea80400780c */ /* 0x000fe20003f86070 */
[----:B------:R-:W-:-:S02]  /*1f9e0*/  VIADD R4, R248, 0xffffff25 ;  /* 0xffffff25f8047836 */ /* 0x000fc40000000000 */
[----:B------:R-:W1:Y:S01]  /*1f9f0*/  LDC R248, c[0x0][0x230] ;  /* 0x00008c00fff87b82 */ /* 0x000e620000000800 */
[----:B------:R-:W-:Y:S04]  /*1fa00*/  LDGSTS.E [R189+0x2800c], desc[UR8][R102.64], !P3 ;  /* 0x2800c00066bd7fae */ /* 0x000fe8000d921848 */
[----:B------:R-:W-:Y:S01]  /*1fa10*/  LDGSTS.E [R189+0x2c00c], desc[UR8][R86.64], !P3 ;  /* 0x2c00c00056bd7fae */ /* 0x000fe2000d921848 */
[----:B------:R-:W-:-:S04]  /*1fa20*/  ISETP.GE.U32.AND P6, PT, R4, 0x7ffffea6, PT ;  /* 0x7ffffea60400780c */ /* 0x000fc80003fc6070 */
[----:B----4-:R-:W-:Y:S01]  /*1fa30*/  LDGSTS.E [R189+0x30000], desc[UR8][R70.64], !P4 ;  /* 0x3000000046bd7fae */ /* 0x010fe2000e121848 */
[----:B------:R-:W-:Y:S02]  /*1fa40*/  VIADD R4, R49, 0xffffff06 ;  /* 0xffffff0631047836 */ /* 0x000fe40000000000 */
[----:B------:R-:W4:Y:S01]  /*1fa50*/  LDC R49, c[0x0][0x230] ;  /* 0x00008c00ff317b82 */ /* 0x000f220000000800 */
[----:B------:R-:W3:Y:S02]  /*1fa60*/  LDL.LU.64 R102, [R1+0x1b58] ;  /* 0x001b580001667983 */ /* 0x000ee40000300a00 */
[----:B------:R-:W-:Y:S02]  /*1fa70*/  ISETP.GE.U32.AND P3, PT, R4, 0x7ffffe87, PT ;  /* 0x7ffffe870400780c */ /* 0x000fe40003f66070 */
[----:B------:R-:W3:Y:S03]  /*1fa80*/  LDL.LU.64 R86, [R1+0x1b50] ;  /* 0x001b500001567983 */ /* 0x000ee60000300a00 */
[----:B------:R-:W3:Y:S01]  /*1fa90*/  LDC R4, c[0x0][0x230] ;  /* 0x00008c00ff047b82 */ /* 0x000ee20000000800 */
[----:B------:R-:W3:Y:S01]  /*1faa0*/  LDL.LU.64 R70, [R1+0x1b48] ;  /* 0x001b480001467983 */ /* 0x000ee20000300a00 */
[----:B----4-:R-:W-:-:S03]  /*1fab0*/  VIADD R49, R49, 0xffffff62 ;  /* 0xffffff6231317836 */ /* 0x010fc60000000000 */
[----:B--2---:R2:W-:Y:S01]  /*1fac0*/  LDGSTS.E [R189+0x34000], desc[UR8][R246.64], !P4 ;  /* 0x34000000f6bd7fae */ /* 0x0045e2000e121848 */
[----:B------:R-:W-:Y:S02]  /*1fad0*/  ISETP.GE.U32.AND P4, PT, R2, 0x7ffffe86, PT ;  /* 0x7ffffe860200780c */ /* 0x000fe40003f86070 */
[----:B-1----:R-:W-:Y:S01]  /*1fae0*/  IADD3 R2, R248, -0xfc, RZ ;  /* 0xffffff04f8027810 */ /* 0x002fe20007ffe0ff */
[----:B---3--:R-:W-:Y:S01]  /*1faf0*/  LDGSTS.E [R189+0x30004], desc[UR8][R8.64], !P5 ;  /* 0x3000400008bd7fae */ /* 0x008fe2000e921848 */
[----:B------:R-:W1:Y:S03]  /*1fb00*/  LDC R248, c[0x0][0x230] ;  /* 0x00008c00fff87b82 */ /* 0x000e660000000800 */
[----:B------:R3:W-:Y:S05]  /*1fb10*/  LDGSTS.E [R189+0x34004], desc[UR8][R82.64], !P5 ;  /* 0x3400400052bd7fae */ /* 0x0007ea000e921848 */
[----:B--2---:R-:W2:Y:S01]  /*1fb20*/  LDC R247, c[0x0][0x230] ;  /* 0x00008c00fff77b82 */ /* 0x004ea20000000800 */
[----:B------:R-:W-:Y:S01]  /*1fb30*/  ISETP.GE.U32.AND P5, PT, R2, 0x7ffffe85, PT ;  /* 0x7ffffe850200780c */ /* 0x000fe20003fa6070 */
[----:B------:R-:W-:Y:S01]  /*1fb40*/  LDGSTS.E [R189+0x30008], desc[UR8][R94.64], !P6 ;  /* 0x300080005ebd7fae */ /* 0x000fe2000f121848 */
[----:B------:R-:W-:-:S03]  /*1fb50*/  VIADD R2, R252, 0xffffff63 ;  /* 0xffffff63fc027836 */ /* 0x000fc60000000000 */
[----:B------:R4:W-:Y:S02]  /*1fb60*/  LDGSTS.E [R189+0x34008], desc[UR8][R250.64], !P6 ;  /* 0x34008000fabd7fae */ /* 0x0009e4000f121848 */
[----:B---3--:R-:W3:Y:S02]  /*1fb70*/  LDC R82, c[0x0][0x230] ;  /* 0x00008c00ff527b82 */ /* 0x008ee40000000800 */
[----:B------:R-:W-:Y:S04]  /*1fb80*/  LDGSTS.E [R189+0x3000c], desc[UR8][R208.64], !P0 ;  /* 0x3000c000d0bd7fae */ /* 0x000fe8000c121848 */
[----:B------:R-:W-:Y:S01]  /*1fb90*/  LDGSTS.E [R189+0x3400c], desc[UR8][R80.64], !P0 ;  /* 0x3400c00050bd7fae */ /* 0x000fe2000c121848 */
[----:B------:R-:W-:Y:S01]  /*1fba0*/  ISETP.GE.U32.AND P6, PT, R2, 0x7ffffee4, PT ;  /* 0x7ffffee40200780c */ /* 0x000fe20003fc6070 */
[----:B------:R-:W3:Y:S02]  /*1fbb0*/  LDC R246, c[0x0][0x230] ;  /* 0x00008c00fff67b82 */ /* 0x000ee40000000800 */
[----:B------:R-:W-:Y:S04]  /*1fbc0*/  LDGSTS.E [R189+0x38000], desc[UR8][R144.64], !P1 ;  /* 0x3800000090bd7fae */ /* 0x000fe8000c921848 */
[----:B------:R-:W-:Y:S01]  /*1fbd0*/  LDGSTS.E [R189+0x3c000], desc[UR8][R148.64], !P1 ;  /* 0x3c00000094bd7fae */ /* 0x000fe2000c921848 */
[----:B--2---:R-:W-:Y:S01]  /*1fbe0*/  IADD3 R2, R247, -0xa0, RZ ;  /* 0xffffff60f7027810 */ /* 0x004fe20007ffe0ff */
[----:B------:R-:W-:-:S02]  /*1fbf0*/  VIADD R4, R4, 0xffffff61 ;  /* 0xffffff6104047836 */ /* 0x000fc40000000000 */
[----:B------:R-:W-:Y:S01]  /*1fc00*/  LDGSTS.E [R189+0x38004], desc[UR8][R210.64], !P3 ;  /* 0x38004000d2bd7fae */ /* 0x000fe2000d921848 */
[----:B----4-:R-:W2:Y:S03]  /*1fc10*/  LDC R250, c[0x0][0x230] ;  /* 0x00008c00fffa7b82 */ /* 0x010ea60000000800 */
[----:B------:R-:W-:Y:S04]  /*1fc20*/  LDGSTS.E [R189+0x3c004], desc[UR8][R244.64], !P3 ;  /* 0x3c004000f4bd7fae */ /* 0x000fe8000d921848 */
[----:B------:R-:W-:Y:S01]  /*1fc30*/  LDGSTS.E [R189+0x38008], desc[UR8][R84.64], !P4 ;  /* 0x3800800054bd7fae */ /* 0x000fe2000e121848 */
[----:B------:R-:W-:Y:S01]  /*1fc40*/  ISETP.GE.U32.AND P3, PT, R2, 0x7ffffee1, PT ;  /* 0x7ffffee10200780c */ /* 0x000fe20003f66070 */
[----:B------:R-:W4:Y:S02]  /*1fc50*/  LDC R247, c[0x0][0x230] ;  /* 0x00008c00fff77b82 */ /* 0x000f240000000800 */
[----:B------:R-:W-:Y:S01]  /*1fc60*/  LDGSTS.E [R189+0x3c008], desc[UR8][R96.64], !P4 ;  /* 0x3c00800060bd7fae */ /* 0x000fe2000e121848 */
[----:B-1----:R-:W-:-:S03]  /*1fc70*/  VIADD R2, R248, 0xffffff42 ;  /* 0xffffff42f8027836 */ /* 0x002fc60000000000 */
[----:B------:R-:W4:Y:S02]  /*1fc80*/  LDL.LU.64 R8, [R1+0x1b40] ;  /* 0x001b400001087983 */ /* 0x000f240000300a00 */
[----:B------:R-:W1:Y:S02]  /*1fc90*/  LDC R251, c[0x0][0x230] ;  /* 0x00008c00fffb7b82 */ /* 0x000e640000000800 */
[----:B------:R-:W-:Y:S04]  /*1fca0*/  LDGSTS.E [R189+0x3800c], desc[UR8][R194.64], !P5 ;  /* 0x3800c000c2bd7fae */ /* 0x000fe8000e921848 */
[----:B------:R-:W4:Y:S02]  /*1fcb0*/  LDL.LU.64 R94, [R1+0x1b38] ;  /* 0x001b3800015e7983 */ /* 0x000f240000300a00 */
[----:B------:R-:W1:Y:S02]  /*1fcc0*/  LDC R252, c[0x0][0x230] ;  /* 0x00008c00fffc7b82 */ /* 0x000e640000000800 */
[----:B------:R3:W-:Y:S04]  /*1fcd0*/  LDGSTS.E [R189+0x3c00c], desc[UR8][R176.64], !P5 ;  /* 0x3c00c000b0bd7fae */ /* 0x0007e8000e921848 */
[----:B------:R-:W2:Y:S04]  /*1fce0*/  LDL.64 R208, [R1+0xa98] ;  /* 0x000a980001d07983 */ /* 0x000ea80000100a00 */
[----:B------:R-:W4:Y:S04]  /*1fcf0*/  LDL.64 R96, [R1+0xa88] ;  /* 0x000a880001607983 */ /* 0x000f280000100a00 */
[----:B------:R-:W4:Y:S04]  /*1fd00*/  LDL.64 R176, [R1+0xa80] ;  /* 0x000a800001b07983 */ /* 0x000f280000100a00 */
[----:B------:R-:W4:Y:S04]  /*1fd10*/  LDL.64 R80, [R1+0xa78] ;  /* 0x000a780001507983 */ /* 0x000f280000100a00 */
[----:B------:R-:W4:Y:S04]  /*1fd20*/  LDL.64 R144, [R1+0xa70] ;  /* 0x000a700001907983 */ /* 0x000f280000100a00 */
[----:B------:R-:W4:Y:S04]  /*1fd30*/  LDL.64 R210, [R1+0xa68] ;  /* 0x000a680001d27983 */ /* 0x000f280000100a00 */
[----:B------:R-:W4:Y:S01]  /*1fd40*/  LDL.64 R194, [R1+0xa60] ;  /* 0x000a600001c27983 */ /* 0x000f220000100a00 */
[----:B------:R-:W-:Y:S01]  /*1fd50*/  ISETP.GE.U32.AND P4, PT, R4, 0x7ffffee2, PT ;  /* 0x7ffffee20400780c */ /* 0x000fe20003f86070 */
[----:B---3--:R-:W3:Y:S02]  /*1fd60*/  LDC R189, c[0x0][0x230] ;  /* 0x00008c00ffbd7b82 */ /* 0x008ee40000000800 */
[----:B------:R1:W-:Y:S01]  /*1fd70*/  STL [R1+0x1828], R249 ;  /* 0x001828f901007387 */ /* 0x0003e20000100800 */
[----:B------:R-:W-:-:S03]  /*1fd80*/  ISETP.GE.U32.AND P5, PT, R49, 0x7ffffee3, PT ;  /* 0x7ffffee33100780c */ /* 0x000fc60003fa6070 */
[----:B------:R-:W4:Y:S04]  /*1fd90*/  LDL.64 R148, [R1+0xc70] ;  /* 0x000c700001947983 */ /* 0x000f280000100a00 */
[----:B------:R-:W4:Y:S04]  /*1fda0*/  LDL.64 R244, [R1+0xc78] ;  /* 0x000c780001f47983 */ /* 0x000f280000100a00 */
[----:B-1----:R-:W4:Y:S01]  /*1fdb0*/  LDL.64 R248, [R1+0xa90] ;  /* 0x000a900001f87983 */ /* 0x002f220000100a00 */
[----:B------:R-:W-:-:S03]  /*1fdc0*/  VIADD R49, R82, 0xffffff41 ;  /* 0xffffff4152317836 */ /* 0x000fc60000000000 */
[----:B------:R-:W4:Y:S04]  /*1fdd0*/  LDL.64 R82, [R1+0xc68] ;  /* 0x000c680001527983 */ /* 0x000f280000100a00 */
[----:B------:R-:W4:Y:S01]  /*1fde0*/  LDL.64 R84, [R1+0xc80] ;  /* 0x000c800001547983 */ /* 0x000f220000100a00 */
[----:B------:R-:W-:Y:S02]  /*1fdf0*/  VIADD R4, R246, 0xffffff43 ;  /* 0xffffff43f6047836 */ /* 0x000fe40000000000 */
[----:B------:R-:W1:Y:S03]  /*1fe00*/  LDC R246, c[0x0][0x230] ;  /* 0x00008c00fff67b82 */ /* 0x000e660000000800 */
[----:B------:R-:W-:-:S05]  /*1fe10*/  ISETP.GE.U32.AND P1, PT, R4, 0x7ffffec4, PT ;  /* 0x7ffffec40400780c */ /* 0x000fca0003f26070 */
[----:B------:R-:W3:Y:S01]  /*1fe20*/  LDC R4, c[0x0][0x230] ;  /* 0x00008c00ff047b82 */ /* 0x000ee20000000800 */
[----:B------:R-:W-:Y:S02]  /*1fe30*/  ISETP.GE.U32.AND P0, PT, R2, 0x7ffffec3, PT ;  /* 0x7ffffec30200780c */ /* 0x000fe40003f06070 */
[----:B------:R-:W-:Y:S02]  /*1fe40*/  SEL R2, RZ, 0x4, P2 ;  /* 0x00000004ff027807 */ /* 0x000fe40001000000 */
[----:B------:R-:W-:Y:S02]  /*1fe50*/  ISETP.GE.U32.AND P2, PT, R49, 0x7ffffec2, PT ;  /* 0x7ffffec23100780c */ /* 0x000fe40003f46070 */
[----:B---3--:R-:W-:Y:S01]  /*1fe60*/  IADD3 R49, R4, -0xc0, RZ ;  /* 0xffffff4004317810 */ /* 0x008fe20007ffe0ff */
[----:B------:R-:W-:Y:S02]  /*1fe70*/  VIADD R4, R189, 0xffffff23 ;  /* 0xffffff23bd047836 */ /* 0x000fe40000000000 */
[----:B------:R-:W3:Y:S01]  /*1fe80*/  LDC R189, c[0x0][0x230] ;  /* 0x00008c00ffbd7b82 */ /* 0x000ee20000000800 */
[----:B--2---:R-:W-:Y:S04]  /*1fe90*/  LDGSTS.E [R5+0x20000], desc[UR8][R208.64], !P6 ;  /* 0x20000000d0057fae */ /* 0x004fe8000f121848 */
[----:B------:R-:W2:Y:S04]  /*1fea0*/  LDL.LU.64 R208, [R1+0x1b30] ;  /* 0x001b300001d07983 */ /* 0x000ea80000300a00 */
[----:B----4-:R-:W-:Y:S04]  /*1feb0*/  LDGSTS.E [R5+0x24000], desc[UR8][R248.64], !P6 ;  /* 0x24000000f8057fae */ /* 0x010fe8000f121848 */
[----:B------:R-:W-:Y:S04]  /*1fec0*/  LDGSTS.E [R5+0x20004], desc[UR8][R96.64], !P5 ;  /* 0x2000400060057fae */ /* 0x000fe8000e921848 */
[----:B------:R-:W-:Y:S01]  /*1fed0*/  LDGSTS.E [R5+0x24004], desc[UR8][R176.64], !P5 ;  /* 0x24004000b0057fae */ /* 0x000fe2000e921848 */
[----:B------:R-:W-:Y:S01]  /*1fee0*/  ISETP.GE.U32.AND P5, PT, R4, 0x7ffffea4, PT ;  /* 0x7ffffea40400780c */ /* 0x000fe20003fa6070 */
[----:B------:R-:W-:-:S02]  /*1fef0*/  VIADD R4, R250, 0xffffff21 ;  /* 0xffffff21fa047836 */ /* 0x000fc40000000000 */
[----:B------:R-:W-:Y:S04]  /*1ff00*/  LDGSTS.E [R5+0x20008], desc[UR8][R80.64], !P4 ;  /* 0x2000800050057fae */ /* 0x000fe8000e121848 */
[----:B------:R-:W4:Y:S04]  /*1ff10*/  LDL.64 R96, [R1+0xc88] ;  /* 0x000c880001607983 */ /* 0x000f280000100a00 */
[----:B------:R-:W3:Y:S04]  /*1ff20*/  LDL.64 R176, [R1+0xc90] ;  /* 0x000c900001b07983 */ /* 0x000ee80000100a00 */
[----:B------:R-:W-:Y:S04]  /*1ff30*/  LDGSTS.E [R5+0x24008], desc[UR8][R144.64], !P4 ;  /* 0x2400800090057fae */ /* 0x000fe8000e121848 */
[----:B------:R-:W-:Y:S04]  /*1ff40*/  LDGSTS.E [R5+0x2000c], desc[UR8][R210.64], !P3 ;  /* 0x2000c000d2057fae */ /* 0x000fe8000d921848 */
[----:B------:R-:W-:Y:S01]  /*1ff50*/  LDGSTS.E [R5+0x2400c], desc[UR8][R194.64], !P3 ;  /* 0x2400c000c2057fae */ /* 0x000fe2000d921848 */
[----:B------:R-:W-:Y:S01]  /*1ff60*/  ISETP.GE.U32.AND P3, PT, R4, 0x7ffffea2, PT ;  /* 0x7ffffea20400780c */ /* 0x000fe20003f66070 */
[----:B------:R-:W-:-:S02]  /*1ff70*/  VIADD R4, R247, 0xffffff03 ;  /* 0xffffff03f7047836 */ /* 0x000fc40000000000 */
[----:B------:R-:W-:Y:S01]  /*1ff80*/  LDGSTS.E [R5+0x28000], desc[UR8][R82.64], !P1 ;  /* 0x2800000052057fae */ /* 0x000fe2000c921848 */
[----:B------:R-:W-:-:S03]  /*1ff90*/  ISETP.GE.U32.AND P6, PT, R49, 0x7ffffec1, PT ;  /* 0x7ffffec13100780c */ /* 0x000fc60003fc6070 */
[----:B------:R-:W-:Y:S01]  /*1ffa0*/  LDGSTS.E [R5+0x2c000], desc[UR8][R148.64], !P1 ;  /* 0x2c00000094057fae */ /* 0x000fe2000c921848 */
[----:B------:R-:W-:-:S03]  /*1ffb0*/  VIADD R49, R251, 0xffffff22 ;  /* 0xffffff22fb317836 */ /* 0x000fc60000000000 */
[----:B------:R-:W2:Y:S04]  /*1ffc0*/  LDL.64 R210, [R1+0xc98] ;  /* 0x000c980001d27983 */ /* 0x000ea80000100a00 */
[----:B------:R2:W-:Y:S04]  /*1ffd0*/  LDGSTS.E [R5+0x28004], desc[UR8][R244.64], !P0 ;  /* 0x28004000f4057fae */ /* 0x0005e8000c121848 */
[----:B------:R-:W2:Y:S04]  /*1ffe0*/  LDL.64 R194, [R1+0xca0] ;  /* 0x000ca00001c27983 */ /* 0x000ea80000100a00 */
[----:B------:R-:W-:Y:S01]  /*1fff0*/  LDGSTS.E [R5+0x2c004], desc[UR8][R84.64], !P0 ;  /* 0x2c00400054057fae */ /* 0x000fe2000c121848 */
[----:B------:R-:W-:Y:S01]  /*20000*/  ISETP.GE.U32.AND P0, PT, R4, 0x7ffffe84, PT ;  /* 0x7ffffe840400780c */ /* 0x000fe20003f06070 */
[----:B-1----:R-:W-:-:S02]  /*20010*/  VIADD R4, R246, 0xffffff02 ;  /* 0xffffff02f6047836 */ /* 0x002fc40000000000 */
[----:B------:R-:W2:Y:S04]  /*20020*/  LDL.64 R80, [R1+0xe68] ;  /* 0x000e680001507983 */ /* 0x000ea80000100a00 */
[----:B------:R-:W2:Y:S04]  /*20030*/  LDL.64 R144, [R1+0xe70] ;  /* 0x000e700001907983 */ /* 0x000ea80000100a00 */
[----:B------:R-:W2:Y:S04]  /*20040*/  LDL.64 R248, [R1+0xe80] ;  /* 0x000e800001f87983 */ /* 0x000ea80000100a00 */
[----:B------:R-:W2:Y:S04]  /*20050*/  LDL.64 R250, [R1+0xe88] ;  /* 0x000e880001fa7983 */ /* 0x000ea80000100a00 */
[----:B------:R-:W2:Y:S04]  /*20060*/  LDL.64 R84, [R1+0xe90] ;  /* 0x000e900001547983 */ /* 0x000ea80000100a00 */
[----:B------:R-:W2:Y:S04]  /*20070*/  LDL.64 R246, [R1+0xe78] ;  /* 0x000e780001f67983 */ /* 0x000ea80000100a00 */
[----:B------:R-:W2:Y:S01]  /*20080*/  LDL.LU.64 R244, [R1+0x460] ;  /* 0x0004600001f47983 */ /* 0x000ea20000300a00 */
[----:B------:R-:W-:Y:S01]  /*20090*/  UIADD3 UR5, UR4, -0x100, URZ ;  /* 0xffffff0004057890 */ /* 0x000fe2000fffe03f */
[----:B------:R-:W-:Y:S01]  /*200a0*/  ISETP.GE.U32.AND P4, PT, R49, 0x7ffffea3, PT ;  /* 0x7ffffea33100780c */ /* 0x000fe20003f86070 */
[----:B------:R-:W-:Y:S01]  /*200b0*/  USHF.L.U32 UR11, UR11, 0x7, URZ ;  /* 0x000000070b0b7899 */ /* 0x000fe2000800063f */
[----:B------:R-:W2:Y:S01]  /*200c0*/  LDL.LU.64 R148, [R1+0x458] ;  /* 0x0004580001947983 */ /* 0x000ea20000300a00 */
[----:B------:R-:W-:-:S04]  /*200d0*/  IADD3 R49, R252, -0xe0, RZ ;  /* 0xffffff20fc317810 */ /* 0x000fc80007ffe0ff */
[----:B------:R-:W-:Y:S01]  /*200e0*/  ISETP.GE.U32.AND P1, PT, R49, 0x7ffffea1, PT ;  /* 0x7ffffea13100780c */ /* 0x000fe20003f26070 */
[----:B------:R-:W-:Y:S01]  /*200f0*/  IMAD.U32 R49, RZ, RZ, UR11 ;  /* 0x0000000bff317e24 */ /* 0x000fe2000f8e00ff */
[----:B----4-:R1:W-:Y:S04]  /*20100*/  LDGSTS.E [R5+0x28008], desc[UR8][R96.64], !P2 ;  /* 0x2800800060057fae */ /* 0x0103e8000d121848 */
[----:B---3--:R3:W-:Y:S01]  /*20110*/  LDGSTS.E [R5+0x2c008], desc[UR8][R176.64], !P2 ;  /* 0x2c008000b0057fae */ /* 0x0087e2000d121848 */
[----:B------:R-:W-:Y:S01]  /*20120*/  ISETP.GE.U32.AND P2, PT, R4, 0x7ffffe83, PT ;  /* 0x7ffffe830400780c */ /* 0x000fe20003f46070 */
[----:B------:R-:W-:-:S05]  /*20130*/  IMAD.U32 R4, RZ, RZ, UR5 ;  /* 0x00000005ff047e24 */ /* 0x000fca000f8e00ff */
[----:B------:R4:W-:Y:S04]  /*20140*/  STL [R1+0x17f8], R4 ;  /* 0x0017f80401007387 */ /* 0x0009e80000100800 */
[----:B------:R-:W1:Y:S04]  /*20150*/  LDL.LU.64 R96, [R1+0x450] ;  /* 0x0004500001607983 */ /* 0x000e680000300a00 */
[----:B------:R-:W3:Y:S01]  /*20160*/  LDL.LU.64 R176, [R1+0x448] ;  /* 0x0004480001b07983 */ /* 0x000ee20000300a00 */
[----:B----4-:R-:W-:-:S03]  /*20170*/  IADD3 R4, R189, -0xff, RZ ;  /* 0xffffff01bd047810 */ /* 0x010fc60007ffe0ff */
[----:B------:R4:W-:Y:S04]  /*20180*/  STL [R1+0x1810], R188 ;  /* 0x001810bc01007387 */ /* 0x0009e80000100800 */
[----:B------:R-:W3:Y:S04]  /*20190*/  LDL.LU.64 R82, [R1+0x420] ;  /* 0x0004200001527983 */ /* 0x000ee80000300a00 */
[----:B--2---:R2:W-:Y:S04]  /*201a0*/  LDGSTS.E [R5+0x2800c], desc[UR8][R210.64], !P6 ;  /* 0x2800c000d2057fae */ /* 0x0045e8000f121848 */
[----:B------:R2:W-:Y:S04]  /*201b0*/  LDGSTS.E [R5+0x2c00c], desc[UR8][R194.64], !P6 ;  /* 0x2c00c000c2057fae */ /* 0x0005e8000f121848 */
[----:B------:R-:W2:Y:S04]  /*201c0*/  LDL.LU.64 R210, [R1+0x418] ;  /* 0x0004180001d27983 */ /* 0x000ea80000300a00 */
[----:B----4-:R-:W4:Y:S04]  /*201d0*/  LDL.LU.64 R188, [R1+0x410] ;  /* 0x0004100001bc7983 */ /* 0x010f280000300a00 */
[----:B------:R-:W-:Y:S04]  /*201e0*/  LDGSTS.E [R5+0x30000], desc[UR8][R80.64], !P5 ;  /* 0x3000000050057fae */ /* 0x000fe8000e921848 */
[----:B------:R-:W4:Y:S04]  /*201f0*/  LDL.LU.64 R194, [R1+0x408] ;  /* 0x0004080001c27983 */ /* 0x000f280000300a00 */
[----:B------:R-:W-:Y:S04]  /*20200*/  LDGSTS.E [R5+0x34000], desc[UR8][R144.64], !P5 ;  /* 0x3400000090057fae */ /* 0x000fe8000e921848 */
[----:B------:R-:W4:Y:S04]  /*20210*/  LDL.LU.64 R80, [R1+0x1b28] ;  /* 0x001b280001507983 */ /* 0x000f280000300a00 */
[----:B------:R4:W-:Y:S01]  /*20220*/  LDGSTS.E [R5+0x30004], desc[UR8][R246.64], !P4 ;  /* 0x30004000f6057fae */ /* 0x0009e2000e121848 */
[----:B------:R-:W-:-:S03]  /*20230*/  IMAD.WIDE R244, R49, 0x4, R244 ;  /* 0x0000000431f47825 */ /* 0x000fc600078e02f4 */
[----:B------:R-:W4:Y:S04]  /*20240*/  LDL.LU.64 R144, [R1+0x1b20] ;  /* 0x001b200001907983 */ /* 0x000f280000300a00 */
[----:B------:R-:W-:Y:S04]  /*20250*/  LDGSTS.E [R5+0x34004], desc[UR8][R248.64], !P4 ;  /* 0x34004000f8057fae */ /* 0x000fe8000e121848 */
[----:B------:R4:W-:Y:S04]  /*20260*/  LDGSTS.E [R5+0x30008], desc[UR8][R250.64], !P3 ;  /* 0x30008000fa057fae */ /* 0x0009e8000d921848 */
[----:B------:R-:W4:Y:S04]  /*20270*/  LDL.LU.64 R246, [R1+0x3e0] ;  /* 0x0003e00001f67983 */ /* 0x000f280000300a00 */
[----:B------:R4:W-:Y:S04]  /*20280*/  LDGSTS.E [R5+0x34008], desc[UR8][R84.64], !P3 ;  /* 0x3400800054057fae */ /* 0x0009e8000d921848 */
[----:B------:R-:W4:Y:S04]  /*20290*/  LDL.LU.64 R248, [R1+0x3d8] ;  /* 0x0003d80001f87983 */ /* 0x000f280000300a00 */
[----:B------:R-:W4:Y:S04]  /*202a0*/  LDL.LU.64 R84, [R1+0x3d0] ;  /* 0x0003d00001547983 */ /* 0x000f280000300a00 */
[----:B------:R-:W4:Y:S04]  /*202b0*/  LDL.LU.64 R250, [R1+0x3c8] ;  /* 0x0003c80001fa7983 */ /* 0x000f280000300a00 */
[----:B------:R1:W-:Y:S04]  /*202c0*/  STL.64 [R1+0x10b8], R244 ;  /* 0x0010b8f401007387 */ /* 0x0003e80000100a00 */
[----:B-1----:R-:W4:Y:S01]  /*202d0*/  LDL.LU.64 R244, [R1+0x1b18] ;  /* 0x001b180001f47983 */ /* 0x002f220000300a00 */
[----:B------:R-:W-:-:S05]  /*202e0*/  IMAD.WIDE R148, R49, 0x4, R148 ;  /* 0x0000000431947825 */ /* 0x000fca00078e0294 */
[----:B------:R1:W-:Y:S01]  /*202f0*/  STL.64 [R1+0x10c0], R148 ;  /* 0x0010c09401007387 */ /* 0x0003e20000100a00 */
[----:B------:R-:W-:-:S04]  /*20300*/  IMAD.WIDE R66, R49, 0x4, R66 ;  /* 0x0000000431427825 */ /* 0x000fc800078e0242 */
[C---:B------:R-:W-:Y:S01]  /*20310*/  IMAD.WIDE R98, R49.reuse, 0x4, R98 ;  /* 0x0000000431627825 */ /* 0x040fe200078e0262 */
[----:B-1----:R-:W4:Y:S03]  /*20320*/  LDL.LU.64 R148, [R1+0x3c0] ;  /* 0x0003c00001947983 */ /* 0x002f260000300a00 */
[----:B------:R-:W-:-:S04]  /*20330*/  IMAD.WIDE R10, R49, 0x4, R10 ;  /* 0x00000004310a7825 */ /* 0x000fc800078e020a */
[----:B------:R-:W-:-:S04]  /*20340*/  IMAD.WIDE R96, R49, 0x4, R96 ;  /* 0x0000000431607825 */ /* 0x000fc800078e0260 */
[C---:B---3--:R-:W-:Y:S01]  /*20350*/  IMAD.WIDE R176, R49.reuse, 0x4, R176 ;  /* 0x0000000431b07825 */ /* 0x048fe200078e02b0 */
[----:B------:R1:W-:Y:S04]  /*20360*/  STL.64 [R1+0x10c8], R96 ;  /* 0x0010c86001007387 */ /* 0x0003e80000100a00 */
[----:B-1----:R-:W3:Y:S04]  /*20370*/  LDL.LU.64 R96, [R1+0x3a0] ;  /* 0x0003a00001607983 */ /* 0x002ee80000300a00 */
[----:B------:R1:W-:Y:S01]  /*20380*/  STL.64 [R1+0x10d0], R176 ;  /* 0x0010d0b001007387 */ /* 0x0003e20000100a00 */
[----:B------:R-:W-:-:S03]  /*20390*/  IMAD.WIDE R82, R49, 0x4, R82 ;  /* 0x0000000431527825 */ /* 0x000fc600078e0252 */
[----:B-1----:R-:W3:Y:S01]  /*203a0*/  LDL.LU.64 R176, [R1+0x398] ;  /* 0x0003980001b07983 */ /* 0x002ee20000300a00 */
[----:B--2---:R-:W-:-:S04]  /*203b0*/  IMAD.WIDE R210, R49, 0x4, R210 ;  /* 0x0000000431d27825 */ /* 0x004fc800078e02d2 */
[----:B----4-:R-:W-:-:S05]  /*203c0*/  IMAD.WIDE R244, R49, 0x4, R244 ;  /* 0x0000000431f47825 */ /* 0x010fca00078e02f4 */
[----:B------:R1:W-:Y:S04]  /*203d0*/  STL.64 [R1+0x10d8], R244 ;  /* 0x0010d8f401007387 */ /* 0x0003e80000100a00 */
[----:B-1----:R-:W2:Y:S04]  /*203e0*/  LDL.LU.64 R244, [R1+0x390] ;  /* 0x0003900001f47983 */ /* 0x002ea80000300a00 */
[----:B------:R1:W-:Y:S04]  /*203f0*/  STL.64 [R1+0x10e0], R66 ;  /* 0x0010e04201007387 */ /* 0x0003e80000100a00 */
[----:B-1----:R-:W4:Y:S04]  /*20400*/  LDL.LU.64 R66, [R1+0x1b10] ;  /* 0x001b100001427983 */ /* 0x002f280000300a00 */
[----:B------:R1:W-:Y:S04]  /*20410*/  STL.64 [R1+0x10e8], R98 ;  /* 0x0010e86201007387 */ /* 0x0003e80000100a00 */
[----:B-1----:R-:W4:Y:S04]  /*20420*/  LDL.LU.64 R98, [R1+0x1b08] ;  /* 0x001b080001627983 */ /* 0x002f280000300a00 */
[----:B------:R1:W-:Y:S04]  /*20430*/  STL.64 [R1+0x10f0], R10 ;  /* 0x0010f00a01007387 */ /* 0x0003e80000100a00 */
[----:B-1----:R-:W4:Y:S04]  /*20440*/  LDL.LU.64 R10, [R1+0x388] ;  /* 0x00038800010a7983 */ /* 0x002f280000300a00 */
[----:B------:R1:W-:Y:S04]  /*20450*/  STL.64 [R1+0x10f8], R82 ;  /* 0x0010f85201007387 */ /* 0x0003e80000100a00 */
[----:B-1----:R-:W4:Y:S04]  /*20460*/  LDL.LU.64 R82, [R1+0x1b00] ;  /* 0x001b000001527983 */ /* 0x002f280000300a00 */
[----:B------:R1:W-:Y:S04]  /*20470*/  STL.64 [R1+0x1100], R210 ;  /* 0x001100d201007387 */ /* 0x0003e80000100a00 */
[----:B-1----:R-:W2:Y:S01]  /*20480*/  LDL.LU.64 R210, [R1+0x1af8] ;  /* 0x001af80001d27983 */ /* 0x002ea20000300a00 */
[----:B------:R-:W-:-:S04]  /*20490*/  IMAD.WIDE R188, R49, 0x4, R188 ;  /* 0x0000000431bc7825 */ /* 0x000fc800078e02bc */
[C---:B------:R-:W-:Y:S01]  /*204a0*/  IMAD.WIDE R194, R49.reuse, 0x4, R194 ;  /* 0x0000000431c27825 */ /* 0x040fe200078e02c2 */
[----:B------:R1:W-:Y:S03]  /*204b0*/  STL.64 [R1+0x1108], R188 ;  /* 0x001108bc01007387 */ /* 0x0003e60000100a00 */
[----:B------:R-:W-:-:S04]  /*204c0*/  IMAD.WIDE R36, R49, 0x4, R36 ;  /* 0x0000000431247825 */ /* 0x000fc800078e0224 */
[C---:B------:R-:W-:Y:S01]  /*204d0*/  IMAD.WIDE R164, R49.reuse, 0x4, R164 ;  /* 0x0000000431a47825 */ /* 0x040fe200078e02a4 */
[----:B-1----:R-:W4:Y:S03]  /*204e0*/  LDL.LU.64 R188, [R1+0x360] ;  /* 0x0003600001bc7983 */ /* 0x002f260000300a00 */
[C---:B------:R-:W-:Y:S01]  /*204f0*/  IMAD.WIDE R68, R49.reuse, 0x4, R68 ;  /* 0x0000000431447825 */ /* 0x040fe200078e0244 */
[----:B------:R1:W-:Y:S03]  /*20500*/  STL.64 [R1+0x1110], R194 ;  /* 0x001110c201007387 */ /* 0x0003e60000100a00 */
[C---:B------:R-:W-:Y:S01]  /*20510*/  IMAD.WIDE R246, R49.reuse, 0x4, R246 ;  /* 0x0000000431f67825 */ /* 0x040fe200078e02f6 */
[----:B-1----:R-:W4:Y:S03]  /*20520*/  LDL.LU.64 R194, [R1+0x358] ;  /* 0x0003580001c27983 */ /* 0x002f260000300a00 */
[----:B------:R-:W-:-:S04]  /*20530*/  IMAD.WIDE R250, R49, 0x4, R250 ;  /* 0x0000000431fa7825 */ /* 0x000fc800078e02fa */
[----:B------:R-:W-:-:S04]  /*20540*/  IMAD.WIDE R148, R49, 0x4, R148 ;  /* 0x0000000431947825 */ /* 0x000fc800078e0294 */
[----:B------:R-:W-:-:S04]  /*20550*/  IMAD.WIDE R230, R49, 0x4, R230 ;  /* 0x0000000431e67825 */ /* 0x000fc800078e02e6 */
[----:B------:R-:W-:-:S04]  /*20560*/  IMAD.WIDE R40, R49, 0x4, R40 ;  /* 0x0000000431287825 */ /* 0x000fc800078e0228 */
[----:B------:R-:W-:-:S04]  /*20570*/  IMAD.WIDE R26, R49, 0x4, R26 ;  /* 0x00000004311a7825 */ /* 0x000fc800078e021a */
[----:B---3--:R-:W-:-:S04]  /*20580*/  IMAD.WIDE R96, R49, 0x4, R96 ;  /* 0x0000000431607825 */ /* 0x008fc800078e0260 */
[----:B------:R-:W-:-:S04]  /*20590*/  IMAD.WIDE R176, R49, 0x4, R176 ;  /* 0x0000000431b07825 */ /* 0x000fc800078e02b0 */
[----:B--2---:R-:W-:-:S05]  /*205a0*/  IMAD.WIDE R210, R49, 0x4, R210 ;  /* 0x0000000431d27825 */ /* 0x004fca00078e02d2 */
[----:B------:R1:W-:Y:S04]  /*205b0*/  STL.64 [R1+0x1118], R210 ;  /* 0x001118d201007387 */ /* 0x0003e80000100a00 */
[----:B-1----:R-:W2:Y:S04]  /*205c0*/  LDL.LU.64 R210, [R1+0x350] ;  /* 0x0003500001d27983 */ /* 0x002ea80000300a00 */
        /* <DEDUP_REMOVED lines=8> */
[C---:B------:R-:W-:Y:S02]  /*20650*/  IMAD.WIDE R248, R49.reuse, 0x4, R84 ;  /* 0x0000000431f87825 */ /* 0x040fe400078e0254 */
        /* <DEDUP_REMOVED lines=18> */
[----:B-1----:R-:W3:Y:S01]  /*20780*/  LDL.LU.64 R176, [R1+0x2d8] ;  /* 0x0002d80001b07983 */ /* 0x002ee20000300a00 */
[----:B------:R-:W-:-:S04]  /*20790*/  IMAD.WIDE R244, R49, 0x4, R244 ;  /* 0x0000000431f47825 */ /* 0x000fc800078e02f4 */
[C---:B----4-:R-:W-:Y:S01]  /*207a0*/  IMAD.WIDE R10, R49.reuse, 0x4, R10 ;  /* 0x00000004310a7825 */ /* 0x050fe200078e020a */
[----:B------:R1:W-:Y:S03]  /*207b0*/  STL.64 [R1+0x1188], R244 ;  /* 0x001188f401007387 */ /* 0x0003e60000100a00 */
[----:B------:R-:W-:-:S04]  /*207c0*/  IMAD.WIDE R214, R49, 0x4, R214 ;  /* 0x0000000431d67825 */ /* 0x000fc800078e02d6 */
[C---:B------:R-:W-:Y:S01]  /*207d0*/  IMAD.WIDE R198, R49.reuse, 0x4, R198 ;  /* 0x0000000431c67825 */ /* 0x040fe200078e02c6 */
[----:B-1----:R-:W4:Y:S03]  /*207e0*/  LDL.LU.64 R244, [R1+0x2d0] ;  /* 0x0002d00001f47983 */ /* 0x002f260000300a00 */
[C---:B------:R-:W-:Y:S01]  /*207f0*/  IMAD.WIDE R180, R49.reuse, 0x4, R180 ;  /* 0x0000000431b47825 */ /* 0x040fe200078e02b4 */
[----:B------:R1:W-:Y:S03]  /*20800*/  STL.64 [R1+0x1190], R10 ;  /* 0x0011900a01007387 */ /* 0x0003e60000100a00 */
[----:B------:R-:W-:-:S04]  /*20810*/  IMAD.WIDE R188, R49, 0x4, R188 ;  /* 0x0000000431bc7825 */ /* 0x000fc800078e02bc */
[C---:B------:R-:W-:Y:S01]  /*20820*/  IMAD.WIDE R194, R49.reuse, 0x4, R194 ;  /* 0x0000000431c27825 */ /* 0x040fe200078e02c2 */
[----:B-1----:R-:W4:Y:S03]  /*20830*/  LDL.LU.64 R10, [R1+0x1ac0] ;  /* 0x001ac000010a7983 */ /* 0x002f260000300a00 */
[----:B------:R-:W-:-:S04]  /*20840*/  IMAD.WIDE R132, R49, 0x4, R132 ;  /* 0x0000000431847825 */ /* 0x000fc800078e0284 */
[----:B------:R-:W-:-:S04]  /*20850*/  IMAD.WIDE R116, R49, 0x4, R116 ;  /* 0x0000000431747825 */ /* 0x000fc800078e0274 */
[----:B------:R-:W-:-:S04]  /*20860*/  IMAD.WIDE R100, R49, 0x4, R100 ;  /* 0x0000000431647825 */ /* 0x000fc800078e0264 */
[----:B------:R-:W-:-:S04]  /*20870*/  IMAD.WIDE R110, R49, 0x4, R110 ;  /* 0x00000004316e7825 */ /* 0x000fc800078e026e */
[----:B------:R-:W-:-:S04]  /*20880*/  IMAD.WIDE R224, R49, 0x4, R224 ;  /* 0x0000000431e07825 */ /* 0x000fc800078e02e0 */
[----:B------:R-:W-:-:S04]  /*20890*/  IMAD.WIDE R146, R49, 0x4, R146 ;  /* 0x0000000431927825 */ /* 0x000fc800078e0292 */
[----:B--2---:R-:W-:-:S04]  /*208a0*/  IMAD.WIDE R210, R49, 0x4, R210 ;  /* 0x0000000431d27825 */ /* 0x004fc800078e02d2 */
[----:B---3--:R-:W-:-:S04]  /*208b0*/  IMAD.WIDE R164, R49, 0x4, R164 ;  /* 0x0000000431a47825 */ /* 0x008fc800078e02a4 */
[----:B------:R-:W-:-:S04]  /*208c0*/  IMAD.WIDE R68, R49, 0x4, R68 ;  /* 0x0000000431447825 */ /* 0x000fc800078e0244 */
[----:B------:R-:W-:-:S04]  /*208d0*/  IMAD.WIDE R84, R49, 0x4, R84 ;  /* 0x0000000431547825 */ /* 0x000fc800078e0254 */
[----:B------:R-:W-:-:S04]  /*208e0*/  IMAD.WIDE R246, R49, 0x4, R246 ;  /* 0x0000000431f67825 */ /* 0x000fc800078e02f6 */
[----:B------:R-:W-:-:S04]  /*208f0*/  IMAD.WIDE R248, R49, 0x4, R248 ;  /* 0x0000000431f87825 */ /* 0x000fc800078e02f8 */
[----:B------:R-:W-:-:S04]  /*20900*/  IMAD.WIDE R250, R49, 0x4, R250 ;  /* 0x0000000431fa7825 */ /* 0x000fc800078e02fa */
[----:B------:R-:W-:-:S04]  /*20910*/  IMAD.WIDE R148, R49, 0x4, R148 ;  /* 0x0000000431947825 */ /* 0x000fc800078e0294 */
[----:B------:R-:W-:-:S05]  /*20920*/  IMAD.WIDE R230, R49, 0x4, R230 ;  /* 0x0000000431e67825 */ /* 0x000fca00078e02e6 */
[----:B------:R1:W-:Y:S04]  /*20930*/  STL.64 [R1+0x1198], R230 ;  /* 0x001198e601007387 */ /* 0x0003e80000100a00 */
[----:B-1----:R-:W2:Y:S04]  /*20940*/  LDL.LU.64 R230, [R1+0x1ab8] ;  /* 0x001ab80001e67983 */ /* 0x002ea80000300a00 */
        /* <DEDUP_REMOVED lines=44> */
[----:B----4-:R-:W-:-:S04]  /*20c10*/  IMAD.WIDE R244, R49, 0x4, R244 ;  /* 0x0000000431f47825 */ /* 0x010fc800078e02f4 */
[C---:B------:R-:W-:Y:S01]  /*20c20*/  IMAD.WIDE R36, R49.reuse, 0x4, R36 ;  /* 0x0000000431247825 */ /* 0x040fe200078e0224 */
[----:B------:R1:W-:Y:S03]  /*20c30*/  STL.64 [R1+0x1248], R244 ;  /* 0x001248f401007387 */ /* 0x0003e60000100a00 */
[----:B------:R-:W-:-:S04]  /*20c40*/  IMAD.WIDE R160, R49, 0x4, R160 ;  /* 0x0000000431a07825 */ /* 0x000fc800078e02a0 */
[C---:B------:R-:W-:Y:S01]  /*20c50*/  IMAD.WIDE R22, R49.reuse, 0x4, R22 ;  /* 0x0000000431167825 */ /* 0x040fe200078e0216 */
[----:B-1----:R-:W4:Y:S03]  /*20c60*/  LDL.LU.64 R244, [R1+0x220] ;  /* 0x0002200001f47983 */ /* 0x002f260000300a00 */
[----:B--2---:R-:W-:-:S04]  /*20c70*/  IMAD.WIDE R188, R49, 0x4, R188 ;  /* 0x0000000431bc7825 */ /* 0x004fc800078e02bc */
[----:B---3--:R-:W-:-:S04]  /*20c80*/  IMAD.WIDE R194, R49, 0x4, R194 ;  /* 0x0000000431c27825 */ /* 0x008fc800078e02c2 */
[----:B------:R-:W-:-:S04]  /*20c90*/  IMAD.WIDE R210, R49, 0x4, R210 ;  /* 0x0000000431d27825 */ /* 0x000fc800078e02d2 */
[----:B------:R-:W-:-:S05]  /*20ca0*/  IMAD.WIDE R176, R49, 0x4, R176 ;  /* 0x0000000431b07825 */ /* 0x000fca00078e02b0 */
        /* <DEDUP_REMOVED lines=11> */
[----:B-1----:R-:W4:Y:S04]  /*20d60*/  LDL.LU.64 R194, [R1+0x1a30] ;  /* 0x001a300001c27983 */ /* 0x002f280000300a00 */
[----:B------:R1:W-:Y:S04]  /*20d70*/  STL.64 [R1+0x1280], R210 ;  /* 0x001280d201007387 */ /* 0x0003e80000100a00 */
[----:B-1----:R-:W2:Y:S01]  /*20d80*/  LDL.LU.64 R210, [R1+0x1a28] ;  /* 0x001a280001d27983 */ /* 0x002ea20000300a00 */
[----:B------:R-:W-:-:S04]  /*20d90*/  IMAD.WIDE R82, R49, 0x4, R82 ;  /* 0x0000000431527825 */ /* 0x000fc800078e0252 */
[----:B------:R-:W-:-:S04]  /*20da0*/  IMAD.WIDE R162, R49, 0x4, R162 ;  /* 0x0000000431a27825 */ /* 0x000fc800078e02a2 */
[----:B------:R-:W-:-:S04]  /*20db0*/  IMAD.WIDE R246, R49, 0x4, R246 ;  /* 0x0000000431f67825 */ /* 0x000fc800078e02f6 */
[----:B------:R-:W-:-:S04]  /*20dc0*/  IMAD.WIDE R112, R49, 0x4, R112 ;  /* 0x0000000431707825 */ /* 0x000fc800078e0270 */
[----:B----4-:R-:W-:-:S04]  /*20dd0*/  IMAD.WIDE R194, R49, 0x4, R194 ;  /* 0x0000000431c27825 */ /* 0x010fc800078e02c2 */
[----:B--2---:R-:W-:-:S05]  /*20de0*/  IMAD.WIDE R210, R49, 0x4, R210 ;  /* 0x0000000431d27825 */ /* 0x004fca00078e02d2 */
        /* <DEDUP_REMOVED lines=19> */
[----:B------:R1:W-:Y:S04]  /*20f20*/  STL.64 [R1+0x12c0], R250 ;  /* 0x0012c0fa01007387 */ /* 0x0003e80000100a00 */
[----:B-1----:R-:W4:Y:S01]  /*20f30*/  LDL.LU.64 R250, [R1+0x1a0] ;  /* 0x0001a00001fa7983 */ /* 0x002f220000300a00 */
[----:B------:R-:W-:-:S04]  /*20f40*/  IMAD.WIDE R38, R49, 0x4, R38 ;  /* 0x0000000431267825 */ /* 0x000fc800078e0226 */
[----:B------:R-:W-:-:S04]  /*20f50*/  IMAD.WIDE R24, R49, 0x4, R24 ;  /* 0x0000000431187825 */ /* 0x000fc800078e0218 */
[----:B------:R-:W-:-:S04]  /*20f60*/  IMAD.WIDE R244, R49, 0x4, R244 ;  /* 0x0000000431f47825 */ /* 0x000fc800078e02f4 */
[----:B------:R-:W-:-:S04]  /*20f70*/  IMAD.WIDE R176, R49, 0x4, R176 ;  /* 0x0000000431b07825 */ /* 0x000fc800078e02b0 */
[----:B---3--:R-:W-:-:S04]  /*20f80*/  IMAD.WIDE R36, R49, 0x4, R36 ;  /* 0x0000000431247825 */ /* 0x008fc800078e0224 */
[----:B--2---:R-:W-:-:S05]  /*20f90*/  IMAD.WIDE R112, R49, 0x4, R112 ;  /* 0x0000000431707825 */ /* 0x004fca00078e0270 */
[----:B------:R1:W-:Y:S04]  /*20fa0*/  STL.64 [R1+0x12c8], R112 ;  /* 0x0012c87001007387 */ /* 0x0003e80000100a00 */
[----:B-1----:R-:W2:Y:S04]  /*20fb0*/  LDL.LU.64 R112, [R1+0x198] ;  /* 0x0001980001707983 */ /* 0x002ea80000300a00 */
[----:B------:R1:W-:Y:S04]  /*20fc0*/  STL.64 [R1+0x12d0], R146 ;  /* 0x0012d09201007387 */ /* 0x0003e80000100a00 */
[----:B-1----:R-:W3:Y:S04]  /*20fd0*/  LDL.LU.64 R146, [R1+0x1a10] ;  /* 0x001a100001927983 */ /* 0x002ee80000300a00 */
        /* <DEDUP_REMOVED lines=13> */
[----:B-1----:R-:W2:Y:S01]  /*210b0*/  LDL.LU.64 R36, [R1+0x158] ;  /* 0x0001580001247983 */ /* 0x002ea20000300a00 */
[----:B------:R-:W-:-:S04]  /*210c0*/  IMAD.WIDE R188, R49, 0x4, R188 ;  /* 0x0000000431bc7825 */ /* 0x000fc800078e02bc */
[----:B------:R-:W-:-:S04]  /*210d0*/  IMAD.WIDE R212, R49, 0x4, R212 ;  /* 0x0000000431d47825 */ /* 0x000fc800078e02d4 */
[----:B------:R-:W-:-:S04]  /*210e0*/  IMAD.WIDE R196, R49, 0x4, R196 ;  /* 0x0000000431c47825 */ /* 0x000fc800078e02c4 */
[----:B------:R-:W-:-:S04]  /*210f0*/  IMAD.WIDE R178, R49, 0x4, R178 ;  /* 0x0000000431b27825 */ /* 0x000fc800078e02b2 */
[----:B------:R-:W-:-:S04]  /*21100*/  IMAD.WIDE R210, R49, 0x4, R210 ;  /* 0x0000000431d27825 */ /* 0x000fc800078e02d2 */
[----:B----4-:R-:W-:-:S04]  /*21110*/  IMAD.WIDE R194, R49, 0x4, R194 ;  /* 0x0000000431c27825 */ /* 0x010fc800078e02c2 */
        /* <DEDUP_REMOVED lines=31> */
[----:B------:R1:W-:Y:S01]  /*21310*/  STL.64 [R1+0x1358], R246 ;  /* 0x001358f601007387 */ /* 0x0003e20000100a00 */
[----:B------:R-:W-:-:S03]  /*21320*/  IMAD.WIDE R98, R49, 0x4, R98 ;  /* 0x0000000431627825 */ /* 0x000fc600078e0262 */
[----:B-1----:R-:W4:Y:S04]  /*21330*/  LDL.LU.64 R246, [R1+0xf8] ;  /* 0x0000f80001f67983 */ /* 0x002f280000300a00 */
[----:B------:R1:W-:Y:S04]  /*21340*/  STL.64 [R1+0x1360], R130 ;  /* 0x0013608201007387 */ /* 0x0003e80000100a00 */
[----:B-1----:R-:W4:Y:S04]  /*21350*/  LDL.LU.64 R130, [R1+0x19b8] ;  /* 0x0019b80001827983 */ /* 0x002f280000300a00 */
[----:B------:R1:W-:Y:S04]  /*21360*/  STL.64 [R1+0x1368], R114 ;  /* 0x0013687201007387 */ /* 0x0003e80000100a00 */
[----:B-1----:R-:W4:Y:S04]  /*21370*/  LDL.LU.64 R114, [R1+0x19b0] ;  /* 0x0019b00001727983 */ /* 0x002f280000300a00 */
[----:B------:R1:W-:Y:S04]  /*21380*/  STL.64 [R1+0x1370], R248 ;  /* 0x001370f801007387 */ /* 0x0003e80000100a00 */
[----:B-1----:R-:W4:Y:S04]  /*21390*/  LDL.LU.64 R248, [R1+0xe0] ;  /* 0x0000e00001f87983 */ /* 0x002f280000300a00 */
[----:B------:R1:W-:Y:S02]  /*213a0*/  STL.64 [R1+0x1378], R250 ;  /* 0x001378fa01007387 */ /* 0x0003e40000100a00 */
[----:B-1----:R-:W-:-:S02]  /*213b0*/  IMAD.WIDE R250, R49, 0x4, R112 ;  /* 0x0000000431fa7825 */ /* 0x002fc400078e0270 */
[----:B------:R-:W4:Y:S04]  /*213c0*/  LDL.LU.64 R112, [R1+0xd8] ;  /* 0x0000d80001707983 */ /* 0x000f280000300a00 */
[----:B------:R1:W-:Y:S01]  /*213d0*/  STL.64 [R1+0x1380], R250 ;  /* 0x001380fa01007387 */ /* 0x0003e20000100a00 */
[----:B------:R-:W-:-:S03]  /*213e0*/  IMAD.WIDE R176, R49, 0x4, R176 ;  /* 0x0000000431b07825 */ /* 0x000fc600078e02b0 */
        /* <DEDUP_REMOVED lines=17> */
[----:B-1----:R-:W4:Y:S01]  /*21500*/  LDL.LU.64 R36, [R1+0x1978] ;  /* 0x0019780001247983 */ /* 0x002f220000300a00 */
[----:B------:R-:W-:-:S04]  /*21510*/  IMAD.WIDE R22, R49, 0x4, R22 ;  /* 0x0000000431167825 */ /* 0x000fc800078e0216 */
[----:B---3--:R-:W-:-:S04]  /*21520*/  IMAD.WIDE R188, R49, 0x4, R188 ;  /* 0x0000000431bc7825 */ /* 0x008fc800078e02bc */
[----:B------:R-:W-:-:S04]  /*21530*/  IMAD.WIDE R158, R49, 0x4, R158 ;  /* 0x00000004319e7825 */ /* 0x000fc800078e029e */
[----:B------:R-:W-:-:S04]  /*21540*/  IMAD.WIDE R242, R49, 0x4, R242 ;  /* 0x0000000431f27825 */ /* 0x000fc800078e02f2 */
[----:B------:R-:W-:-:S04]  /*21550*/  IMAD.WIDE R226, R49, 0x4, R226 ;  /* 0x0000000431e27825 */ /* 0x000fc800078e02e2 */
[----:B--2---:R-:W-:-:S04]  /*21560*/  IMAD.WIDE R210, R49, 0x4, R210 ;  /* 0x0000000431d27825 */ /* 0x004fc800078e02d2 */
        /* <DEDUP_REMOVED lines=37> */
[----:B------:R1:W-:Y:S02]  /*217c0*/  STL.64 [R1+0x1420], R246 ;  /* 0x001420f601007387 */ /* 0x0003e40000100a00 */
[----:B-1----:R-:W-:-:S02]  /*217d0*/  IMAD.WIDE R246, R49, 0x4, R62 ;  /* 0x0000000431f67825 */ /* 0x002fc400078e023e */
        /* <DEDUP_REMOVED lines=22> */
[C---:B------:R-:W-:Y:S01]  /*21940*/  IMAD.WIDE R240, R49.reuse, 0x4, R240 ;  /* 0x0000000431f07825 */ /* 0x040fe200078e02f0 */
[----:B------:R1:W-:Y:S03]  /*21950*/  STL.64 [R1+0x1488], R34 ;  /* 0x0014882201007387 */ /* 0x0003e60000100a00 */
[----:B------:R-:W-:-:S04]  /*21960*/  IMAD.WIDE R224, R49, 0x4, R224 ;  /* 0x0000000431e07825 */ /* 0x000fc800078e02e0 */
[C---:B------:R-:W-:Y:S01]  /*21970*/  IMAD.WIDE R208, R49.reuse, 0x4, R208 ;  /* 0x0000000431d07825 */ /* 0x040fe200078e02d0 */
[----:B-1----:R-:W3:Y:S03]  /*21980*/  LDL.LU.64 R34, [R1+0x18f0] ;  /* 0x0018f00001227983 */ /* 0x002ee60000300a00 */
[----:B------:R-:W-:-:S04]  /*21990*/  IMAD.WIDE R192, R49, 0x4, R192 ;  /* 0x0000000431c07825 */ /* 0x000fc800078e02c0 */
[----:B------:R-:W-:-:S04]  /*219a0*/  IMAD.WIDE R174, R49, 0x4, R174 ;  /* 0x0000000431ae7825 */ /* 0x000fc800078e02ae */
[----:B--2---:R-:W-:-:S04]  /*219b0*/  IMAD.WIDE R158, R49, 0x4, R158 ;  /* 0x00000004319e7825 */ /* 0x004fc800078e029e */
[----:B------:R-:W-:-:S04]  /*219c0*/  IMAD.WIDE R126, R49, 0x4, R126 ;  /* 0x00000004317e7825 */ /* 0x000fc800078e027e */
[----:B----4-:R-:W-:-:S04]  /*219d0*/  IMAD.WIDE R188, R49, 0x4, R188 ;  /* 0x0000000431bc7825 */ /* 0x010fc800078e02bc */
[----:B------:R-:W-:-:S04]  /*219e0*/  IMAD.WIDE R110, R49, 0x4, R110 ;  /* 0x00000004316e7825 */ /* 0x000fc800078e026e */
[----:B------:R-:W-:-:S04]  /*219f0*/  IMAD.WIDE R94, R49, 0x4, R94 ;  /* 0x00000004315e7825 */ /* 0x000fc800078e025e */
[----:B------:R-:W-:-:S04]  /*21a00*/  IMAD.WIDE R78, R49, 0x4, R78 ;  /* 0x00000004314e7825 */ /* 0x000fc800078e024e */
        /* <DEDUP_REMOVED lines=14> */
[----:B-1----:R-:W4:Y:S04]  /*21af0*/  LDL.LU.64 R174, [R1+0x18c0] ;  /* 0x0018c00001ae7983 */ /* 0x002f280000300a00 */
[----:B------:R1:W-:Y:S04]  /*21b00*/  STL.64 [R1+0x14c8], R158 ;  /* 0x0014c89e01007387 */ /* 0x0003e80000100a00 */
[----:B-1----:R-:W4:Y:S04]  /*21b10*/  LDL.LU.64 R158, [R1+0x18b8] ;  /* 0x0018b800019e7983 */ /* 0x002f280000300a00 */
[----:B------:R1:W-:Y:S04]  /*21b20*/  STL.64 [R1+0x14d0], R142 ;  /* 0x0014d08e01007387 */ /* 0x0003e80000100a00 */
[----:B-1----:R-:W2:Y:S04]  /*21b30*/  LDL.LU.64 R142, [R1+0x18b0] ;  /* 0x0018b000018e7983 */ /* 0x002ea80000300a00 */
[----:B------:R1:W-:Y:S04]  /*21b40*/  STL.64 [R1+0x14d8], R126 ;  /* 0x0014d87e01007387 */ /* 0x0003e80000100a00 */
[----:B-1----:R-:W3:Y:S04]  /*21b50*/  LDL.LU.64 R126, [R1+0x18a8] ;  /* 0x0018a800017e7983 */ /* 0x002ee80000300a00 */
[----:B------:R-:W-:Y:S04]  /*21b60*/  STL.64 [R1+0x14c0], R188 ;  /* 0x0014c0bc01007387 */ /* 0x000fe80000100a00 */
[----:B------:R1:W-:Y:S04]  /*21b70*/  STL.64 [R1+0x1818], R188 ;  /* 0x001818bc01007387 */ /* 0x0003e80000100a00 */
[----:B-1----:R-:W4:Y:S04]  /*21b80*/  LDL.LU.64 R188, [R1+0x30] ;  /* 0x0000300001bc7983 */ /* 0x002f280000300a00 */
        /* <DEDUP_REMOVED lines=48> */
[----:B----4-:R-:W-:-:S05]  /*21e90*/  IMAD.WIDE R188, R49, 0x4, R188 ;  /* 0x0000000431bc7825 */ /* 0x010fca00078e02bc */
[----:B------:R-:W-:Y:S04]  /*21ea0*/  STL.64 [R1+0x14f8], R188 ;  /* 0x0014f8bc01007387 */ /* 0x000fe80000100a00 */
[----:B------:R1:W-:Y:S04]  /*21eb0*/  STL.64 [R1+0x1830], R188 ;  /* 0x001830bc01007387 */ /* 0x0003e80000100a00 */
[----:B------:R-:W-:Y:S04]  /*21ec0*/  STL.64 [R1+0x1510], R246 ;  /* 0x001510f601007387 */ /* 0x000fe80000100a00 */
[----:B------:R-:W-:Y:S01]  /*21ed0*/  STL.64 [R1+0x1500], R6 ;  /* 0x0015000601007387 */ /* 0x000fe20000100a00 */
[----:B-1----:R-:W-:-:S03]  /*21ee0*/  IMAD.WIDE R188, R49, 0x4, R248 ;  /* 0x0000000431bc7825 */ /* 0x002fc600078e02f8 */
[----:B------:R-:W-:Y:S04]  /*21ef0*/  STL.64 [R1+0x1838], R6 ;  /* 0x0018380601007387 */ /* 0x000fe80000100a00 */
[----:B------:R1:W-:Y:S01]  /*21f00*/  STL.64 [R1+0x1518], R188 ;  /* 0x001518bc01007387 */ /* 0x0003e20000100a00 */
[----:B------:R-:W-:-:S04]  /*21f10*/  IMAD.WIDE R248, R49, 0x4, R8 ;  /* 0x0000000431f87825 */ /* 0x000fc800078e0208 */
[----:B-1----:R-:W-:-:S04]  /*21f20*/  IMAD.WIDE R188, R49, 0x4, R250 ;  /* 0x0000000431bc7825 */ /* 0x002fc800078e02fa */
[C---:B------:R-:W-:Y:S01]  /*21f30*/  IMAD.WIDE R250, R49.reuse, 0x4, R56 ;  /* 0x0000000431fa7825 */ /* 0x040fe200078e0238 */
[----:B------:R-:W-:Y:S04]  /*21f40*/  STL.64 [R1+0x1520], R188 ;  /* 0x001520bc01007387 */ /* 0x000fe80000100a00 */
[----:B------:R-:W-:Y:S04]  /*21f50*/  STL.64 [R1+0x1840], R188 ;  /* 0x001840bc01007387 */ /* 0x000fe80000100a00 */
[----:B------:R-:W-:Y:S04]  /*21f60*/  STL.64 [R1+0x1528], R248 ;  /* 0x001528f801007387 */ /* 0x000fe80000100a00 */
[----:B------:R1:W-:Y:S04]  /*21f70*/  STL.64 [R1+0x1848], R248 ;  /* 0x001848f801007387 */ /* 0x0003e80000100a00 */
[----:B------:R-:W-:Y:S01]  /*21f80*/  STL.64 [R1+0x1530], R250 ;  /* 0x001530fa01007387 */ /* 0x000fe20000100a00 */
[----:B---3--:R-:W-:-:S03]  /*21f90*/  IMAD.WIDE R6, R49, 0x4, R62 ;  /* 0x0000000431067825 */ /* 0x008fc600078e023e */
[----:B------:R-:W-:Y:S01]  /*21fa0*/  STL.64 [R1+0x1850], R250 ;  /* 0x001850fa01007387 */ /* 0x000fe20000100a00 */
[----:B-1----:R-:W-:-:S03]  /*21fb0*/  IMAD.WIDE R248, R49, 0x4, R64 ;  /* 0x0000000431f87825 */ /* 0x002fc600078e0240 */
[----:B------:R1:W-:Y:S04]  /*21fc0*/  STL.64 [R1+0x1548], R6 ;  /* 0x0015480601007387 */ /* 0x0003e80000100a00 */
[----:B------:R-:W-:Y:S01]  /*21fd0*/  STL.64 [R1+0x1538], R58 ;  /* 0x0015383a01007387 */ /* 0x000fe20000100a00 */
[----:B------:R-:W-:-:S03]  /*21fe0*/  IMAD.WIDE R64, R49, 0x4, R68 ;  /* 0x0000000431407825 */ /* 0x000fc600078e0244 */
[----:B------:R-:W-:Y:S01]  /*21ff0*/  STL.64 [R1+0x1860], R58 ;  /* 0x0018603a01007387 */ /* 0x000fe20000100a00 */
[----:B-1----:R-:W-:-:S03]  /*22000*/  IMAD.WIDE R6, R49, 0x4, R66 ;  /* 0x0000000431067825 */ /* 0x002fc600078e0242 */
[----:B------:R-:W-:Y:S04]  /*22010*/  STL.64 [R1+0x1540], R60 ;  /* 0x0015403c01007387 */ /* 0x000fe80000100a00 */
[----:B------:R-:W-:Y:S01]  /*22020*/  STL.64 [R1+0x1868], R60 ;  /* 0x0018683c01007387 */ /* 0x000fe20000100a00 */
[----:B--2---:R-:W-:-:S03]  /*22030*/  IMAD.WIDE R8, R49, 0x4, R78 ;  /* 0x0000000431087825 */ /* 0x004fc600078e024e */
[----:B------:R-:W-:Y:S04]  /*22040*/  STL.64 [R1+0x1550], R248 ;  /* 0x001550f801007387 */ /* 0x000fe80000100a00 */
[----:B------:R-:W-:Y:S04]  /*22050*/  STL.64 [R1+0x1870], R248 ;  /* 0x001870f801007387 */ /* 0x000fe80000100a00 */
[----:B------:R-:W-:Y:S04]  /*22060*/  STL.64 [R1+0x1558], R6 ;  /* 0x0015580601007387 */ /* 0x000fe80000100a00 */
[----:B------:R1:W-:Y:S01]  /*22070*/  STL.64 [R1+0x1878], R6 ;  /* 0x0018780601007387 */ /* 0x0003e20000100a00 */
[----:B------:R-:W-:-:S03]  /*22080*/  IMAD.WIDE R188, R49, 0x4, R80 ;  /* 0x0000000431bc7825 */ /* 0x000fc600078e0250 */
[----:B------:R-:W-:Y:S01]  /*22090*/  STL.64 [R1+0x1560], R64 ;  /* 0x0015604001007387 */ /* 0x000fe20000100a00 */
[----:B------:R-:W-:-:S03]  /*220a0*/  IMAD.WIDE R80, R49, 0x4, R82 ;  /* 0x0000000431507825 */ /* 0x000fc600078e0252 */
[----:B------:R2:W-:Y:S04]  /*220b0*/  STL.64 [R1+0x1880], R64 ;  /* 0x0018804001007387 */ /* 0x0005e80000100a00 */
[----:B------:R-:W-:Y:S04]  /*220c0*/  STL.64 [R1+0x1568], R70 ;  /* 0x0015684601007387 */ /* 0x000fe80000100a00 */
[----:B-1----:R-:W3:Y:S04]  /*220d0*/  LDL.64 R6, [R1+0x1098] ;  /* 0x0010980001067983 */ /* 0x002ee80000100a00 */
[----:B--2---:R-:W2:Y:S04]  /*220e0*/  LDL.64 R64, [R1+0x1078] ;  /* 0x0010780001407983 */ /* 0x004ea80000100a00 */
[----:B------:R1:W-:Y:S04]  /*220f0*/  STL.64 [R1+0x1588], R8 ;  /* 0x0015880801007387 */ /* 0x0003e80000100a00 */
[----:B------:R-:W-:Y:S01]  /*22100*/  STL.64 [R1+0x1570], R72 ;  /* 0x0015704801007387 */ /* 0x000fe20000100a00 */
[----:B------:R-:W-:-:S03]  /*22110*/  IMAD.WIDE R248, R49, 0x4, R94 ;  /* 0x0000000431f87825 */ /* 0x000fc600078e025e */
[----:B------:R-:W-:Y:S04]  /*22120*/  STL.64 [R1+0x1578], R74 ;  /* 0x0015784a01007387 */ /* 0x000fe80000100a00 */
[----:B------:R-:W-:Y:S04]  /*22130*/  STL.64 [R1+0x1580], R76 ;  /* 0x0015804c01007387 */ /* 0x000fe80000100a00 */
[----:B------:R-:W-:Y:S04]  /*22140*/  STL.64 [R1+0x1590], R188 ;  /* 0x001590bc01007387 */ /* 0x000fe80000100a00 */
[----:B------:R-:W-:Y:S04]  /*22150*/  STL.64 [R1+0x1598], R80 ;  /* 0x0015985001007387 */ /* 0x000fe80000100a00 */
[----:B------:R-:W-:Y:S04]  /*22160*/  STL.64 [R1+0x15a0], R84 ;  /* 0x0015a05401007387 */ /* 0x000fe80000100a00 */
[----:B------:R-:W-:Y:S04]  /*22170*/  STL.64 [R1+0x15a8], R86 ;  /* 0x0015a85601007387 */ /* 0x000fe80000100a00 */
[----:B------:R-:W-:Y:S04]  /*22180*/  STL.64 [R1+0x15b0], R88 ;  /* 0x0015b05801007387 */ /* 0x000fe80000100a00 */
[----:B------:R-:W-:Y:S01]  /*22190*/  STL.64 [R1+0x15b8], R90 ;  /* 0x0015b85a01007387 */ /* 0x000fe20000100a00 */
[----:B------:R-:W-:-:S03]  /*221a0*/  IMAD.WIDE R60, R49, 0x4, R110 ;  /* 0x00000004313c7825 */ /* 0x000fc600078e026e */
[----:B------:R-:W-:Y:S04]  /*221b0*/  STL.64 [R1+0x15c8], R248 ;  /* 0x0015c8f801007387 */ /* 0x000fe80000100a00 */
[----:B------:R-:W-:Y:S01]  /*221c0*/  STL.64 [R1+0x15c0], R92 ;  /* 0x0015c05c01007387 */ /* 0x000fe20000100a00 */
[----:B------:R-:W-:-:S03]  /*221d0*/  IMAD.WIDE R94, R49, 0x4, R112 ;  /* 0x00000004315e7825 */ /* 0x000fc600078e0270 */
        /* <DEDUP_REMOVED lines=22> */
[----:B------:R-:W-:Y:S01]  /*22340*/  STL.64 [R1+0x1670], R136 ;  /* 0x0016708801007387 */ /* 0x000fe20000100a00 */
[----:B-1----:R-:W-:-:S03]  /*22350*/  IMAD.WIDE R8, R49, 0x4, R192 ;  /* 0x0000000431087825 */ /* 0x002fc600078e02c0 */
[----:B------:R-:W-:Y:S04]  /*22360*/  STL.64 [R1+0x1678], R138 ;  /* 0x0016788a01007387 */ /* 0x000fe80000100a00 */
[----:B------:R-:W-:Y:S04]  /*22370*/  STL.64 [R1+0x1688], R142 ;  /* 0x0016888e01007387 */ /* 0x000fe80000100a00 */
[----:B------:R-:W-:Y:S04]  /*22380*/  STL.64 [R1+0x1680], R140 ;  /* 0x0016808c01007387 */ /* 0x000fe80000100a00 */
[----:B------:R-:W-:Y:S01]  /*22390*/  STL.64 [R1+0x1690], R144 ;  /* 0x0016909001007387 */ /* 0x000fe20000100a00 */
[----:B------:R-:W-:-:S03]  /*223a0*/  IMAD.WIDE R200, R49, 0x4, R200 ;  /* 0x0000000431c87825 */ /* 0x000fc600078e02c8 */
[----:B------:R-:W-:Y:S01]  /*223b0*/  STL.64 [R1+0x1698], R146 ;  /* 0x0016989201007387 */ /* 0x000fe20000100a00 */
[----:B------:R-:W-:-:S03]  /*223c0*/  IMAD.WIDE R202, R49, 0x4, R202 ;  /* 0x0000000431ca7825 */ /* 0x000fc600078e02ca */
[----:B------:R-:W-:Y:S01]  /*223d0*/  STL.64 [R1+0x16a0], R148 ;  /* 0x0016a09401007387 */ /* 0x000fe20000100a00 */
[----:B------:R-:W-:-:S03]  /*223e0*/  IMAD.WIDE R204, R49, 0x4, R204 ;  /* 0x0000000431cc7825 */ /* 0x000fc600078e02cc */
[----:B------:R-:W-:Y:S01]  /*223f0*/  STL.64 [R1+0x16a8], R150 ;  /* 0x0016a89601007387 */ /* 0x000fe20000100a00 */
[----:B------:R-:W-:-:S03]  /*22400*/  IMAD.WIDE R250, R49, 0x4, R208 ;  /* 0x0000000431fa7825 */ /* 0x000fc600078e02d0 */
[----:B------:R-:W4:Y:S01]  /*22410*/  LDL.64 R192, [R1+0x1068] ;  /* 0x0010680001c07983 */ /* 0x000f220000100a00 */
[----:B------:R-:W-:-:S03]  /*22420*/  IMAD.WIDE R206, R49, 0x4, R206 ;  /* 0x0000000431ce7825 */ /* 0x000fc600078e02ce */
        /* <DEDUP_REMOVED lines=58> */
[----:B------:R-:W-:Y:S04]  /*227d0*/  STL.64 [R1+0x17b0], R56 ;  /* 0x0017b03801007387 */ /* 0x000fe80000100a00 */
[----:B------:R-:W-:Y:S01]  /*227e0*/  STL.64 [R1+0x17a0], R208 ;  /* 0x0017a0d001007387 */ /* 0x000fe20000100a00 */
[----:B------:R-:W-:-:S03]  /*227f0*/  IMAD.WIDE R32, R49, 0x4, R32 ;  /* 0x0000000431207825 */ /* 0x000fc600078e0220 */
[----:B------:R-:W3:Y:S01]  /*22800*/  LDL.64 R24, [R1+0x10a0] ;  /* 0x0010a00001187983 */ /* 0x000ee20000100a00 */
[----:B------:R-:W-:-:S03]  /*22810*/  IMAD.WIDE R20, R49, 0x4, R30 ;  /* 0x0000000431147825 */ /* 0x000fc600078e021e */
[----:B------:R-:W-:Y:S04]  /*22820*/  STL.64 [R1+0x17a8], R246 ;  /* 0x0017a8f601007387 */ /* 0x000fe80000100a00 */
[----:B------:R-:W-:Y:S01]  /*22830*/  STL.64 [R1+0x1798], R110 ;  /* 0x0017986e01007387 */ /* 0x000fe20000100a00 */
[----:B------:R-:W-:-:S03]  /*22840*/  IMAD.WIDE R18, R49, 0x4, R34 ;  /* 0x0000000431127825 */ /* 0x000fc600078e0222 */
[----:B------:R-:W-:Y:S01]  /*22850*/  STL.64 [R1+0x1790], R82 ;  /* 0x0017905201007387 */ /* 0x000fe20000100a00 */
[----:B------:R-:W-:-:S03]  /*22860*/  IMAD.WIDE R16, R49, 0x4, R36 ;  /* 0x0000000431107825 */ /* 0x000fc600078e0224 */
[----:B------:R-:W-:Y:S04]  /*22870*/  STL.64 [R1+0x1788], R68 ;  /* 0x0017884401007387 */ /* 0x000fe80000100a00 */
[----:B------:R-:W3:Y:S04]  /*22880*/  LDL.64 R42, [R1+0x1090] ;  /* 0x00109000012a7983 */ /* 0x000ee80000100a00 */
[----:B------:R-:W3:Y:S01]  /*22890*/  LDL.64 R30, [R1+0x10b8] ;  /* 0x0010b800011e7983 */ /* 0x000ee20000100a00 */
[----:B------:R-:W-:-:S03]  /*228a0*/  IMAD.WIDE R12, R49, 0x4, R40 ;  /* 0x00000004310c7825 */ /* 0x000fc600078e0228 */
[----:B------:R1:W-:Y:S04]  /*228b0*/  STL.64 [R1+0x1778], R10 ;  /* 0x0017780a01007387 */ /* 0x0003e80000100a00 */
[----:B------:R-:W3:Y:S04]  /*228c0*/  LDL.64 R34, [R1+0x1088] ;  /* 0x0010880001227983 */ /* 0x000ee80000100a00 */
[----:B------:R-:W3:Y:S04]  /*228d0*/  LDL.64 R36, [R1+0x1080] ;  /* 0x0010800001247983 */ /* 0x000ee80000100a00 */
[----:B------:R-:W-:Y:S01]  /*228e0*/  STL.64 [R1+0x1780], R32 ;  /* 0x0017802001007387 */ /* 0x000fe20000100a00 */
[----:B-1----:R-:W-:-:S03]  /*228f0*/  IMAD.WIDE R10, R49, 0x4, R44 ;  /* 0x00000004310a7825 */ /* 0x002fc600078e022c */
[----:B------:R-:W2:Y:S04]  /*22900*/  LDL.64 R44, [R1+0xe98] ;  /* 0x000e9800012c7983 */ /* 0x000ea80000100a00 */
[----:B------:R-:W4:Y:S01]  /*22910*/  LDL.64 R40, [R1+0xea0] ;  /* 0x000ea00001287983 */ /* 0x000f220000100a00 */
[----:B------:R-:W-:-:S03]  /*22920*/  IMAD.WIDE R14, R49, 0x4, R38 ;  /* 0x00000004310e7825 */ /* 0x000fc600078e0226 */
[----:B------:R-:W3:Y:S04]  /*22930*/  LDL.64 R38, [R1+0x1070] ;  /* 0x0010700001267983 */ /* 0x000ee80000100a00 */
[----:B------:R-:W3:Y:S04]  /*22940*/  LDL.64 R242, [R1+0x10f8] ;  /* 0x0010f80001f27983 */ /* 0x000ee80000100a00 */
[----:B------:R-:W3:Y:S01]  /*22950*/  LDL.64 R226, [R1+0x1138] ;  /* 0x0011380001e27983 */ /* 0x000ee20000100a00 */
[----:B------:R-:W-:-:S04]  /*22960*/  IMAD.WIDE R22, R49, 0x4, R28 ;  /* 0x0000000431167825 */ /* 0x000fc800078e021c */
[----:B------:R-:W-:-:S04]  /*22970*/  IMAD.WIDE R28, R49, 0x4, R46 ;  /* 0x00000004311c7825 */ /* 0x000fc800078e022e */
[----:B------:R-:W-:-:S04]  /*22980*/  IMAD.WIDE R46, R49, 0x4, R52 ;  /* 0x00000004312e7825 */ /* 0x000fc800078e0234 */
[----:B------:R-:W-:Y:S01]  /*22990*/  IMAD.WIDE R26, R49, 0x4, R50 ;  /* 0x00000004311a7825 */ /* 0x000fe200078e0232 */
[----:B------:R1:W-:Y:S04]  /*229a0*/  STL.64 [R1+0x1760], R46 ;  /* 0x0017602e01007387 */ /* 0x0003e80000100a00 */
[----:B------:R-:W-:Y:S04]  /*229b0*/  STL.64 [R1+0x1770], R28 ;  /* 0x0017701c01007387 */ /* 0x000fe80000100a00 */
[----:B------:R1:W-:Y:S01]  /*229c0*/  STL.64 [R1+0x1768], R26 ;  /* 0x0017681a01007387 */ /* 0x0003e20000100a00 */
[----:B------:R-:W-:-:S02]  /*229d0*/  UISETP.GT.AND UP0, UPT, UR6, 0xff, UPT ;  /* 0x000000ff0600788c */ /* 0x000fc4000bf04270 */
[----:B------:R-:W-:Y:S01]  /*229e0*/  UISETP.GE.U32.AND UP1, UPT, UR5, 0x7ffffe81, UPT ;  /* 0x7ffffe810500788c */ /* 0x000fe2000bf26070 */
[----:B------:R-:W-:Y:S01]  /*229f0*/  ISETP.GE.U32.AND P6, PT, R4, 0x7ffffe82, PT ;  /* 0x7ffffe820400780c */ /* 0x000fe20003fc6070 */
[----:B------:R-:W3:Y:S04]  /*22a00*/  LDL.64 R52, [R1+0x1278] ;  /* 0x0012780001347983 */ /* 0x000ee80000100a00 */
[----:B--2---:R-:W-:Y:S04]  /*22a10*/  LDGSTS.E [R5+0x3000c], desc[UR8][R44.64], !P1 ;  /* 0x3000c0002c057fae */ /* 0x004fe8000c921848 */
[----:B----4-:R-:W-:Y:S04]  /*22a20*/  LDGSTS.E [R5+0x3400c], desc[UR8][R40.64], !P1 ;  /* 0x3400c00028057fae */ /* 0x010fe8000c921848 */
[----:B------:R-:W-:Y:S01]  /*22a30*/  LDGSTS.E [R5+0x38000], desc[UR8][R192.64], !P0 ;  /* 0x38000000c0057fae */ /* 0x000fe2000c121848 */
[----:B------:R-:W-:-:S02]  /*22a40*/  PLOP3.LUT P4, PT, PT, PT, UP0, 0x80, 0x0 ;  /* 0x000000000000781c */ /* 0x000fc40003f8f008 */
[----:B------:R-:W-:Y:S01]  /*22a50*/  PLOP3.LUT P5, PT, PT, PT, UP1, 0x80, 0x0 ;  /* 0x000000000000781c */ /* 0x000fe20003faf018 */
[----:B---3--:R-:W-:Y:S01]  /*22a60*/  LDGSTS.E [R5+0x3c000], desc[UR8][R38.64], !P0 ;  /* 0x3c00000026057fae */ /* 0x008fe2000c121848 */
[----:B------:R-:W-:-:S03]  /*22a70*/  PLOP3.LUT P3, PT, PT, PT, UP1, 0x80, 0x0 ;  /* 0x000000000000781c */ /* 0x000fc60003f6f018 */
[----:B------:R-:W2:Y:S04]  /*22a80*/  LDL.64 R50, [R1+0x12b8] ;  /* 0x0012b80001327983 */ /* 0x000ea80000100a00 */
[----:B------:R-:W3:Y:S01]  /*22a90*/  LDL.64 R192, [R1+0x1178] ;  /* 0x0011780001c07983 */ /* 0x000ee20000100a00 */
[----:B------:R-:W-:-:S03]  /*22aa0*/  SEL R2, R2, RZ, P4 ;  /* 0x000000ff02027207 */ /* 0x000fc60002000000 */
[----:B------:R-:W-:Y:S01]  /*22ab0*/  LDGSTS.E [R5+0x38004], desc[UR8][R64.64], !P2 ;  /* 0x3800400040057fae */ /* 0x000fe2000d121848 */
[----:B------:R-:W-:-:S03]  /*22ac0*/  ISETP.NE.U32.AND P4, PT, R2, RZ, PT ;  /* 0x000000ff0200720c */ /* 0x000fc60003f85070 */
[----:B------:R-:W-:Y:S01]  /*22ad0*/  LDGSTS.E [R5+0x3c004], desc[UR8][R36.64], !P2 ;  /* 0x3c00400024057fae */ /* 0x000fe2000d121848 */
[----:B------:R-:W-:-:S03]  /*22ae0*/  VIADD R2, R55, 0x100000 ;  /* 0x0010000037027836 */ /* 0x000fc60000000000 */
[----:B------:R-:W-:Y:S04]  /*22af0*/  LDGSTS.E [R5+0x38008], desc[UR8][R34.64], !P6 ;  /* 0x3800800022057fae */ /* 0x000fe8000f121848 */
[----:B------:R-:W-:Y:S04]  /*22b00*/  LDGSTS.E [R5+0x3c008], desc[UR8][R42.64], !P6 ;  /* 0x3c0080002a057fae */ /* 0x000fe8000f121848 */
[----:B------:R-:W-:Y:S04]  /*22b10*/  LDGSTS.E [R5+0x3800c], desc[UR8][R6.64], !P5 ;  /* 0x3800c00006057fae */ /* 0x000fe8000e921848 */
[----:B------:R4:W-:Y:S04]  /*22b20*/  LDGSTS.E [R5+0x3c00c], desc[UR8][R24.64], !P3 ;  /* 0x3c00c00018057fae */ /* 0x0009e8000d921848 */
[----:B------:R-:W0:Y:S04]  /*22b30*/  LDGDEPBAR ;  /* 0x00000000000079af */ /* 0x000e280000000000 */
[----:B------:R-:W-:Y:S01]  /*22b40*/  LDGSTS.E [R2+-0x80000], desc[UR8][R30.64], P4 ;  /* 0x800000001e027fae */ /* 0x000fe2000a121848 */
[C---:B----4-:R-:W-:Y:S01]  /*22b50*/  VIADD R25, R55.reuse, 0x100000 ;  /* 0x0010000037197836 */ /* 0x050fe20000000000 */
[----:B------:R-:W-:-:S02]  /*22b60*/  IADD3 R24, R55, 0x100000, RZ ;  /* 0x0010000037187810 */ /* 0x000fc40007ffe0ff */
[----:B------:R-:W4:Y:S04]  /*22b70*/  LDL.64 R64, [R1+0x11b8] ;  /* 0x0011b80001407983 */ /* 0x000f280000100a00 */
[----:B------:R-:W-:Y:S04]  /*22b80*/  LDGSTS.E [R25+-0x7fc00], desc[UR8][R242.64], P4 ;  /* 0x80400000f2197fae */ /* 0x000fe8000a121848 */
[----:B------:R-:W-:Y:S04]  /*22b90*/  LDGSTS.E [R24+-0x7f800], desc[UR8][R226.64], P4 ;  /* 0x80800000e2187fae */ /* 0x000fe8000a121848 */
[----:B------:R-:W2:Y:S04]  /*22ba0*/  LDL.64 R6, [R1+0x1238] ;  /* 0x0012380001067983 */ /* 0x000ea80000100a00 */
[----:B-1----:R-:W2:Y:S04]  /*22bb0*/  LDL.64 R46, [R1+0x12f8] ;  /* 0x0012f800012e7983 */ /* 0x002ea80000100a00 */
[----:B------:R-:W2:Y:S01]  /*22bc0*/  LDL.64 R24, [R1+0x11f8] ;  /* 0x0011f80001187983 */ /* 0x000ea20000100a00 */
[----:B------:R-:W-:-:S03]  /*22bd0*/  VIADD R4, R55, 0x100000 ;  /* 0x0010000037047836 */ /* 0x000fc60000000000 */
[----:B------:R-:W2:Y:S04]  /*22be0*/  LDL.64 R44, [R1+0x1338] ;  /* 0x00133800012c7983 */ /* 0x000ea80000100a00 */
        /* <DEDUP_REMOVED lines=8> */
[----:B---3--:R-:W-:Y:S04]  /*22c70*/  LDGSTS.E [R4+-0x7f400], desc[UR8][R192.64], P4 ;  /* 0x80c00000c0047fae */ /* 0x008fe8000a121848 */
[----:B------:R-:W3:Y:S01]  /*22c80*/  LDL.64 R192, [R1+0x1588] ;  /* 0x0015880001c07983 */ /* 0x000ee20000100a00 */
[----:B------:R-:W-:-:S02]  /*22c90*/  VIADD R5, R55, 0x100000 ;  /* 0x0010000037057836 */ /* 0x000fc40000000000 */
[----:B------:R-:W-:-:S04]  /*22ca0*/  IMAD.WIDE R158, R49, 0x4, R158 ;  /* 0x00000004319e7825 */ /* 0x000fc800078e029e */
[----:B------:R-:W-:Y:S01]  /*22cb0*/  IMAD.WIDE R174, R49, 0x4, R174 ;  /* 0x0000000431ae7825 */ /* 0x000fe200078e02ae */
[----:B----4-:R-:W-:Y:S04]  /*22cc0*/  LDGSTS.E [R2+-0x7f000], desc[UR8][R64.64], P4 ;  /* 0x8100000040027fae */ /* 0x010fe8000a121848 */
[----:B------:R-:W4:Y:S04]  /*22cd0*/  LDL.LU.64 R64, [R1+0x1880] ;  /* 0x0018800001407983 */ /* 0x000f280000300a00 */
[----:B--2---:R1:W-:Y:S04]  /*22ce0*/  LDGSTS.E [R5+-0x7ec00], desc[UR8][R24.64], P4 ;  /* 0x8140000018057fae */ /* 0x0043e8000a121848 */
[----:B------:R-:W-:Y:S04]  /*22cf0*/  LDGSTS.E [R4+-0x7e800], desc[UR8][R6.64], P4 ;  /* 0x8180000006047fae */ /* 0x000fe8000a121848 */
[----:B------:R-:W-:Y:S01]  /*22d00*/  LDGSTS.E [R2+-0x7e400], desc[UR8][R52.64], P4 ;  /* 0x81c0000034027fae */ /* 0x000fe2000a121848 */
[----:B-1----:R-:W-:-:S03]  /*22d10*/  VIADD R24, R55, 0x100000 ;  /* 0x0010000037187836 */ /* 0x002fc60000000000 */
[----:B------:R-:W2:Y:S04]  /*22d20*/  LDL.LU.64 R6, [R1+0x1878] ;  /* 0x0018780001067983 */ /* 0x000ea80000300a00 */
[----:B------:R-:W-:Y:S04]  /*22d30*/  LDGSTS.E [R24+-0x7e000], desc[UR8][R50.64], P4 ;  /* 0x8200000032187fae */ /* 0x000fe8000a121848 */
        /* <DEDUP_REMOVED lines=10> */
[----:B---3--:R-:W-:Y:S04]  /*22de0*/  LDGSTS.E [R5+-0x7b400], desc[UR8][R192.64], P4 ;  /* 0x84c00000c0057fae */ /* 0x008fe8000a121848 */
[----:B------:R-:W-:Y:S04]  /*22df0*/  LDGSTS.E [R2+-0x7b000], desc[UR8][R248.64], P4 ;  /* 0x85000000f8027fae */ /* 0x000fe8000a121848 */
[----:B------:R-:W-:Y:S04]  /*22e00*/  LDGSTS.E [R24+-0x7ac00], desc[UR8][R60.64], P4 ;  /* 0x854000003c187fae */ /* 0x000fe8000a121848 */
[----:B------:R-:W-:Y:S04]  /*22e10*/  LDGSTS.E [R5+-0x7a800], desc[UR8][R58.64], P4 ;  /* 0x858000003a057fae */ /* 0x000fe8000a121848 */
[----:B------:R-:W3:Y:S04]  /*22e20*/  LDL.LU.64 R248, [R1+0x1870] ;  /* 0x0018700001f87983 */ /* 0x000ee80000300a00 */
[----:B------:R-:W-:Y:S04]  /*22e30*/  LDGSTS.E [R4+-0x7a400], desc[UR8][R142.64], P4 ;  /* 0x85c000008e047fae */ /* 0x000fe8000a121848 */
[----:B------:R-:W4:Y:S04]  /*22e40*/  LDL.LU.64 R60, [R1+0x1868] ;  /* 0x00186800013c7983 */ /* 0x000f280000300a00 */
[----:B------:R-:W-:Y:S04]  /*22e50*/  LDGSTS.E [R2+-0x7a000], desc[UR8][R158.64], P4 ;  /* 0x860000009e027fae */ /* 0x000fe8000a121848 */
[----:B------:R-:W4:Y:S04]  /*22e60*/  LDL.LU.64 R58, [R1+0x1860] ;  /* 0x00186000013a7983 */ /* 0x000f280000300a00 */
[----:B------:R-:W-:Y:S04]  /*22e70*/  LDGSTS.E [R5+-0x79c00], desc[UR8][R174.64], P4 ;  /* 0x86400000ae057fae */ /* 0x000fe8000a121848 */
[----:B------:R-:W2:Y:S04]  /*22e80*/  LDL.64 R192, [R1+0x10c0] ;  /* 0x0010c00001c07983 */ /* 0x000ea80000100a00 */
[----:B------:R-:W3:Y:S04]  /*22e90*/  LDL.64 R142, [R1+0x1100] ;  /* 0x00110000018e7983 */ /* 0x000ee80000100a00 */
[----:B------:R-:W4:Y:S04]  /*22ea0*/  LDL.64 R50, [R1+0x1140] ;  /* 0x0011400001327983 */ /* 0x000f280000100a00 */
[----:B------:R-:W-:Y:S04]  /*22eb0*/  LDGSTS.E [R4+-0x79800], desc[UR8][R8.64], P4 ;  /* 0x8680000008047fae */ /* 0x000fe8000a121848 */
[----:B------:R-:W-:Y:S01]  /*22ec0*/  LDGSTS.E [R2+-0x79400], desc[UR8][R250.64], P4 ;  /* 0x86c00000fa027fae */ /* 0x000fe2000a121848 */
[----:B------:R-:W-:-:S03]  /*22ed0*/  IADD3 R55, R55, 0x100000, RZ ;  /* 0x0010000037377810 */ /* 0x000fc60007ffe0ff */
[----:B------:R-:W-:Y:S04]  /*22ee0*/  LDGSTS.E [R24+-0x79000], desc[UR8][R224.64], P4 ;  /* 0x87000000e0187fae */ /* 0x000fe8000a121848 */
[----:B------:R-:W2:Y:S04]  /*22ef0*/  LDL.LU.64 R8, [R1+0x1858] ;  /* 0x0018580001087983 */ /* 0x000ea80000300a00 */
[----:B------:R-:W4:Y:S04]  /*22f00*/  LDL.64 R46, [R1+0x1180] ;  /* 0x00118000012e7983 */ /* 0x000f280000100a00 */
[----:B------:R-:W4:Y:S04]  /*22f10*/  LDL.LU.64 R250, [R1+0x1850] ;  /* 0x0018500001fa7983 */ /* 0x000f280000300a00 */
[----:B------:R-:W4:Y:S04]  /*22f20*/  LDL.64 R44, [R1+0x11c0] ;  /* 0x0011c000012c7983 */ /* 0x000f280000100a00 */
[----:B------:R-:W4:Y:S04]  /*22f30*/  LDL.64 R40, [R1+0x1200] ;  /* 0x0012000001287983 */ /* 0x000f280000100a00 */
[----:B------:R-:W4:Y:S04]  /*22f40*/  LDL.64 R38, [R1+0x1240] ;  /* 0x0012400001267983 */ /* 0x000f280000100a00 */
[----:B------:R-:W4:Y:S04]  /*22f50*/  LDL.64 R36, [R1+0x1280] ;  /* 0x0012800001247983 */ /* 0x000f280000100a00 */
[----:B------:R-:W4:Y:S04]  /*22f60*/  LDL.64 R34, [R1+0x12c0] ;  /* 0x0012c00001227983 */ /* 0x000f280000100a00 */
[----:B------:R2:W-:Y:S04]  /*22f70*/  LDGSTS.E [R5+-0x78c00], desc[UR8][R240.64], P4 ;  /* 0x87400000f0057fae */ /* 0x0005e8000a121848 */
[----:B------:R-:W4:Y:S04]  /*22f80*/  LDL.64 R42, [R1+0x1300] ;  /* 0x00130000012a7983 */ /* 0x000f280000100a00 */
[----:B------:R-:W4:Y:S04]  /*22f90*/  LDL.64 R30, [R1+0x1340] ;  /* 0x00134000011e7983 */ /* 0x000f280000100a00 */
[----:B------:R-:W4:Y:S04]  /*22fa0*/  LDL.64 R242, [R1+0x1380] ;  /* 0x0013800001f27983 */ /* 0x000f280000100a00 */
[----:B------:R-:W4:Y:S04]  /*22fb0*/  LDL.64 R240, [R1+0x13c0] ;  /* 0x0013c00001f07983 */ /* 0x000f280000100a00 */
[----:B------:R1:W-:Y:S04]  /*22fc0*/  LDGSTS.E [R2+-0x78800], desc[UR8][R208.64], P4 ;  /* 0x87800000d0027fae */ /* 0x0003e8000a121848 */
[----:B------:R-:W4:Y:S04]  /*22fd0*/  LDL.64 R226, [R1+0x1400] ;  /* 0x0014000001e27983 */ /* 0x000f280000100a00 */
[----:B------:R-:W-:Y:S04]  /*22fe0*/  LDGSTS.E [R55+-0x78400], desc[UR8][R18.64], P4 ;  /* 0x87c0000012377fae */ /* 0x000fe8000a121848 */
[----:B------:R-:W4:Y:S04]  /*22ff0*/  LDL.64 R224, [R1+0x1450] ;  /* 0x0014500001e07983 */ /* 0x000f280000100a00 */
[----:B------:R-:W4:Y:S01]  /*23000*/  LDL.64 R208, [R1+0x1490] ;  /* 0x0014900001d07983 */ /* 0x000f220000100a00 */
[----:B--2---:R-:W-:-:S02]  /*23010*/  VIADD R5, R8, 0x100000 ;  /* 0x0010000008057836 */ /* 0x004fc40000000000 */
[----:B------:R-:W-:-:S03]  /*23020*/  VIADD R4, R8, 0x100000 ;  /* 0x0010000008047836 */ /* 0x000fc60000000000 */
[----:B------:R-:W-:Y:S04]  /*23030*/  LDGSTS.E [R5+-0x7ff80], desc[UR8][R192.64], P4 ;  /* 0x80080000c0057fae */ /* 0x000fe8000a121848 */
[----:B---3--:R-:W-:Y:S04]  /*23040*/  LDGSTS.E [R4+-0x7fb80], desc[UR8][R142.64], P4 ;  /* 0x804800008e047fae */ /* 0x008fe8000a121848 */
[----:B------:R-:W2:Y:S04]  /*23050*/  LDL.64 R192, [R1+0x14d0] ;  /* 0x0014d00001c07983 */ /* 0x000ea80000100a00 */
[----:B------:R-:W3:Y:S01]  /*23060*/  LDL.64 R142, [R1+0x1510] ;  /* 0x00151000018e7983 */ /* 0x000ee20000100a00 */
[C---:B-1----:R-:W-:Y:S01]  /*23070*/  VIADD R2, R8.reuse, 0x100000 ;  /* 0x0010000008027836 */ /* 0x042fe20000000000 */
[----:B------:R-:W-:-:S04]  /*23080*/  IADD3 R24, R8, 0x100000, RZ ;  /* 0x0010000008187810 */ /* 0x000fc80007ffe0ff */
[----:B----4-:R-:W-:Y:S04]  /*23090*/  LDGSTS.E [R2+-0x7f780], desc[UR8][R50.64], P4 ;  /* 0x8088000032027fae */ /* 0x010fe8000a121848 */
        /* <DEDUP_REMOVED lines=13> */
[----:B--2---:R-:W-:Y:S04]  /*23170*/  LDGSTS.E [R24+-0x7bf80], desc[UR8][R192.64], P4 ;  /* 0x84080000c0187fae */ /* 0x004fe8000a121848 */
[----:B---3--:R-:W-:Y:S04]  /*23180*/  LDGSTS.E [R5+-0x7bb80], desc[UR8][R142.64], P4 ;  /* 0x844800008e057fae */ /* 0x008fe8000a121848 */
[----:B------:R-:W-:Y:S04]  /*23190*/  LDGSTS.E [R2+-0x7b780], desc[UR8][R248.64], P4 ;  /* 0x84880000f8027fae */ /* 0x000fe8000a121848 */
[----:B------:R-:W-:Y:S04]  /*231a0*/  LDGSTS.E [R24+-0x7b380], desc[UR8][R188.64], P4 ;  /* 0x84c80000bc187fae */ /* 0x000fe8000a121848 */
[----:B------:R-:W-:Y:S04]  /*231b0*/  LDGSTS.E [R5+-0x7af80], desc[UR8][R96.64], P4 ;  /* 0x8508000060057fae */ /* 0x000fe8000a121848 */
[----:B------:R-:W2:Y:S04]  /*231c0*/  LDL.LU.64 R248, [R1+0x1848] ;  /* 0x0018480001f87983 */ /* 0x000ea80000300a00 */
[----:B------:R-:W3:Y:S04]  /*231d0*/  LDL.LU.64 R188, [R1+0x1840] ;  /* 0x0018400001bc7983 */ /* 0x000ee80000300a00 */
[----:B------:R-:W-:Y:S04]  /*231e0*/  LDGSTS.E [R4+-0x7ab80], desc[UR8][R94.64], P4 ;  /* 0x854800005e047fae */ /* 0x000fe8000a121848 */
[----:B------:R-:W4:Y:S01]  /*231f0*/  LDL.64 R96, [R1+0x10c8] ;  /* 0x0010c80001607983 */ /* 0x000f220000100a00 */
[----:B------:R-:W-:-:S03]  /*23200*/  IMAD.WIDE R160, R49, 0x4, R160 ;  /* 0x0000000431a07825 */ /* 0x000fc600078e02a0 */
[----:B------:R-:W-:Y:S04]  /*23210*/  LDGSTS.E [R2+-0x7a780], desc[UR8][R128.64], P4 ;  /* 0x8588000080027fae */ /* 0x000fe8000a121848 */
[----:B------:R-:W2:Y:S01]  /*23220*/  LDL.64 R94, [R1+0x1108] ;  /* 0x00110800015e7983 */ /* 0x000ea20000100a00 */
[----:B------:R-:W-:-:S03]  /*23230*/  IMAD.WIDE R176, R49, 0x4, R176 ;  /* 0x0000000431b07825 */ /* 0x000fc600078e02b0 */
[----:B------:R-:W-:Y:S01]  /*23240*/  LDGSTS.E [R5+-0x7a380], desc[UR8][R144.64], P4 ;  /* 0x85c8000090057fae */ /* 0x000fe2000a121848 */
[----:B------:R-:W-:-:S03]  /*23250*/  VIADD R25, R8, 0x100000 ;  /* 0x0010000008197836 */ /* 0x000fc60000000000 */
[----:B------:R-:W-:Y:S04]  /*23260*/  LDGSTS.E [R4+-0x79f80], desc[UR8][R160.64], P4 ;  /* 0x86080000a0047fae */ /* 0x000fe8000a121848 */
[----:B------:R-:W3:Y:S04]  /*23270*/  LDL.64 R242, [R1+0x1148] ;  /* 0x0011480001f27983 */ /* 0x000ee80000100a00 */
[----:B------:R-:W-:Y:S04]  /*23280*/  LDGSTS.E [R2+-0x79b80], desc[UR8][R176.64], P4 ;  /* 0x86480000b0027fae */ /* 0x000fe8000a121848 */
[----:B------:R-:W3:Y:S04]  /*23290*/  LDL.64 R240, [R1+0x1188] ;  /* 0x0011880001f07983 */ /* 0x000ee80000100a00 */
[----:B------:R-:W-:Y:S04]  /*232a0*/  LDGSTS.E [R25+-0x79780], desc[UR8][R194.64], P4 ;  /* 0x86880000c2197fae */ /* 0x000fe8000a121848 */
[----:B------:R-:W3:Y:S04]  /*232b0*/  LDL.64 R226, [R1+0x11c8] ;  /* 0x0011c80001e27983 */ /* 0x000ee80000100a00 */
[----:B------:R-:W-:Y:S04]  /*232c0*/  LDGSTS.E [R24+-0x79380], desc[UR8][R210.64], P4 ;  /* 0x86c80000d2187fae */ /* 0x000fe8000a121848 */
[----:B------:R-:W3:Y:S01]  /*232d0*/  LDL.64 R224, [R1+0x1208] ;  /* 0x0012080001e07983 */ /* 0x000ee20000100a00 */
[----:B------:R-:W-:-:S03]  /*232e0*/  VIADD R8, R8, 0x100000 ;  /* 0x0010000008087836 */ /* 0x000fc60000000000 */
[----:B------:R-:W3:Y:S04]  /*232f0*/  LDL.64 R208, [R1+0x1288] ;  /* 0x0012880001d07983 */ /* 0x000ee80000100a00 */
[----:B------:R-:W3:Y:S04]  /*23300*/  LDL.64 R210, [R1+0x1248] ;  /* 0x0012480001d27983 */ /* 0x000ee80000100a00 */
[----:B------:R-:W3:Y:S04]  /*23310*/  LDL.64 R194, [R1+0x12c8] ;  /* 0x0012c80001c27983 */ /* 0x000ee80000100a00 */
[----:B------:R1:W-:Y:S04]  /*23320*/  LDGSTS.E [R5+-0x78f80], desc[UR8][R126.64], P4 ;  /* 0x870800007e057fae */ /* 0x0003e8000a121848 */
[----:B------:R-:W3:Y:S04]  /*23330*/  LDL.64 R192, [R1+0x1308] ;  /* 0x0013080001c07983 */ /* 0x000ee80000100a00 */
[----:B------:R1:W-:Y:S02]  /*23340*/  LDGSTS.E [R2+-0x78b80], desc[UR8][R112.64], P4 ;  /* 0x8748000070027fae */ /* 0x0003e4000a121848 */
[----:B-1----:R-:W-:-:S02]  /*23350*/  VIADD R5, R9, 0x100000 ;  /* 0x0010000009057836 */ /* 0x002fc40000000000 */
[----:B------:R-:W3:Y:S04]  /*23360*/  LDL.64 R144, [R1+0x1348] ;  /* 0x0013480001907983 */ /* 0x000ee80000100a00 */
[----:B------:R-:W3:Y:S01]  /*23370*/  LDL.64 R142, [R1+0x1388] ;  /* 0x00138800018e7983 */ /* 0x000ee20000100a00 */
[----:B------:R-:W-:-:S03]  /*23380*/  IADD3 R2, R9, 0x100000, RZ ;  /* 0x0010000009027810 */ /* 0x000fc60007ffe0ff */
[----:B------:R-:W3:Y:S04]  /*23390*/  LDL.64 R128, [R1+0x13c8] ;  /* 0x0013c80001807983 */ /* 0x000ee80000100a00 */
[----:B------:R-:W-:Y:S04]  /*233a0*/  LDGSTS.E [R4+-0x78780], desc[UR8][R110.64], P4 ;  /* 0x878800006e047fae */ /* 0x000fe8000a121848 */
[----:B------:R-:W3:Y:S04]  /*233b0*/  LDL.64 R126, [R1+0x1408] ;  /* 0x00140800017e7983 */ /* 0x000ee80000100a00 */
[----:B------:R1:W-:Y:S04]  /*233c0*/  LDGSTS.E [R8+-0x78380], desc[UR8][R16.64], P4 ;  /* 0x87c8000010087fae */ /* 0x0003e8000a121848 */
[----:B------:R-:W3:Y:S04]  /*233d0*/  LDL.64 R112, [R1+0x1458] ;  /* 0x0014580001707983 */ /* 0x000ee80000100a00 */
[----:B------:R-:W3:Y:S04]  /*233e0*/  LDL.64 R110, [R1+0x1498] ;  /* 0x00149800016e7983 */ /* 0x000ee80000100a00 */
[----:B----4-:R-:W-:Y:S04]  /*233f0*/  LDGSTS.E [R5+-0x7ff00], desc[UR8][R96.64], P4 ;  /* 0x8010000060057fae */ /* 0x010fe8000a121848 */
[----:B--2---:R-:W-:Y:S04]  /*23400*/  LDGSTS.E [R2+-0x7fb00], desc[UR8][R94.64], P4 ;  /* 0x805000005e027fae */ /* 0x004fe8000a121848 */
[----:B------:R-:W2:Y:S04]  /*23410*/  LDL.64 R96, [R1+0x14d8] ;  /* 0x0014d80001607983 */ /* 0x000ea80000100a00 */
[----:B------:R-:W4:Y:S01]  /*23420*/  LDL.64 R94, [R1+0x1518] ;  /* 0x00151800015e7983 */ /* 0x000f220000100a00 */
[----:B-1----:R-:W-:-:S02]  /*23430*/  VIADD R8, R9, 0x100000 ;  /* 0x0010000009087836 */ /* 0x002fc40000000000 */
[----:B------:R-:W-:-:S03]  /*23440*/  VIADD R4, R9, 0x100000 ;  /* 0x0010000009047836 */ /* 0x000fc60000000000 */
[----:B---3--:R-:W-:Y:S04]  /*23450*/  LDGSTS.E [R8+-0x7f700], desc[UR8][R242.64], P4 ;  /* 0x80900000f2087fae */ /* 0x008fe8000a121848 */
        /* <DEDUP_REMOVED lines=14> */
[----:B----4-:R-:W-:Y:S04]  /*23540*/  LDGSTS.E [R4+-0x7bb00], desc[UR8][R94.64], P4 ;  /* 0x845000005e047fae */ /* 0x010fe8000a121848 */
[----:B------:R-:W-:Y:S04]  /*23550*/  LDGSTS.E [R2+-0x7b700], desc[UR8][R6.64], P4 ;  /* 0x8490000006027fae */ /* 0x000fe8000a121848 */
[----:B------:R-:W-:Y:S01]  /*23560*/  LDGSTS.E [R8+-0x7b300], desc[UR8][R80.64], P4 ;  /* 0x84d0000050087fae */ /* 0x000fe2000a121848 */
[----:B------:R-:W-:-:S03]  /*23570*/  IMAD.WIDE R162, R49, 0x4, R162 ;  /* 0x0000000431a27825 */ /* 0x000fc600078e02a2 */
[----:B------:R-:W-:Y:S04]  /*23580*/  LDGSTS.E [R5+-0x7af00], desc[UR8][R98.64], P4 ;  /* 0x8510000062057fae */ /* 0x000fe8000a121848 */
[----:B------:R-:W2:Y:S04]  /*23590*/  LDL.LU.64 R6, [R1+0x1838] ;  /* 0x0018380001067983 */ /* 0x000ea80000300a00 */
[----:B------:R-:W3:Y:S01]  /*235a0*/  LDL.64 R80, [R1+0x10d0] ;  /* 0x0010d00001507983 */ /* 0x000ee20000100a00 */
[----:B------:R-:W-:-:S03]  /*235b0*/  IMAD.WIDE R178, R49, 0x4, R178 ;  /* 0x0000000431b27825 */ /* 0x000fc600078e02b2 */
[----:B------:R-:W-:Y:S01]  /*235c0*/  LDGSTS.E [R2+-0x7ab00], desc[UR8][R114.64], P4 ;  /* 0x8550000072027fae */ /* 0x000fe2000a121848 */
[----:B------:R-:W-:-:S03]  /*235d0*/  VIADD R24, R9, 0x100000 ;  /* 0x0010000009187836 */ /* 0x000fc60000000000 */
[----:B------:R-:W-:Y:S04]  /*235e0*/  LDGSTS.E [R8+-0x7a700], desc[UR8][R130.64], P4 ;  /* 0x8590000082087fae */ /* 0x000fe8000a121848 */
[----:B------:R-:W4:Y:S04]  /*235f0*/  LDL.64 R194, [R1+0x1110] ;  /* 0x0011100001c27983 */ /* 0x000f280000100a00 */
[----:B------:R-:W-:Y:S04]  /*23600*/  LDGSTS.E [R5+-0x7a300], desc[UR8][R146.64], P4 ;  /* 0x85d0000092057fae */ /* 0x000fe8000a121848 */
[----:B------:R-:W2:Y:S04]  /*23610*/  LDL.64 R192, [R1+0x1150] ;  /* 0x0011500001c07983 */ /* 0x000ea80000100a00 */
[----:B------:R-:W2:Y:S04]  /*23620*/  LDL.64 R144, [R1+0x11d0] ;  /* 0x0011d00001907983 */ /* 0x000ea80000100a00 */
[----:B------:R-:W2:Y:S04]  /*23630*/  LDL.64 R146, [R1+0x1190] ;  /* 0x0011900001927983 */ /* 0x000ea80000100a00 */
[----:B------:R-:W2:Y:S01]  /*23640*/  LDL.64 R142, [R1+0x1210] ;  /* 0x00121000018e7983 */ /* 0x000ea20000100a00 */
[----:B------:R-:W-:-:S03]  /*23650*/  IADD3 R9, R9, 0x100000, RZ ;  /* 0x0010000009097810 */ /* 0x000fc60007ffe0ff */
[----:B------:R-:W-:Y:S04]  /*23660*/  LDGSTS.E [R4+-0x79f00], desc[UR8][R162.64], P4 ;  /* 0x86100000a2047fae */ /* 0x000fe8000a121848 */
[----:B------:R-:W2:Y:S04]  /*23670*/  LDL.64 R130, [R1+0x1250] ;  /* 0x0012500001827983 */ /* 0x000ea80000100a00 */
[----:B------:R-:W-:Y:S04]  /*23680*/  LDGSTS.E [R2+-0x79b00], desc[UR8][R178.64], P4 ;  /* 0x86500000b2027fae */ /* 0x000fe8000a121848 */
[----:B------:R-:W2:Y:S04]  /*23690*/  LDL.64 R128, [R1+0x1290] ;  /* 0x0012900001807983 */ /* 0x000ea80000100a00 */
[----:B------:R-:W-:Y:S04]  /*236a0*/  LDGSTS.E [R24+-0x79700], desc[UR8][R196.64], P4 ;  /* 0x86900000c4187fae */ /* 0x000fe8000a121848 */
[----:B------:R-:W2:Y:S04]  /*236b0*/  LDL.64 R126, [R1+0x12d0] ;  /* 0x0012d000017e7983 */ /* 0x000ea80000100a00 */
[----:B------:R1:W-:Y:S04]  /*236c0*/  LDGSTS.E [R8+-0x79300], desc[UR8][R212.64], P4 ;  /* 0x86d00000d4087fae */ /* 0x0003e8000a121848 */
[----:B------:R-:W2:Y:S04]  /*236d0*/  LDL.64 R114, [R1+0x1310] ;  /* 0x0013100001727983 */ /* 0x000ea80000100a00 */
[----:B------:R-:W2:Y:S01]  /*236e0*/  LDL.64 R112, [R1+0x1350] ;  /* 0x0013500001707983 */ /* 0x000ea20000100a00 */
[----:B-1----:R-:W-:-:S03]  /*236f0*/  VIADD R8, R48, 0x100000 ;  /* 0x0010000030087836 */ /* 0x002fc60000000000 */
[----:B------:R1:W-:Y:S04]  /*23700*/  LDGSTS.E [R5+-0x78f00], desc[UR8][R228.64], P4 ;  /* 0x87100000e4057fae */ /* 0x0003e8000a121848 */
[----:B------:R-:W2:Y:S04]  /*23710*/  LDL.64 R110, [R1+0x1390] ;  /* 0x00139000016e7983 */ /* 0x000ea80000100a00 */
[----:B------:R-:W-:Y:S04]  /*23720*/  LDGSTS.E [R4+-0x78b00], desc[UR8][R244.64], P4 ;  /* 0x87500000f4047fae */ /* 0x000fe8000a121848 */
[----:B------:R-:W2:Y:S04]  /*23730*/  LDL.64 R98, [R1+0x13d0] ;  /* 0x0013d00001627983 */ /* 0x000ea80000100a00 */
[----:B------:R1:W-:Y:S04]  /*23740*/  LDGSTS.E [R2+-0x78700], desc[UR8][R82.64], P4 ;  /* 0x8790000052027fae */ /* 0x0003e8000a121848 */
[----:B------:R-:W2:Y:S04]  /*23750*/  LDL.64 R96, [R1+0x1410] ;  /* 0x0014100001607983 */ /* 0x000ea80000100a00 */
[----:B------:R-:W2:Y:S04]  /*23760*/  LDL.64 R94, [R1+0x1460] ;  /* 0x00146000015e7983 */ /* 0x000ea80000100a00 */
[----:B------:R-:W-:Y:S04]  /*23770*/  LDGSTS.E [R9+-0x78300], desc[UR8][R14.64], P4 ;  /* 0x87d000000e097fae */ /* 0x000fe8000a121848 */
[----:B------:R-:W2:Y:S04]  /*23780*/  LDL.64 R82, [R1+0x14a0] ;  /* 0x0014a00001527983 */ /* 0x000ea80000100a00 */
[----:B---3--:R-:W-:Y:S04]  /*23790*/  LDGSTS.E [R8+-0x7fe80], desc[UR8][R80.64], P4 ;  /* 0x8018000050087fae */ /* 0x008fe8000a121848 */
[----:B------:R-:W3:Y:S01]  /*237a0*/  LDL.64 R80, [R1+0x14e0] ;  /* 0x0014e00001507983 */ /* 0x000ee20000100a00 */
[C---:B-1----:R-:W-:Y:S01]  /*237b0*/  VIADD R5, R48.reuse, 0x100000 ;  /* 0x0010000030057836 */ /* 0x042fe20000000000 */
[C---:B------:R-:W-:Y:S01]  /*237c0*/  IADD3 R2, R48.reuse, 0x100000, RZ ;  /* 0x0010000030027810 */ /* 0x040fe20007ffe0ff */
[----:B------:R-:W-:-:S03]  /*237d0*/  VIADD R4, R48, 0x100000 ;  /* 0x0010000030047836 */ /* 0x000fc60000000000 */
[----:B----4-:R-:W-:Y:S04]  /*237e0*/  LDGSTS.E [R5+-0x7fa80], desc[UR8][R194.64], P4 ;  /* 0x80580000c2057fae */ /* 0x010fe8000a121848 */
[----:B--2---:R-:W-:Y:S04]  /*237f0*/  LDGSTS.E [R4+-0x7f680], desc[UR8][R192.64], P4 ;  /* 0x80980000c0047fae */ /* 0x004fe8000a121848 */
        /* <DEDUP_REMOVED lines=15> */
[----:B------:R-:W-:Y:S01]  /*238f0*/  LDGSTS.E [R5+-0x7b680], desc[UR8][R64.64], P4 ;  /* 0x8498000040057fae */ /* 0x000fe2000a121848 */
[----:B------:R-:W-:-:S03]  /*23900*/  IMAD.WIDE R164, R49, 0x4, R164 ;  /* 0x0000000431a47825 */ /* 0x000fc600078e02a4 */
[----:B------:R-:W-:Y:S04]  /*23910*/  LDGSTS.E [R2+-0x7b280], desc[UR8][R84.64], P4 ;  /* 0x84d8000054027fae */ /* 0x000fe8000a121848 */
[----:B------:R-:W2:Y:S04]  /*23920*/  LDL.LU.64 R188, [R1+0x1830] ;  /* 0x0018300001bc7983 */ /* 0x000ea80000300a00 */
[----:B------:R-:W3:Y:S01]  /*23930*/  LDL.64 R64, [R1+0x10d8] ;  /* 0x0010d80001407983 */ /* 0x000ee20000100a00 */
[----:B------:R-:W-:-:S03]  /*23940*/  IMAD.WIDE R180, R49, 0x4, R180 ;  /* 0x0000000431b47825 */ /* 0x000fc600078e02b4 */
[----:B------:R-:W-:Y:S04]  /*23950*/  LDGSTS.E [R8+-0x7ae80], desc[UR8][R100.64], P4 ;  /* 0x8518000064087fae */ /* 0x000fe8000a121848 */
[----:B------:R-:W4:Y:S04]  /*23960*/  LDL.64 R128, [R1+0x1118] ;  /* 0x0011180001807983 */ /* 0x000f280000100a00 */
[----:B------:R-:W-:Y:S04]  /*23970*/  LDGSTS.E [R5+-0x7aa80], desc[UR8][R116.64], P4 ;  /* 0x8558000074057fae */ /* 0x000fe8000a121848 */
[----:B------:R-:W2:Y:S04]  /*23980*/  LDL.64 R126, [R1+0x1158] ;  /* 0x00115800017e7983 */ /* 0x000ea80000100a00 */
[----:B------:R-:W-:Y:S04]  /*23990*/  LDGSTS.E [R4+-0x7a680], desc[UR8][R132.64], P4 ;  /* 0x8598000084047fae */ /* 0x000fe8000a121848 */
[----:B------:R-:W2:Y:S04]  /*239a0*/  LDL.64 R116, [R1+0x1198] ;  /* 0x0011980001747983 */ /* 0x000ea80000100a00 */
[----:B------:R-:W2:Y:S04]  /*239b0*/  LDL.64 R114, [R1+0x11d8] ;  /* 0x0011d80001727983 */ /* 0x000ea80000100a00 */
[----:B------:R-:W-:Y:S04]  /*239c0*/  LDGSTS.E [R2+-0x7a280], desc[UR8][R148.64], P4 ;  /* 0x85d8000094027fae */ /* 0x000fe8000a121848 */
[----:B------:R-:W2:Y:S01]  /*239d0*/  LDL.64 R112, [R1+0x1218] ;  /* 0x0012180001707983 */ /* 0x000ea20000100a00 */
[----:B------:R-:W-:-:S03]  /*239e0*/  VIADD R48, R48, 0x100000 ;  /* 0x0010000030307836 */ /* 0x000fc60000000000 */
        /* <DEDUP_REMOVED lines=12> */
[----:B------:R1:W-:Y:S04]  /*23ab0*/  LDGSTS.E [R2+-0x78a80], desc[UR8][R78.64], P4 ;  /* 0x875800004e027fae */ /* 0x0003e8000a121848 */
        /* <DEDUP_REMOVED lines=27> */
[----:B------:R-:W-:Y:S01]  /*23c70*/  LDGSTS.E [R5+-0x7ba00], desc[UR8][R248.64], P4 ;  /* 0x84600000f8057fae */ /* 0x000fe2000a121848 */
[----:B------:R-:W-:-:S03]  /*23c80*/  IMAD.WIDE R166, R49, 0x4, R166 ;  /* 0x0000000431a67825 */ /* 0x000fc600078e02a6 */
[----:B------:R-:W-:Y:S01]  /*23c90*/  LDGSTS.E [R4+-0x7b600], desc[UR8][R70.64], P4 ;  /* 0x84a0000046047fae */ /* 0x000fe2000a121848 */
[----:B------:R-:W-:-:S03]  /*23ca0*/  IMAD.WIDE R182, R49, 0x4, R182 ;  /* 0x0000000431b67825 */ /* 0x000fc600078e02b6 */
[----:B------:R-:W-:Y:S04]  /*23cb0*/  LDGSTS.E [R2+-0x7b200], desc[UR8][R86.64], P4 ;  /* 0x84e0000056027fae */ /* 0x000fe8000a121848 */
[----:B------:R-:W2:Y:S04]  /*23cc0*/  LDL.LU R249, [R1+0x1828] ;  /* 0x0018280001f97983 */ /* 0x000ea80000300800 */
[----:B------:R-:W3:Y:S04]  /*23cd0*/  LDL.64 R64, [R1+0x10e0] ;  /* 0x0010e00001407983 */ /* 0x000ee80000100a00 */
[----:B------:R-:W4:Y:S04]  /*23ce0*/  LDL.64 R112, [R1+0x1120] ;  /* 0x0011200001707983 */ /* 0x000f280000100a00 */
[----:B------:R-:W-:Y:S04]  /*23cf0*/  LDGSTS.E [R8+-0x7ae00], desc[UR8][R102.64], P4 ;  /* 0x8520000066087fae */ /* 0x000fe8000a121848 */
[----:B------:R-:W4:Y:S04]  /*23d00*/  LDL.64 R110, [R1+0x1160] ;  /* 0x00116000016e7983 */ /* 0x000f280000100a00 */
[----:B------:R-:W-:Y:S04]  /*23d10*/  LDGSTS.E [R5+-0x7aa00], desc[UR8][R118.64], P4 ;  /* 0x8560000076057fae */ /* 0x000fe8000a121848 */
[----:B------:R-:W4:Y:S04]  /*23d20*/  LDL.64 R102, [R1+0x11a0] ;  /* 0x0011a00001667983 */ /* 0x000f280000100a00 */
[----:B------:R-:W4:Y:S04]  /*23d30*/  LDL.64 R100, [R1+0x11e0] ;  /* 0x0011e00001647983 */ /* 0x000f280000100a00 */
[----:B------:R-:W-:Y:S04]  /*23d40*/  LDGSTS.E [R2+-0x7a600], desc[UR8][R134.64], P4 ;  /* 0x85a0000086027fae */ /* 0x000fe8000a121848 */
[----:B------:R-:W4:Y:S01]  /*23d50*/  LDL.64 R98, [R1+0x1220] ;  /* 0x0012200001627983 */ /* 0x000f220000100a00 */
[----:B------:R-:W-:-:S03]  /*23d60*/  VIADD R54, R54, 0x100000 ;  /* 0x0010000036367836 */ /* 0x000fc60000000000 */
[----:B------:R2:W-:Y:S04]  /*23d70*/  LDGSTS.E [R8+-0x7a200], desc[UR8][R150.64], P4 ;  /* 0x85e0000096087fae */ /* 0x0005e8000a121848 */
[----:B------:R-:W4:Y:S04]  /*23d80*/  LDL.64 R96, [R1+0x1260] ;  /* 0x0012600001607983 */ /* 0x000f280000100a00 */
[----:B------:R-:W-:Y:S04]  /*23d90*/  LDGSTS.E [R5+-0x79e00], desc[UR8][R166.64], P4 ;  /* 0x86200000a6057fae */ /* 0x000fe8000a121848 */
        /* <DEDUP_REMOVED lines=9> */
[----:B------:R1:W-:Y:S04]  /*23e30*/  LDGSTS.E [R4+-0x78a00], desc[UR8][R66.64], P4 ;  /* 0x8760000042047fae */ /* 0x0003e8000a121848 */
[----:B------:R-:W4:Y:S04]  /*23e40*/  LDL.64 R78, [R1+0x13e0] ;  /* 0x0013e000014e7983 */ /* 0x000f280000100a00 */
[----:B------:R-:W4:Y:S04]  /*23e50*/  LDL.64 R70, [R1+0x1420] ;  /* 0x0014200001467983 */ /* 0x000f280000100a00 */
[----:B------:R1:W-:Y:S04]  /*23e60*/  LDGSTS.E [R5+-0x78600], desc[UR8][R22.64], P4 ;  /* 0x87a0000016057fae */ /* 0x0003e8000a121848 */
[----:B------:R-:W4:Y:S04]  /*23e70*/  LDL.64 R68, [R1+0x1470] ;  /* 0x0014700001447983 */ /* 0x000f280000100a00 */
[----:B------:R-:W-:Y:S04]  /*23e80*/  LDGSTS.E [R54+-0x78200], desc[UR8][R10.64], P4 ;  /* 0x87e000000a367fae */ /* 0x000fe8000a121848 */
[----:B------:R-:W4:Y:S01]  /*23e90*/  LDL.64 R66, [R1+0x14b0] ;  /* 0x0014b00001427983 */ /* 0x000f220000100a00 */
[----:B--2---:R-:W-:-:S05]  /*23ea0*/  VIADD R8, R249, 0x100000 ;  /* 0x00100000f9087836 */ /* 0x004fca0000000000 */
[----:B---3--:R-:W-:Y:S04]  /*23eb0*/  LDGSTS.E [R8+-0x7fd80], desc[UR8][R64.64], P4 ;  /* 0x8028000040087fae */ /* 0x008fe8000a121848 */
[----:B------:R-:W2:Y:S01]  /*23ec0*/  LDL.64 R64, [R1+0x14f0] ;  /* 0x0014f00001407983 */ /* 0x000ea20000100a00 */
[C---:B-1----:R-:W-:Y:S01]  /*23ed0*/  IADD3 R4, R249.reuse, 0x100000, RZ ;  /* 0x00100000f9047810 */ /* 0x042fe20007ffe0ff */
[C---:B------:R-:W-:Y:S02]  /*23ee0*/  VIADD R2, R249.reuse, 0x100000 ;  /* 0x00100000f9027836 */ /* 0x040fe40000000000 */
[----:B------:R-:W-:Y:S02]  /*23ef0*/  VIADD R5, R249, 0x100000 ;  /* 0x00100000f9057836 */ /* 0x000fe40000000000 */
        /* <DEDUP_REMOVED lines=14> */
[----:B------:R-:W-:Y:S01]  /*23fe0*/  LDGSTS.E [R2+-0x7c180], desc[UR8][R66.64], P4 ;  /* 0x83e8000042027fae */ /* 0x000fe2000a121848 */
[----:B------:R-:W-:-:S04]  /*23ff0*/  IMAD.WIDE R152, R49, 0x4, R152 ;  /* 0x0000000431987825 */ /* 0x000fc800078e0298 */
[----:B------:R-:W-:-:S04]  /*24000*/  IMAD.WIDE R168, R49, 0x4, R168 ;  /* 0x0000000431a87825 */ /* 0x000fc800078e02a8 */
[----:B------:R-:W-:-:S04]  /*24010*/  IMAD.WIDE R184, R49, 0x4, R184 ;  /* 0x0000000431b87825 */ /* 0x000fc800078e02b8 */
[C---:B------:R-:W-:Y:S01]  /*24020*/  VIADD R9, R249.reuse, 0x100000 ;  /* 0x00100000f9097836 */ /* 0x040fe20000000000 */
[----:B--2---:R-:W-:Y:S04]  /*24030*/  LDGSTS.E [R8+-0x7bd80], desc[UR8][R64.64], P4 ;  /* 0x8428000040087fae */ /* 0x004fe8000a121848 */
[----:B------:R-:W-:Y:S04]  /*24040*/  LDGSTS.E [R5+-0x7b980], desc[UR8][R250.64], P4 ;  /* 0x84680000fa057fae */ /* 0x000fe8000a121848 */
[----:B------:R-:W-:Y:S04]  /*24050*/  LDGSTS.E [R4+-0x7b580], desc[UR8][R72.64], P4 ;  /* 0x84a8000048047fae */ /* 0x000fe8000a121848 */
[----:B------:R-:W-:Y:S04]  /*24060*/  LDGSTS.E [R2+-0x7b180], desc[UR8][R88.64], P4 ;  /* 0x84e8000058027fae */ /* 0x000fe8000a121848 */
[----:B------:R-:W2:Y:S04]  /*24070*/  LDL.LU.64 R250, [R1+0x1820] ;  /* 0x0018200001fa7983 */ /* 0x000ea80000300a00 */
[----:B------:R-:W3:Y:S04]  /*24080*/  LDL.64 R100, [R1+0x10e8] ;  /* 0x0010e80001647983 */ /* 0x000ee80000100a00 */
[----:B------:R-:W4:Y:S04]  /*24090*/  LDL.64 R98, [R1+0x1128] ;  /* 0x0011280001627983 */ /* 0x000f280000100a00 */
[----:B------:R-:W4:Y:S04]  /*240a0*/  LDL.64 R96, [R1+0x1168] ;  /* 0x0011680001607983 */ /* 0x000f280000100a00 */
[----:B------:R-:W4:Y:S04]  /*240b0*/  LDL.64 R94, [R1+0x11a8] ;  /* 0x0011a800015e7983 */ /* 0x000f280000100a00 */
        /* <DEDUP_REMOVED lines=19> */
[----:B------:R1:W-:Y:S04]  /*241f0*/  LDGSTS.E [R4+-0x78980], desc[UR8][R62.64], P4 ;  /* 0x876800003e047fae */ /* 0x0003e8000a121848 */
[----:B------:R-:W4:Y:S01]  /*24200*/  LDL.64 R64, [R1+0x1478] ;  /* 0x0014780001407983 */ /* 0x000f220000100a00 */
[----:B------:R-:W-:-:S03]  /*24210*/  IADD3 R249, R249, 0x100000, RZ ;  /* 0x00100000f9f97810 */ /* 0x000fc60007ffe0ff */
[----:B------:R1:W-:Y:S04]  /*24220*/  LDGSTS.E [R2+-0x78580], desc[UR8][R20.64], P4 ;  /* 0x87a8000014027fae */ /* 0x0003e8000a121848 */
[----:B------:R-:W4:Y:S04]  /*24230*/  LDL.64 R62, [R1+0x14b8] ;  /* 0x0014b800013e7983 */ /* 0x000f280000100a00 */
[----:B------:R-:W-:Y:S01]  /*24240*/  LDGSTS.E [R249+-0x78180], desc[UR8][R28.64], P4 ;  /* 0x87e800001cf97fae */ /* 0x000fe2000a121848 */
[----:B------:R-:W-:-:S04]  /*24250*/  IMAD.WIDE R154, R49, 0x4, R154 ;  /* 0x00000004319a7825 */ /* 0x000fc800078e029a */
[----:B------:R-:W-:-:S04]  /*24260*/  IMAD.WIDE R170, R49, 0x4, R170 ;  /* 0x0000000431aa7825 */ /* 0x000fc800078e02aa */
[----:B------:R-:W-:-:S04]  /*24270*/  IMAD.WIDE R186, R49, 0x4, R186 ;  /* 0x0000000431ba7825 */ /* 0x000fc800078e02ba */
[C---:B--2---:R-:W-:Y:S02]  /*24280*/  VIADD R5, R250.reuse, 0x100000 ;  /* 0x00100000fa057836 */ /* 0x044fe40000000000 */
[C---:B-1----:R-:W-:Y:S02]  /*24290*/  VIADD R4, R250.reuse, 0x100000 ;  /* 0x00100000fa047836 */ /* 0x042fe40000000000 */
[C---:B------:R-:W-:Y:S01]  /*242a0*/  VIADD R2, R250.reuse, 0x100000 ;  /* 0x00100000fa027836 */ /* 0x040fe20000000000 */
[----:B---3--:R-:W-:Y:S01]  /*242b0*/  LDGSTS.E [R5+-0x7fd00], desc[UR8][R100.64], P4 ;  /* 0x8030000064057fae */ /* 0x008fe2000a121848 */
[----:B------:R-:W-:-:S03]  /*242c0*/  IADD3 R8, R250, 0x100000, RZ ;  /* 0x00100000fa087810 */ /* 0x000fc60007ffe0ff */
        /* <DEDUP_REMOVED lines=17> */
[----:B------:R-:W-:-:S03]  /*243e0*/  VIADD R9, R250, 0x100000 ;  /* 0x00100000fa097836 */ /* 0x000fc60000000000 */
[----:B------:R-:W-:Y:S04]  /*243f0*/  LDGSTS.E [R2+-0x7b500], desc[UR8][R74.64], P4 ;  /* 0x84b000004a027fae */ /* 0x000fe8000a121848 */
[----:B------:R-:W2:Y:S04]  /*24400*/  LDL.LU.64 R188, [R1+0x1818] ;  /* 0x0018180001bc7983 */ /* 0x000ea80000300a00 */
[----:B------:R-:W3:Y:S04]  /*24410*/  LDL.64 R88, [R1+0x10f0] ;  /* 0x0010f00001587983 */ /* 0x000ee80000100a00 */
[----:B------:R-:W4:Y:S04]  /*24420*/  LDL.64 R86, [R1+0x1130] ;  /* 0x0011300001567983 */ /* 0x000f280000100a00 */
[----:B------:R-:W2:Y:S04]  /*24430*/  LDL.64 R84, [R1+0x1170] ;  /* 0x0011700001547983 */ /* 0x000ea80000100a00 */
[----:B------:R-:W-:Y:S04]  /*24440*/  LDGSTS.E [R8+-0x7b100], desc[UR8][R90.64], P4 ;  /* 0x84f000005a087fae */ /* 0x000fe8000a121848 */
        /* <DEDUP_REMOVED lines=19> */
[----:B------:R1:W-:Y:S04]  /*24580*/  LDGSTS.E [R2+-0x78900], desc[UR8][R56.64], P4 ;  /* 0x8770000038027fae */ /* 0x0003e8000a121848 */
[----:B------:R-:W2:Y:S01]  /*24590*/  LDL.64 R58, [R1+0x1430] ;  /* 0x00143000013a7983 */ /* 0x000ea20000100a00 */
[----:B------:R-:W-:-:S02]  /*245a0*/  VIADD R250, R250, 0x100000 ;  /* 0x00100000fafa7836 */ /* 0x000fc40000000000 */
[C---:B-1----:R-:W-:Y:S01]  /*245b0*/  VIADD R5, R251.reuse, 0x100000 ;  /* 0x00100000fb057836 */ /* 0x042fe20000000000 */
[----:B------:R1:W-:Y:S04]  /*245c0*/  LDGSTS.E [R4+-0x78500], desc[UR8][R32.64], P4 ;  /* 0x87b0000020047fae */ /* 0x0003e8000a121848 */
[----:B------:R-:W2:Y:S01]  /*245d0*/  LDL.64 R56, [R1+0x1480] ;  /* 0x0014800001387983 */ /* 0x000ea20000100a00 */
[C---:B------:R-:W-:Y:S01]  /*245e0*/  IADD3 R2, R251.reuse, 0x100000, RZ ;  /* 0x00100000fb027810 */ /* 0x040fe20007ffe0ff */
[C---:B------:R-:W-:Y:S02]  /*245f0*/  VIADD R8, R251.reuse, 0x100000 ;  /* 0x00100000fb087836 */ /* 0x040fe40000000000 */
[----:B------:R2:W-:Y:S01]  /*24600*/  LDGSTS.E [R250+-0x78100], desc[UR8][R26.64], P4 ;  /* 0x87f000001afa7fae */ /* 0x0005e2000a121848 */
[----:B-1----:R-:W-:-:S02]  /*24610*/  VIADD R4, R251, 0x100000 ;  /* 0x00100000fb047836 */ /* 0x002fc40000000000 */
[----:B------:R-:W-:-:S04]  /*24620*/  IMAD.WIDE R156, R49, 0x4, R156 ;  /* 0x00000004319c7825 */ /* 0x000fc800078e029c */
[----:B------:R-:W-:-:S04]  /*24630*/  IMAD.WIDE R172, R49, 0x4, R172 ;  /* 0x0000000431ac7825 */ /* 0x000fc800078e02ac */
[----:B------:R-:W-:-:S04]  /*24640*/  IMAD.WIDE R190, R49, 0x4, R190 ;  /* 0x0000000431be7825 */ /* 0x000fc800078e02be */
[C---:B------:R-:W-:Y:S01]  /*24650*/  VIADD R9, R251.reuse, 0x100000 ;  /* 0x00100000fb097836 */ /* 0x040fe20000000000 */
[----:B---3--:R-:W-:Y:S04]  /*24660*/  LDGSTS.E [R5+-0x7fc80], desc[UR8][R88.64], P4 ;  /* 0x8038000058057fae */ /* 0x008fe8000a121848 */
        /* <DEDUP_REMOVED lines=13> */
[----:B------:R1:W-:Y:S04]  /*24740*/  LDGSTS.E [R4+-0x7c480], desc[UR8][R56.64], P4 ;  /* 0x83b8000038047fae */ /* 0x0003e8000a121848 */
[----:B------:R-:W-:Y:S04]  /*24750*/  LDGSTS.E [R2+-0x7c080], desc[UR8][R188.64], P4 ;  /* 0x83f80000bc027fae */ /* 0x000fe8000a121848 */
[----:B------:R-:W-:Y:S04]  /*24760*/  LDGSTS.E [R5+-0x7bc80], desc[UR8][R6.64], P4 ;  /* 0x8438000006057fae */ /* 0x000fe8000a121848 */
[----:B------:R2:W-:Y:S04]  /*24770*/  LDGSTS.E [R4+-0x7b880], desc[UR8][R60.64], P4 ;  /* 0x847800003c047fae */ /* 0x0005e8000a121848 */
        /* <DEDUP_REMOVED lines=8> */
[----:B------:R1:W5:Y:S04]  /*24800*/  LDL.LU R188, [R1+0x1810] ;  /* 0x0018100001bc7983 */ /* 0x0003680000300800 */
[----:B------:R1:W-:Y:S04]  /*24810*/  LDGSTS.E [R9+-0x79480], desc[UR8][R206.64], P4 ;  /* 0x86b80000ce097fae */ /* 0x0003e8000a121848 */
[----:B------:R1:W5:Y:S04]  /*24820*/  LDL.LU.64 R6, [R1+0x1808] ;  /* 0x0018080001067983 */ /* 0x0003680000300a00 */
[----:B------:R1:W-:Y:S04]  /*24830*/  LDGSTS.E [R8+-0x79080], desc[UR8][R222.64], P4 ;  /* 0x86f80000de087fae */ /* 0x0003e8000a121848 */
[----:B------:R1:W-:Y:S04]  /*24840*/  LDGSTS.E [R5+-0x78c80], desc[UR8][R238.64], P4 ;  /* 0x87380000ee057fae */ /* 0x0003e8000a121848 */
[----:B------:R1:W-:Y:S04]  /*24850*/  LDGSTS.E [R2+-0x78880], desc[UR8][R246.64], P4 ;  /* 0x87780000f6027fae */ /* 0x0003e8000a121848 */
[----:B------:R-:W2:Y:S04]  /*24860*/  LDL.64 R8, [R1+0x1778] ;  /* 0x0017780001087983 */ /* 0x000ea80000100a00 */
[----:B--2---:R2:W-:Y:S04]  /*24870*/  LDGSTS.E [R4+-0x78480], desc[UR8][R8.64], P4 ;  /* 0x87b8000008047fae */ /* 0x0045e8000a121848 */
[----:B------:R-:W3:Y:S04]  /*24880*/  LDL.64 R4, [R1+0x1760] ;  /* 0x0017600001047983 */ /* 0x000ee80000100a00 */
[----:B------:R2:W-:Y:S04]  /*24890*/  STL [R1+0x400], RZ ;  /* 0x000400ff01007387 */ /* 0x0005e80000100800 */
        /* <DEDUP_REMOVED lines=255> */
[----:B------:R2:W-:Y:S04]  /*25890*/  STL [R1], RZ ;  /* 0x000000ff01007387 */ /* 0x0005e80000100800 */
        /* <DEDUP_REMOVED lines=116> */
[----:B------:R2:W-:Y:S01]  /*25fe0*/  STL [R1+0x1d4], RZ ;  /* 0x0001d4ff01007387 */ /* 0x0005e20000100800 */
[----:B------:R-:W-:-:S03]  /*25ff0*/  IADD3 R251, R251, 0x100000, RZ ;  /* 0x00100000fbfb7810 */ /* 0x000fc60007ffe0ff */
        /* <DEDUP_REMOVED lines=8> */
[----:B---3--:R2:W-:Y:S04]  /*26080*/  LDGSTS.E [R251+-0x78080], desc[UR8][R4.64], P4 ;  /* 0x87f8000004fb7fae */ /* 0x0085e8000a121848 */
[----:B------:R2:W-:Y:S04]  /*26090*/  STL [R1+0x1f8], RZ ;  /* 0x0001f8ff01007387 */ /* 0x0005e80000100800 */
[----:B------:R2:W-:Y:S04]  /*260a0*/  STL [R1+0x1fc], RZ ;  /* 0x0001fcff01007387 */ /* 0x0005e80000100800 */
[----:B------:R-:W0:Y:S01]  /*260b0*/  LDGDEPBAR ;  /* 0x00000000000079af */ /* 0x000e220000000000 */
[----:B------:R-:W-:-:S02]  /*260c0*/  CS2R R24, SRZ ;  /* 0x0000000000187805 */ /* 0x000fc4000001ff00 */
[----:B------:R-:W-:Y:S02]  /*260d0*/  CS2R R26, SRZ ;  /* 0x00000000001a7805 */ /* 0x000fe4000001ff00 */
[----:B------:R-:W-:Y:S02]  /*260e0*/  CS2R R28, SRZ ;  /* 0x00000000001c7805 */ /* 0x000fe4000001ff00 */
[----:B------:R-:W-:Y:S02]  /*260f0*/  CS2R R30, SRZ ;  /* 0x00000000001e7805 */ /* 0x000fe4000001ff00 */
[----:B------:R-:W-:Y:S02]  /*26100*/  CS2R R32, SRZ ;  /* 0x0000000000207805 */ /* 0x000fe4000001ff00 */
[----:B------:R-:W-:Y:S02]  /*26110*/  CS2R R34, SRZ ;  /* 0x0000000000227805 */ /* 0x000fe4000001ff00 */
        /* <DEDUP_REMOVED lines=10> */
[----:B-1----:R-:W-:Y:S02]  /*261c0*/  CS2R R56, SRZ ;  /* 0x0000000000387805 */ /* 0x002fe4000001ff00 */
[----:B------:R-:W-:Y:S01]  /*261d0*/  CS2R R58, SRZ ;  /* 0x00000000003a7805 */ /* 0x000fe2000001ff00 */
[----:B------:R-:W-:Y:S01]  /*261e0*/  IMAD.MOV.U32 R60, RZ, RZ, RZ ;  /* 0x000000ffff3c7224 */ /* 0x000fe200078e00ff */
[----:B------:R-:W-:-:S06]  /*261f0*/  UISETP.GE.AND UP0, UPT, UR6, 0x80, UPT ;  /* 0x000000800600788c */ /* 0x000fcc000bf06270 */
[----:B------:R-:W-:Y:S01]  /*26200*/  PLOP3.LUT P0, PT, PT, PT, UP0, 0x40, 0x0 ;  /* 0x000000000000781c */ /* 0x000fe20003f0e808 */
[----:B------:R-:W-:Y:S01]  /*26210*/  IMAD.MOV.U32 R61, RZ, RZ, RZ ;  /* 0x000000ffff3d7224 */ /* 0x000fe200078e00ff */
        /* <DEDUP_REMOVED lines=15> */
[----:B----4-:R-:W-:Y:S02]  /*26310*/  CS2R R92, SRZ ;  /* 0x00000000005c7805 */ /* 0x010fe4000001ff00 */
        /* <DEDUP_REMOVED lines=28> */
[----:B------:R-:W-:Y:S01]  /*264e0*/  CS2R R150, SRZ ;  /* 0x0000000000967805 */ /* 0x000fe2000001ff00 */
[----:B--2---:R-:W-:Y:S06]  /*264f0*/  @P0 BRA `(.L_x_0) ;  /* 0x0000020800f00947 */ /* 0x004fec0003800000 */
[----:B------:R-:W2:Y:S04]  /*26500*/  LDL.LU.64 R194, [R1+0x10a8] ;  /* 0x0010a80001c27983 */ /* 0x000ea80000300a00 */
        /* <DEDUP_REMOVED lines=13> */
[----:B------:R-:W4:Y:S01]  /*265e0*/  LDL.LU.64 R222, [R1+0xbe8] ;  /* 0x000be80001de7983 */ /* 0x000f220000300a00 */
[----:B--2---:R-:W-:Y:S01]  /*265f0*/  IMAD.MOV.U32 R193, RZ, RZ, R194 ;  /* 0x000000ffffc17224 */ /* 0x004fe200078e00c2 */
[----:B------:R-:W-:Y:S01]  /*26600*/  MOV R192, R195 ;  /* 0x000000c300c07202 */ /* 0x000fe20000000f00 */
[----:B---3--:R-:W-:-:S02]  /*26610*/  IMAD.MOV.U32 R195, RZ, RZ, R196 ;  /* 0x000000ffffc37224 */ /* 0x008fc400078e00c4 */
[----:B------:R-:W-:Y:S02]  /*26620*/  IMAD.MOV.U32 R194, RZ, RZ, R197 ;  /* 0x000000ffffc27224 */ /* 0x000fe400078e00c5 */
[----:B----4-:R-:W-:Y:S01]  /*26630*/  IMAD.MOV.U32 R197, RZ, RZ, R198 ;  /* 0x000000ffffc57224 */ /* 0x010fe200078e00c6 */
[----:B------:R-:W-:Y:S01]  /*26640*/  MOV R196, R199 ;  /* 0x000000c700c47202 */ /* 0x000fe20000000f00 */
[----:B------:R-:W-:Y:S02]  /*26650*/  IMAD.MOV.U32 R199, RZ, RZ, R200 ;  /* 0x000000ffffc77224 */ /* 0x000fe400078e00c8 */
[----:B------:R-:W-:Y:S02]  /*26660*/  IMAD.MOV.U32 R198, RZ, RZ, R201 ;  /* 0x000000ffffc67224 */ /* 0x000fe400078e00c9 */
[----:B------:R-:W-:Y:S01]  /*26670*/  IMAD.MOV.U32 R201, RZ, RZ, R246 ;  /* 0x000000ffffc97224 */ /* 0x000fe200078e00f6 */
[----:B------:R-:W-:Y:S02]  /*26680*/  MOV R200, R247 ;  /* 0x000000f700c87202 */ /* 0x000fe40000000f00 */
[----:B------:R-:W2:Y:S01]  /*26690*/  LDL.LU.64 R246, [R1+0xbe0] ;  /* 0x000be00001f67983 */ /* 0x000ea20000300a00 */
[----:B------:R-:W-:-:S02]  /*266a0*/  IMAD.MOV.U32 R203, RZ, RZ, R204 ;  /* 0x000000ffffcb7224 */ /* 0x000fc400078e00cc */
[----:B------:R-:W-:Y:S01]  /*266b0*/  IMAD.MOV.U32 R202, RZ, RZ, R205 ;  /* 0x000000ffffca7224 */ /* 0x000fe200078e00cd */
[----:B------:R-:W3:Y:S01]  /*266c0*/  LDL.LU.64 R226, [R1+0xbd8] ;  /* 0x000bd80001e27983 */ /* 0x000ee20000300a00 */
[----:B------:R-:W-:Y:S01]  /*266d0*/  IMAD.MOV.U32 R205, RZ, RZ, R206 ;  /* 0x000000ffffcd7224 */ /* 0x000fe200078e00ce */
[----:B------:R-:W-:Y:S02]  /*266e0*/  MOV R204, R207 ;  /* 0x000000cf00cc7202 */ /* 0x000fe40000000f00 */
[----:B------:R-:W4:Y:S01]  /*266f0*/  LDL.LU.64 R228, [R1+0xbd0] ;  /* 0x000bd00001e47983 */ /* 0x000f220000300a00 */
[----:B------:R-:W-:Y:S02]  /*26700*/  IMAD.MOV.U32 R207, RZ, RZ, R208 ;  /* 0x000000ffffcf7224 */ /* 0x000fe400078e00d0 */
[----:B------:R-:W-:Y:S01]  /*26710*/  IMAD.MOV.U32 R206, RZ, RZ, R209 ;  /* 0x000000ffffce7224 */ /* 0x000fe200078e00d1 */
[----:B------:R-:W4:Y:S01]  /*26720*/  LDL.LU.64 R230, [R1+0xbc8] ;  /* 0x000bc80001e67983 */ /* 0x000f220000300a00 */
[----:B------:R-:W-:Y:S01]  /*26730*/  IMAD.MOV.U32 R209, RZ, RZ, R210 ;  /* 0x000000ffffd17224 */ /* 0x000fe200078e00d2 */
[----:B------:R-:W-:-:S02]  /*26740*/  MOV R208, R211 ;  /* 0x000000d300d07202 */ /* 0x000fc40000000f00 */
[----:B------:R-:W4:Y:S01]  /*26750*/  LDL.LU.64 R232, [R1+0xbc0] ;  /* 0x000bc00001e87983 */ /* 0x000f220000300a00 */
[----:B------:R-:W-:Y:S02]  /*26760*/  IMAD.MOV.U32 R211, RZ, RZ, R212 ;  /* 0x000000ffffd37224 */ /* 0x000fe400078e00d4 */
[----:B------:R-:W-:Y:S01]  /*26770*/  IMAD.MOV.U32 R210, RZ, RZ, R213 ;  /* 0x000000ffffd27224 */ /* 0x000fe200078e00d5 */
[----:B------:R-:W4:Y:S01]  /*26780*/  LDL.LU.64 R234, [R1+0xbb8] ;  /* 0x000bb80001ea7983 */ /* 0x000f220000300a00 */
        /* <DEDUP_REMOVED lines=15> */
[----:B--2---:R-:W-:Y:S02]  /*26880*/  IMAD.MOV.U32 R223, RZ, RZ, R246 ;  /* 0x000000ffffdf7224 */ /* 0x004fe400078e00f6 */
[----:B------:R-:W-:-:S02]  /*26890*/  IMAD.MOV.U32 R222, RZ, RZ, R247 ;  /* 0x000000ffffde7224 */ /* 0x000fc400078e00f7 */
        /* <DEDUP_REMOVED lines=13> */
[----:B---3--:R-:W-:Y:S01]  /*26970*/  IMAD.MOV.U32 R225, RZ, RZ, R226 ;  /* 0x000000ffffe17224 */ /* 0x008fe200078e00e2 */
[----:B------:R-:W-:Y:S01]  /*26980*/  MOV R224, R227 ;  /* 0x000000e300e07202 */ /* 0x000fe20000000f00 */
[----:B----4-:R-:W-:Y:S01]  /*26990*/  IMAD.MOV.U32 R227, RZ, RZ, R228 ;  /* 0x000000ffffe37224 */ /* 0x010fe200078e00e4 */
[----:B------:R-:W-:Y:S01]  /*269a0*/  MOV R228, R231 ;  /* 0x000000e700e47202 */ /* 0x000fe20000000f00 */
[----:B------:R-:W-:Y:S01]  /*269b0*/  IMAD.MOV.U32 R226, RZ, RZ, R229 ;  /* 0x000000ffffe27224 */ /* 0x000fe200078e00e5 */
[----:B------:R-:W3:Y:S01]  /*269c0*/  LDL.LU.64 R142, [R1+0xb20] ;  /* 0x000b2000018e7983 */ /* 0x000ee20000300a00 */
[----:B------:R-:W-:-:S02]  /*269d0*/  IMAD.MOV.U32 R229, RZ, RZ, R230 ;  /* 0x000000ffffe57224 */ /* 0x000fc400078e00e6 */
[----:B------:R-:W-:Y:S01]  /*269e0*/  IMAD.MOV.U32 R231, RZ, RZ, R232 ;  /* 0x000000ffffe77224 */ /* 0x000fe200078e00e8 */
[----:B------:R-:W-:Y:S01]  /*269f0*/  MOV R232, R235 ;  /* 0x000000eb00e87202 */ /* 0x000fe20000000f00 */
[----:B------:R-:W-:Y:S02]  /*26a00*/  IMAD.MOV.U32 R230, RZ, RZ, R233 ;  /* 0x000000ffffe67224 */ /* 0x000fe400078e00e9 */
[----:B------:R-:W-:Y:S02]  /*26a10*/  IMAD.MOV.U32 R233, RZ, RZ, R234 ;  /* 0x000000ffffe97224 */ /* 0x000fe400078e00ea */
[----:B------:R-:W-:Y:S01]  /*26a20*/  IMAD.MOV.U32 R235, RZ, RZ, R236 ;  /* 0x000000ffffeb7224 */ /* 0x000fe200078e00ec */
[----:B------:R-:W-:Y:S01]  /*26a30*/  MOV R236, R239 ;  /* 0x000000ef00ec7202 */ /* 0x000fe20000000f00 */
[----:B------:R-:W-:Y:S02]  /*26a40*/  IMAD.MOV.U32 R234, RZ, RZ, R237 ;  /* 0x000000ffffea7224 */ /* 0x000fe400078e00ed */
[----:B------:R-:W-:-:S02]  /*26a50*/  IMAD.MOV.U32 R237, RZ, RZ, R238 ;  /* 0x000000ffffed7224 */ /* 0x000fc400078e00ee */
[----:B------:R-:W-:Y:S01]  /*26a60*/  IMAD.MOV.U32 R239, RZ, RZ, R240 ;  /* 0x000000ffffef7224 */ /* 0x000fe200078e00f0 */
[----:B------:R-:W-:Y:S01]  /*26a70*/  MOV R240, R243 ;  /* 0x000000f300f07202 */ /* 0x000fe20000000f00 */
[----:B------:R-:W-:Y:S02]  /*26a80*/  IMAD.MOV.U32 R238, RZ, RZ, R241 ;  /* 0x000000ffffee7224 */ /* 0x000fe400078e00f1 */
[----:B------:R-:W-:Y:S02]  /*26a90*/  IMAD.MOV.U32 R241, RZ, RZ, R242 ;  /* 0x000000fffff17224 */ /* 0x000fe400078e00f2 */
[----:B------:R-:W-:Y:S02]  /*26aa0*/  IMAD.MOV.U32 R243, RZ, RZ, R244 ;  /* 0x000000fffff37224 */ /* 0x000fe400078e00f4 */
[----:B------:R-:W-:Y:S02]  /*26ab0*/  IMAD.MOV.U32 R242, RZ, RZ, R245 ;  /* 0x000000fffff27224 */ /* 0x000fe400078e00f5 */
[----:B--2---:R-:W-:Y:S01]  /*26ac0*/  IMAD.MOV.U32 R245, RZ, RZ, R246 ;  /* 0x000000fffff57224 */ /* 0x004fe200078e00f6 */
[----:B------:R-:W-:Y:S01]  /*26ad0*/  MOV R244, R247 ;  /* 0x000000f700f47202 */ /* 0x000fe20000000f00 */
[----:B------:R-:W-:-:S02]  /*26ae0*/  IMAD.MOV.U32 R247, RZ, RZ, R248 ;  /* 0x000000fffff77224 */ /* 0x000fc400078e00f8 */
[----:B------:R-:W-:Y:S02]  /*26af0*/  IMAD.MOV.U32 R246, RZ, RZ, R249 ;  /* 0x000000fffff67224 */ /* 0x000fe400078e00f9 */
[----:B------:R-:W-:Y:S01]  /*26b00*/  IMAD.MOV.U32 R249, RZ, RZ, R250 ;  /* 0x000000fffff97224 */ /* 0x000fe200078e00fa */
[----:B------:R-:W-:Y:S01]  /*26b10*/  MOV R248, R251 ;  /* 0x000000fb00f87202 */ /* 0x000fe20000000f00 */
[----:B------:R-:W-:Y:S02]  /*26b20*/  IMAD.MOV.U32 R251, RZ, RZ, R144 ;  /* 0x000000fffffb7224 */ /* 0x000fe400078e0090 */
[----:B------:R-:W-:Y:S02]  /*26b30*/  IMAD.MOV.U32 R250, RZ, RZ, R145 ;  /* 0x000000fffffa7224 */ /* 0x000fe400078e0091 */
[----:B------:R-:W2:Y:S01]  /*26b40*/  LDL.LU.64 R144, [R1+0xb18] ;  /* 0x000b180001907983 */ /* 0x000ea20000300a00 */
[----:B------:R-:W-:-:S03]  /*26b50*/  IMAD.MOV.U32 R252, RZ, RZ, R147 ;  /* 0x000000fffffc7224 */ /* 0x000fc600078e0093 */
[----:B------:R1:W-:Y:S01]  /*26b60*/  STL [R1+0x600], R146 ;  /* 0x0006009201007387 */ /* 0x0003e20000100800 */
[----:B------:R-:W-:-:S03]  /*26b70*/  MOV R2, R149 ;  /* 0x0000009500027202 */ /* 0x000fc60000000f00 */
[----:B-1----:R-:W4:Y:S04]  /*26b80*/  LDL.LU.64 R146, [R1+0xb10] ;  /* 0x000b100001927983 */ /* 0x002f280000300a00 */
[----:B------:R1:W-:Y:S04]  /*26b90*/  STL [R1+0x608], R148 ;  /* 0x0006089401007387 */ /* 0x0003e80000100800 */
[----:B-1----:R-:W4:Y:S04]  /*26ba0*/  LDL.LU.64 R148, [R1+0xb08] ;  /* 0x000b080001947983 */ /* 0x002f280000300a00 */
[----:B------:R1:W-:Y:S04]  /*26bb0*/  STL [R1+0x604], R2 ;  /* 0x0006040201007387 */ /* 0x0003e80000100800 */
[----:B------:R3:W-:Y:S01]  /*26bc0*/  STL [R1+0x610], R136 ;  /* 0x0006108801007387 */ /* 0x0007e20000100800 */
[----:B-1----:R-:W-:-:S03]  /*26bd0*/  IMAD.MOV.U32 R2, RZ, RZ, R137 ;  /* 0x000000ffff027224 */ /* 0x002fc600078e0089 */
[----:B---3--:R-:W3:Y:S04]  /*26be0*/  LDL.LU.64 R136, [R1+0xb00] ;  /* 0x000b000001887983 */ /* 0x008ee80000300a00 */
[----:B------:R1:W-:Y:S04]  /*26bf0*/  STL [R1+0x60c], R2 ;  /* 0x00060c0201007387 */ /* 0x0003e80000100800 */
[----:B------:R1:W-:Y:S02]  /*26c00*/  STL [R1+0x618], R150 ;  /* 0x0006189601007387 */ /* 0x0003e40000100800 */
[----:B-1----:R-:W-:-:S02]  /*26c10*/  IMAD.MOV.U32 R2, RZ, RZ, R151 ;  /* 0x000000ffff027224 */ /* 0x002fc400078e0097 */
[----:B------:R-:W3:Y:S04]  /*26c20*/  LDL.LU.64 R150, [R1+0xaf8] ;  /* 0x000af80001967983 */ /* 0x000ee80000300a00 */
[----:B------:R1:W-:Y:S04]  /*26c30*/  STL [R1+0x614], R2 ;  /* 0x0006140201007387 */ /* 0x0003e80000100800 */
[----:B------:R1:W-:Y:S02]  /*26c40*/  STL [R1+0x620], R130 ;  /* 0x0006208201007387 */ /* 0x0003e40000100800 */
[----:B-1----:R-:W-:-:S02]  /*26c50*/  IMAD.MOV.U32 R2, RZ, RZ, R131 ;  /* 0x000000ffff027224 */ /* 0x002fc400078e0083 */
[----:B------:R-:W3:Y:S04]  /*26c60*/  LDL.LU.64 R130, [R1+0xaf0] ;  /* 0x000af00001827983 */ /* 0x000ee80000300a00 */
[----:B------:R1:W-:Y:S04]  /*26c70*/  STL [R1+0x61c], R2 ;  /* 0x00061c0201007387 */ /* 0x0003e80000100800 */
[----:B------:R1:W-:Y:S02]  /*26c80*/  STL [R1+0x628], R138 ;  /* 0x0006288a01007387 */ /* 0x0003e40000100800 */
[----:B-1----:R-:W-:-:S02]  /*26c90*/  MOV R2, R139 ;  /* 0x0000008b00027202 */ /* 0x002fc40000000f00 */
[----:B------:R-:W3:Y:S04]  /*26ca0*/  LDL.LU.64 R138, [R1+0xae8] ;  /* 0x000ae800018a7983 */ /* 0x000ee80000300a00 */
        /* <DEDUP_REMOVED lines=17> */
[----:B--2---:R2:W-:Y:S01]  /*26dc0*/  STL [R1+0x650], R144 ;  /* 0x0006509001007387 */ /* 0x0045e20000100800 */
[----:B-1----:R-:W-:-:S03]  /*26dd0*/  IMAD.MOV.U32 R2, RZ, RZ, R145 ;  /* 0x000000ffff027224 */ /* 0x002fc600078e0091 */
[----:B--2---:R-:W2:Y:S04]  /*26de0*/  LDL.LU.64 R144, [R1+0xac0] ;  /* 0x000ac00001907983 */ /* 0x004ea80000300a00 */
[----:B------:R1:W-:Y:S04]  /*26df0*/  STL [R1+0x64c], R2 ;  /* 0x00064c0201007387 */ /* 0x0003e80000100800 */
[----:B----4-:R4:W-:Y:S01]  /*26e00*/  STL [R1+0x658], R146 ;  /* 0x0006589201007387 */ /* 0x0109e20000100800 */
[----:B-1----:R-:W-:-:S03]  /*26e10*/  IMAD.MOV.U32 R2, RZ, RZ, R147 ;  /* 0x000000ffff027224 */ /* 0x002fc600078e0093 */
[----:B----4-:R-:W4:Y:S04]  /*26e20*/  LDL.LU.64 R146, [R1+0xab8] ;  /* 0x000ab80001927983 */ /* 0x010f280000300a00 */
[----:B------:R1:W-:Y:S04]  /*26e30*/  STL [R1+0x654], R2 ;  /* 0x0006540201007387 */ /* 0x0003e80000100800 */
[----:B------:R1:W-:Y:S02]  /*26e40*/  STL [R1+0x660], R148 ;  /* 0x0006609401007387 */ /* 0x0003e40000100800 */
[----:B-1----:R-:W-:-:S02]  /*26e50*/  IMAD.MOV.U32 R2, RZ, RZ, R149 ;  /* 0x000000ffff027224 */ /* 0x002fc400078e0095 */
[----:B------:R-:W4:Y:S04]  /*26e60*/  LDL.LU.64 R148, [R1+0xab0] ;  /* 0x000ab00001947983 */ /* 0x000f280000300a00 */
[----:B------:R1:W-:Y:S04]  /*26e70*/  STL [R1+0x65c], R2 ;  /* 0x00065c0201007387 */ /* 0x0003e80000100800 */
[----:B---3--:R3:W-:Y:S01]  /*26e80*/  STL [R1+0x668], R136 ;  /* 0x0006688801007387 */ /* 0x0087e20000100800 */
[----:B-1----:R-:W-:-:S03]  /*26e90*/  MOV R2, R137 ;  /* 0x0000008900027202 */ /* 0x002fc60000000f00 */
        /* <DEDUP_REMOVED lines=30> */
[----:B--2---:R2:W-:Y:S01]  /*27080*/  STL [R1+0x6a8], R144 ;  /* 0x0006a89001007387 */ /* 0x0045e20000100800 */
[----:B-1----:R-:W-:-:S03]  /*27090*/  MOV R2, R145 ;  /* 0x0000009100027202 */ /* 0x002fc60000000f00 */
        /* <DEDUP_REMOVED lines=11> */
[----:B-1----:R-:W-:-:S03]  /*27150*/  IMAD.MOV.U32 R2, RZ, RZ, R137 ;  /* 0x000000ffff027224 */ /* 0x002fc600078e0089 */
[----:B---3--:R-:W3:Y:S04]  /*27160*/  LDL.LU.64 R136, [R1+0xa50] ;  /* 0x000a500001887983 */ /* 0x008ee80000300a00 */
        /* <DEDUP_REMOVED lines=30> */
[----:B-1----:R-:W-:-:S03]  /*27350*/  IMAD.MOV.U32 R2, RZ, RZ, R145 ;  /* 0x000000ffff027224 */ /* 0x002fc600078e0091 */
[----:B--2---:R-:W2:Y:S04]  /*27360*/  LDL.LU.64 R144, [R1+0xa10] ;  /* 0x000a100001907983 */ /* 0x004ea80000300a00 */
[----:B------:R1:W-:Y:S04]  /*27370*/  STL [R1+0x6fc], R2 ;  /* 0x0006fc0201007387 */ /* 0x0003e80000100800 */
[----:B----4-:R4:W-:Y:S01]  /*27380*/  STL [R1+0x708], R146 ;  /* 0x0007089201007387 */ /* 0x0109e20000100800 */
[----:B-1----:R-:W-:-:S03]  /*27390*/  MOV R2, R147 ;  /* 0x0000009300027202 */ /* 0x002fc60000000f00 */
        /* <DEDUP_REMOVED lines=47> */
[----:B-1----:R-:W-:-:S02]  /*27690*/  MOV R2, R149 ;  /* 0x0000009500027202 */ /* 0x002fc40000000f00 */
        /* <DEDUP_REMOVED lines=1214> */
[----:B------:R-:W-:Y:S04]  /*2c280*/  STL [R1+0x10e8], R134 ;  /* 0x0010e88601007387 */ /* 0x000fe80000100800 */
[----:B------:R-:W3:Y:S01]  /*2c290*/  LDL.LU.64 R128, [R1+0x14f8] ;  /* 0x0014f80001807983 */ /* 0x000ee20000300a00 */
[----:B-1----:R-:W-:-:S05]  /*2c2a0*/  MOV R2, R135 ;  /* 0x0000008700027202 */ /* 0x002fca0000000f00 */
[----:B------:R1:W-:Y:S04]  /*2c2b0*/  STL [R1+0x10e4], R2 ;  /* 0x0010e40201007387 */ /* 0x0003e80000100800 */
[----:B------:R1:W-:Y:S02]  /*2c2c0*/  STL [R1+0x10f0], R142 ;  /* 0x0010f08e01007387 */ /* 0x0003e40000100800 */
[----:B-1----:R-:W-:Y:S02]  /*2c2d0*/  IMAD.MOV.U32 R2, RZ, RZ, R143 ;  /* 0x000000ffff027224 */ /* 0x002fe400078e008f */
        /* <DEDUP_REMOVED lines=14> */
[----:B---3--:R-:W-:Y:S04]  /*2c3c0*/  STL [R1+0x1110], R136 ;  /* 0x0011108801007387 */ /* 0x008fe80000100800 */
[----:B------:R-:W3:Y:S01]  /*2c3d0*/  LDL.LU.64 R134, [R1+0x1520] ;  /* 0x0015200001867983 */ /* 0x000ee20000300a00 */
[----:B-1----:R-:W-:-:S05]  /*2c3e0*/  IMAD.MOV.U32 R2, RZ, RZ, R137 ;  /* 0x000000ffff027224 */ /* 0x002fca00078e0089 */
[----:B------:R1:W-:Y:S02]  /*2c3f0*/  STL [R1+0x110c], R2 ;  /* 0x00110c0201007387 */ /* 0x0003e40000100800 */
[----:B-1----:R-:W-:Y:S02]  /*2c400*/  IMAD.MOV.U32 R2, RZ, RZ, R151 ;  /* 0x000000ffff027224 */ /* 0x002fe400078e0097 */
[----:B------:R1:W-:Y:S04]  /*2c410*/  STL [R1+0x1118], R150 ;  /* 0x0011189601007387 */ /* 0x0003e80000100800 */
[----:B-1----:R-:W3:Y:S04]  /*2c420*/  LDL.LU.64 R150, [R1+0x1528] ;  /* 0x0015280001967983 */ /* 0x002ee80000300a00 */
[----:B------:R1:W-:Y:S04]  /*2c430*/  STL [R1+0x1114], R2 ;  /* 0x0011140201007387 */ /* 0x0003e80000100800 */
[----:B------:R1:W-:Y:S04]  /*2c440*/  STL [R1+0x1120], R130 ;  /* 0x0011208201007387 */ /* 0x0003e80000100800 */
[----:B------:R-:W3:Y:S01]  /*2c450*/  LDL.LU.64 R136, [R1+0x1530] ;  /* 0x0015300001887983 */ /* 0x000ee20000300a00 */
[----:B-1----:R-:W-:-:S03]  /*2c460*/  IMAD.MOV.U32 R2, RZ, RZ, R131 ;  /* 0x000000ffff027224 */ /* 0x002fc600078e0083 */
[----:B------:R-:W-:Y:S04]  /*2c470*/  STL [R1+0x1128], R138 ;  /* 0x0011288a01007387 */ /* 0x000fe80000100800 */
[----:B------:R1:W-:Y:S04]  /*2c480*/  STL [R1+0x111c], R2 ;  /* 0x00111c0201007387 */ /* 0x0003e80000100800 */
[----:B------:R-:W3:Y:S01]  /*2c490*/  LDL.LU.64 R130, [R1+0x1538] ;  /* 0x0015380001827983 */ /* 0x000ee20000300a00 */
[----:B-1----:R-:W-:-:S03]  /*2c4a0*/  MOV R2, R139 ;  /* 0x0000008b00027202 */ /* 0x002fc60000000f00 */
[----:B------:R-:W-:Y:S04]  /*2c4b0*/  STL [R1+0x1130], R140 ;  /* 0x0011308c01007387 */ /* 0x000fe80000100800 */
[----:B------:R1:W-:Y:S04]  /*2c4c0*/  STL [R1+0x1124], R2 ;  /* 0x0011240201007387 */ /* 0x0003e80000100800 */
[----:B------:R-:W3:Y:S01]  /*2c4d0*/  LDL.LU.64 R138, [R1+0x1540] ;  /* 0x00154000018a7983 */ /* 0x000ee20000300a00 */
[----:B-1----:R-:W-:-:S03]  /*2c4e0*/  IMAD.MOV.U32 R2, RZ, RZ, R141 ;  /* 0x000000ffff027224 */ /* 0x002fc600078e008d */
        /* <DEDUP_REMOVED lines=9> */
[----:B------:R1:W-:Y:S02]  /*2c580*/  STL [R1+0x113c], R2 ;  /* 0x00113c0201007387 */ /* 0x0003e40000100800 */
[----:B-1----:R-:W-:Y:S02]  /*2c590*/  MOV R2, R143 ;  /* 0x0000008f00027202 */ /* 0x002fe40000000f00 */
        /* <DEDUP_REMOVED lines=38> */
[----:B------:R-:W3:Y:S04]  /*2c800*/  LDL.LU.64 R140, [R1+0x15a0] ;  /* 0x0015a000018c7983 */ /* 0x000ee80000300a00 */
[----:B------:R-:W3:Y:S01]  /*2c810*/  LDL.LU.64 R128, [R1+0x15a8] ;  /* 0x0015a80001807983 */ /* 0x000ee20000300a00 */
[----:B-1----:R-:W-:-:S05]  /*2c820*/  IMAD.MOV.U32 R2, RZ, RZ, R133 ;  /* 0x000000ffff027224 */ /* 0x002fca00078e0085 */
[----:B------:R1:W-:Y:S04]  /*2c830*/  STL [R1+0x1194], R2 ;  /* 0x0011940201007387 */ /* 0x0003e80000100800 */
[----:B------:R1:W-:Y:S02]  /*2c840*/  STL [R1+0x11a0], R142 ;  /* 0x0011a08e01007387 */ /* 0x0003e40000100800 */
[----:B-1----:R-:W-:Y:S02]  /*2c850*/  IMAD.MOV.U32 R2, RZ, RZ, R143 ;  /* 0x000000ffff027224 */ /* 0x002fe400078e008f */
[----:B------:R-:W3:Y:S04]  /*2c860*/  LDL.LU.64 R142, [R1+0x15b0] ;  /* 0x0015b000018e7983 */ /* 0x000ee80000300a00 */
[----:B------:R2:W-:Y:S02]  /*2c870*/  STL [R1+0x119c], R2 ;  /* 0x00119c0201007387 */ /* 0x0005e40000100800 */
[----:B--2---:R-:W-:-:S02]  /*2c880*/  MOV R2, R145 ;  /* 0x0000009100027202 */ /* 0x004fc40000000f00 */
[----:B------:R1:W-:Y:S04]  /*2c890*/  STL [R1+0x11a8], R144 ;  /* 0x0011a89001007387 */ /* 0x0003e80000100800 */
[----:B-1----:R-:W2:Y:S04]  /*2c8a0*/  LDL.LU.64 R144, [R1+0x15b8] ;  /* 0x0015b80001907983 */ /* 0x002ea80000300a00 */
[----:B------:R1:W-:Y:S04]  /*2c8b0*/  STL [R1+0x11a4], R2 ;  /* 0x0011a40201007387 */ /* 0x0003e80000100800 */
[----:B----4-:R4:W-:Y:S04]  /*2c8c0*/  STL [R1+0x11b0], R146 ;  /* 0x0011b09201007387 */ /* 0x0109e80000100800 */
[----:B------:R-:W2:Y:S01]  /*2c8d0*/  LDL.LU.64 R130, [R1+0x15c0] ;  /* 0x0015c00001827983 */ /* 0x000ea20000300a00 */
[----:B-1----:R-:W-:-:S03]  /*2c8e0*/  IMAD.MOV.U32 R2, RZ, RZ, R147 ;  /* 0x000000ffff027224 */ /* 0x002fc600078e0093 */
[----:B------:R-:W-:Y:S04]  /*2c8f0*/  STL [R1+0x11b8], R148 ;  /* 0x0011b89401007387 */ /* 0x000fe80000100800 */
[----:B------:R1:W-:Y:S04]  /*2c900*/  STL [R1+0x11ac], R2 ;  /* 0x0011ac0201007387 */ /* 0x0003e80000100800 */
[----:B----4-:R-:W4:Y:S01]  /*2c910*/  LDL.LU.64 R146, [R1+0x15c8] ;  /* 0x0015c80001927983 */ /* 0x010f220000300a00 */
[----:B-1----:R-:W-:-:S03]  /*2c920*/  IMAD.MOV.U32 R2, RZ, RZ, R149 ;  /* 0x000000ffff027224 */ /* 0x002fc600078e0095 */
[----:B---3--:R-:W-:Y:S04]  /*2c930*/  STL [R1+0x11c0], R134 ;  /* 0x0011c08601007387 */ /* 0x008fe80000100800 */
[----:B------:R1:W-:Y:S04]  /*2c940*/  STL [R1+0x11b4], R2 ;  /* 0x0011b40201007387 */ /* 0x0003e80000100800 */
[----:B------:R-:W3:Y:S04]  /*2c950*/  LDL.LU.64 R148, [R1+0x15d0] ;  /* 0x0015d00001947983 */ /* 0x000ee80000300a00 */
[----:B------:R-:W3:Y:S01]  /*2c960*/  LDL.LU.64 R132, [R1+0x15d8] ;  /* 0x0015d80001847983 */ /* 0x000ee20000300a00 */
[----:B-1----:R-:W-:-:S05]  /*2c970*/  IMAD.MOV.U32 R2, RZ, RZ, R135 ;  /* 0x000000ffff027224 */ /* 0x002fca00078e0087 */
[----:B------:R1:W-:Y:S04]  /*2c980*/  STL [R1+0x11bc], R2 ;  /* 0x0011bc0201007387 */ /* 0x0003e80000100800 */
[----:B------:R1:W-:Y:S02]  /*2c990*/  STL [R1+0x11c8], R150 ;  /* 0x0011c89601007387 */ /* 0x0003e40000100800 */
[----:B-1----:R-:W-:Y:S02]  /*2c9a0*/  MOV R2, R151 ;  /* 0x0000009700027202 */ /* 0x002fe40000000f00 */
        /* <DEDUP_REMOVED lines=8> */
[----:B-1----:R-:W-:-:S03]  /*2ca30*/  IMAD.MOV.U32 R2, RZ, RZ, R127 ;  /* 0x000000ffff027224 */ /* 0x002fc600078e007f */
[----:B------:R-:W-:Y:S04]  /*2ca40*/  STL [R1+0x11e0], R138 ;  /* 0x0011e08a01007387 */ /* 0x000fe80000100800 */
[----:B------:R1:W-:Y:S02]  /*2ca50*/  STL [R1+0x11d4], R2 ;  /* 0x0011d40201007387 */ /* 0x0003e40000100800 */
[----:B-1----:R-:W-:Y:S02]  /*2ca60*/  IMAD.MOV.U32 R2, RZ, RZ, R139 ;  /* 0x000000ffff027224 */ /* 0x002fe400078e008b */
[----:B------:R-:W3:Y:S04]  /*2ca70*/  LDL.LU.64 R138, [R1+0x15f8] ;  /* 0x0015f800018a7983 */ /* 0x000ee80000300a00 */
[----:B------:R1:W-:Y:S04]  /*2ca80*/  STL [R1+0x11dc], R2 ;  /* 0x0011dc0201007387 */ /* 0x0003e80000100800 */
[----:B------:R1:W-:Y:S02]  /*2ca90*/  STL [R1+0x11e8], R140 ;  /* 0x0011e88c01007387 */ /* 0x0003e40000100800 */
[----:B-1----:R-:W-:-:S02]  /*2caa0*/  MOV R2, R141 ;  /* 0x0000008d00027202 */ /* 0x002fc40000000f00 */
[----:B------:R-:W-:Y:S04]  /*2cab0*/  STL [R1+0x11f0], R128 ;  /* 0x0011f08001007387 */ /* 0x000fe80000100800 */
[----:B------:R1:W-:Y:S04]  /*2cac0*/  STL [R1+0x11e4], R2 ;  /* 0x0011e40201007387 */ /* 0x0003e80000100800 */
[----:B------:R-:W3:Y:S01]  /*2cad0*/  LDL.LU.64 R140, [R1+0x1600] ;  /* 0x00160000018c7983 */ /* 0x000ee20000300a00 */
[----:B-1----:R-:W-:-:S03]  /*2cae0*/  IMAD.MOV.U32 R2, RZ, RZ, R129 ;  /* 0x000000ffff027224 */ /* 0x002fc600078e0081 */
[----:B------:R-:W-:Y:S04]  /*2caf0*/  STL [R1+0x11f8], R142 ;  /* 0x0011f88e01007387 */ /* 0x000fe80000100800 */
[----:B------:R1:W-:Y:S02]  /*2cb00*/  STL [R1+0x11ec], R2 ;  /* 0x0011ec0201007387 */ /* 0x0003e40000100800 */
[----:B-1----:R-:W-:Y:S02]  /*2cb10*/  IMAD.MOV.U32 R2, RZ, RZ, R143 ;  /* 0x000000ffff027224 */ /* 0x002fe400078e008f */
[----:B------:R-:W3:Y:S04]  /*2cb20*/  LDL.LU.64 R142, [R1+0x1608] ;  /* 0x00160800018e7983 */ /* 0x000ee80000300a00 */
[----:B------:R2:W-:Y:S02]  /*2cb30*/  STL [R1+0x11f4], R2 ;  /* 0x0011f40201007387 */ /* 0x0005e40000100800 */
[----:B--2---:R-:W-:-:S02]  /*2cb40*/  IMAD.MOV.U32 R2, RZ, RZ, R145 ;  /* 0x000000ffff027224 */ /* 0x004fc400078e0091 */
[----:B------:R1:W-:Y:S04]  /*2cb50*/  STL [R1+0x1200], R144 ;  /* 0x0012009001007387 */ /* 0x0003e80000100800 */
[----:B------:R-:W-:Y:S04]  /*2cb60*/  STL [R1+0x1208], R130 ;  /* 0x0012088201007387 */ /* 0x000fe80000100800 */
[----:B------:R2:W-:Y:S04]  /*2cb70*/  STL [R1+0x11fc], R2 ;  /* 0x0011fc0201007387 */ /* 0x0005e80000100800 */
[----:B-1----:R-:W3:Y:S01]  /*2cb80*/  LDL.LU.64 R144, [R1+0x1610] ;  /* 0x0016100001907983 */ /* 0x002ee20000300a00 */
[----:B--2---:R-:W-:-:S03]  /*2cb90*/  MOV R2, R131 ;  /* 0x0000008300027202 */ /* 0x004fc60000000f00 */
[----:B----4-:R-:W-:Y:S04]  /*2cba0*/  STL [R1+0x1210], R146 ;  /* 0x0012109201007387 */ /* 0x010fe80000100800 */
[----:B------:R1:W-:Y:S02]  /*2cbb0*/  STL [R1+0x1204], R2 ;  /* 0x0012040201007387 */ /* 0x0003e40000100800 */
[----:B-1----:R-:W-:Y:S02]  /*2cbc0*/  IMAD.MOV.U32 R2, RZ, RZ, R147 ;  /* 0x000000ffff027224 */ /* 0x002fe400078e0093 */
[----:B------:R-:W2:Y:S04]  /*2cbd0*/  LDL.LU.64 R146, [R1+0x1618] ;  /* 0x0016180001927983 */ /* 0x000ea80000300a00 */
[----:B------:R1:W-:Y:S04]  /*2cbe0*/  STL [R1+0x120c], R2 ;  /* 0x00120c0201007387 */ /* 0x0003e80000100800 */
[----:B---3--:R3:W-:Y:S01]  /*2cbf0*/  STL [R1+0x1218], R148 ;  /* 0x0012189401007387 */ /* 0x0087e20000100800 */
[----:B-1----:R-:W-:-:S03]  /*2cc00*/  IMAD.MOV.U32 R2, RZ, RZ, R149 ;  /* 0x000000ffff027224 */ /* 0x002fc600078e0095 */
[----:B------:R-:W-:Y:S04]  /*2cc10*/  STL [R1+0x1220], R132 ;  /* 0x0012208401007387 */ /* 0x000fe80000100800 */
[----:B------:R1:W-:Y:S04]  /*2cc20*/  STL [R1+0x1214], R2 ;  /* 0x0012140201007387 */ /* 0x0003e80000100800 */
[----:B---3--:R-:W3:Y:S01]  /*2cc30*/  LDL.LU.64 R148, [R1+0x1620] ;  /* 0x0016200001947983 */ /* 0x008ee20000300a00 */
[----:B-1----:R-:W-:-:S03]  /*2cc40*/  IMAD.MOV.U32 R2, RZ, RZ, R133 ;  /* 0x000000ffff027224 */ /* 0x002fc600078e0085 */
[----:B------:R-:W-:Y:S04]  /*2cc50*/  STL [R1+0x1228], R150 ;  /* 0x0012289601007387 */ /* 0x000fe80000100800 */
[----:B------:R1:W-:Y:S02]  /*2cc60*/  STL [R1+0x121c], R2 ;  /* 0x00121c0201007387 */ /* 0x0003e40000100800 */
[----:B-1----:R-:W-:Y:S02]  /*2cc70*/  MOV R2, R151 ;  /* 0x0000009700027202 */ /* 0x002fe40000000f00 */
[----:B------:R-:W4:Y:S04]  /*2cc80*/  LDL.LU.64 R150, [R1+0x1628] ;  /* 0x0016280001967983 */ /* 0x000f280000300a00 */
[----:B------:R1:W-:Y:S04]  /*2cc90*/  STL [R1+0x1224], R2 ;  /* 0x0012240201007387 */ /* 0x0003e80000100800 */
[----:B------:R-:W-:Y:S01]  /*2cca0*/  STL [R1+0x1230], R134 ;  /* 0x0012308601007387 */ /* 0x000fe20000100800 */
[----:B-1----:R-:W-:-:S03]  /*2ccb0*/  IMAD.MOV.U32 R2, RZ, RZ, R135 ;  /* 0x000000ffff027224 */ /* 0x002fc600078e0087 */
[----:B------:R-:W-:Y:S04]  /*2ccc0*/  STL [R1+0x1238], R136 ;  /* 0x0012388801007387 */ /* 0x000fe80000100800 */
[----:B------:R1:W-:Y:S04]  /*2ccd0*/  STL [R1+0x122c], R2 ;  /* 0x00122c0201007387 */ /* 0x0003e80000100800 */
[----:B------:R-:W4:Y:S04]  /*2cce0*/  LDL.LU.64 R120, [R1+0x1630] ;  /* 0x0016300001787983 */ /* 0x000f280000300a00 */
[----:B------:R-:W4:Y:S01]  /*2ccf0*/  LDL.LU.64 R122, [R1+0x1638] ;  /* 0x00163800017a7983 */ /* 0x000f220000300a00 */
[----:B-1----:R-:W-:-:S05]  /*2cd00*/  IMAD.MOV.U32 R2, RZ, RZ, R137 ;  /* 0x000000ffff027224 */ /* 0x002fca00078e0089 */
[----:B------:R1:W-:Y:S04]  /*2cd10*/  STL [R1+0x1234], R2 ;  /* 0x0012340201007387 */ /* 0x0003e80000100800 */
[----:B------:R-:W-:Y:S04]  /*2cd20*/  STL [R1+0x1240], R138 ;  /* 0x0012408a01007387 */ /* 0x000fe80000100800 */
[----:B------:R-:W4:Y:S01]  /*2cd30*/  LDL.LU.64 R124, [R1+0x1640] ;  /* 0x00164000017c7983 */ /* 0x000f220000300a00 */
[----:B-1----:R-:W-:-:S03]  /*2cd40*/  IMAD.MOV.U32 R2, RZ, RZ, R139 ;  /* 0x000000ffff027224 */ /* 0x002fc600078e008b */
[----:B------:R-:W4:Y:S04]  /*2cd50*/  LDL.LU.64 R126, [R1+0x1648] ;  /* 0x00164800017e7983 */ /* 0x000f280000300a00 */
[----:B------:R1:W-:Y:S04]  /*2cd60*/  STL [R1+0x123c], R2 ;  /* 0x00123c0201007387 */ /* 0x0003e80000100800 */
[----:B------:R-:W-:Y:S04]  /*2cd70*/  STL [R1+0x1248], R140 ;  /* 0x0012488c01007387 */ /* 0x000fe80000100800 */
[----:B------:R-:W4:Y:S01]  /*2cd80*/  LDL.LU.64 R128, [R1+0x1650] ;  /* 0x0016500001807983 */ /* 0x000f220000300a00 */
[----:B-1----:R-:W-:-:S03]  /*2cd90*/  MOV R2, R141 ;  /* 0x0000008d00027202 */ /* 0x002fc60000000f00 */
[----:B------:R-:W4:Y:S04]  /*2cda0*/  LDL.LU.64 R130, [R1+0x1658] ;  /* 0x0016580001827983 */ /* 0x000f280000300a00 */
        /* <DEDUP_REMOVED lines=8> */
[----:B-1----:R-:W-:-:S03]  /*2ce30*/  IMAD.MOV.U32 R2, RZ, RZ, R145 ;  /* 0x000000ffff027224 */ /* 0x002fc600078e0091 */
[----:B------:R-:W4:Y:S04]  /*2ce40*/  LDL.LU.64 R138, [R1+0x1678] ;  /* 0x00167800018a7983 */ /* 0x000f280000300a00 */
[----:B------:R1:W-:Y:S04]  /*2ce50*/  STL [R1+0x1254], R2 ;  /* 0x0012540201007387 */ /* 0x0003e80000100800 */
[----:B--2---:R-:W-:Y:S04]  /*2ce60*/  STL [R1+0x1260], R146 ;  /* 0x0012609201007387 */ /* 0x004fe80000100800 */
[----:B------:R-:W2:Y:S01]  /*2ce70*/  LDL.LU.64 R140, [R1+0x1680] ;  /* 0x00168000018c7983 */ /* 0x000ea20000300a00 */
[----:B-1----:R-:W-:-:S03]  /*2ce80*/  IMAD.MOV.U32 R2, RZ, RZ, R147 ;  /* 0x000000ffff027224 */ /* 0x002fc600078e0093 */
[----:B------:R-:W2:Y:S04]  /*2ce90*/  LDL.LU.64 R142, [R1+0x1688] ;  /* 0x00168800018e7983 */ /* 0x000ea80000300a00 */
[----:B------:R1:W-:Y:S04]  /*2cea0*/  STL [R1+0x125c], R2 ;  /* 0x00125c0201007387 */ /* 0x0003e80000100800 */
[----:B---3--:R3:W-:Y:S04]  /*2ceb0*/  STL [R1+0x1268], R148 ;  /* 0x0012689401007387 */ /* 0x0087e80000100800 */
[----:B------:R-:W2:Y:S01]  /*2cec0*/  LDL.LU.64 R144, [R1+0x1690] ;  /* 0x0016900001907983 */ /* 0x000ea20000300a00 */
[----:B-1----:R-:W-:-:S03]  /*2ced0*/  MOV R2, R149 ;  /* 0x0000009500027202 */ /* 0x002fc60000000f00 */
[----:B------:R-:W2:Y:S04]  /*2cee0*/  LDL.LU.64 R146, [R1+0x1698] ;  /* 0x0016980001927983 */ /* 0x000ea80000300a00 */
[----:B------:R1:W-:Y:S04]  /*2cef0*/  STL [R1+0x1264], R2 ;  /* 0x0012640201007387 */ /* 0x0003e80000100800 */
[----:B----4-:R4:W-:Y:S04]  /*2cf00*/  STL [R1+0x1270], R150 ;  /* 0x0012709601007387 */ /* 0x0109e80000100800 */
[----:B---3--:R-:W3:Y:S01]  /*2cf10*/  LDL.LU.64 R148, [R1+0x16a0] ;  /* 0x0016a00001947983 */ /* 0x008ee20000300a00 */
[----:B-1----:R-:W-:-:S03]  /*2cf20*/  IMAD.MOV.U32 R2, RZ, RZ, R151 ;  /* 0x000000ffff027224 */ /* 0x002fc600078e0097 */
[----:B----4-:R-:W4:Y:S04]  /*2cf30*/  LDL.LU.64 R150, [R1+0x16a8] ;  /* 0x0016a80001967983 */ /* 0x010f280000300a00 */
[----:B------:R1:W-:Y:S02]  /*2cf40*/  STL [R1+0x126c], R2 ;  /* 0x00126c0201007387 */ /* 0x0003e40000100800 */
[----:B-1----:R-:W-:Y:S02]  /*2cf50*/  IMAD.MOV.U32 R2, RZ, RZ, R121 ;  /* 0x000000ffff027224 */ /* 0x002fe400078e0079 */
[----:B------:R-:W-:Y:S04]  /*2cf60*/  STL [R1+0x1278], R120 ;  /* 0x0012787801007387 */ /* 0x000fe80000100800 */
[----:B------:R-:W-:Y:S04]  /*2cf70*/  STL [R1+0x1280], R122 ;  /* 0x0012807a01007387 */ /* 0x000fe80000100800 */
[----:B------:R1:W-:Y:S02]  /*2cf80*/  STL [R1+0x1274], R2 ;  /* 0x0012740201007387 */ /* 0x0003e40000100800 */
[----:B-1----:R-:W-:-:S02]  /*2cf90*/  IMAD.MOV.U32 R2, RZ, RZ, R123 ;  /* 0x000000ffff027224 */ /* 0x002fc400078e007b */
[----:B------:R-:W-:Y:S04]  /*2cfa0*/  STL [R1+0x1288], R124 ;  /* 0x0012887c01007387 */ /* 0x000fe80000100800 */
[----:B------:R1:W-:Y:S04]  /*2cfb0*/  STL [R1+0x127c], R2 ;  /* 0x00127c0201007387 */ /* 0x0003e80000100800 */
[----:B------:R-:W-:Y:S01]  /*2cfc0*/  STL [R1+0x1290], R126 ;  /* 0x0012907e01007387 */ /* 0x000fe20000100800 */
[----:B-1----:R-:W-:-:S05]  /*2cfd0*/  MOV R2, R125 ;  /* 0x0000007d00027202 */ /* 0x002fca0000000f00 */
[----:B------:R1:W-:Y:S04]  /*2cfe0*/  STL [R1+0x1284], R2 ;  /* 0x0012840201007387 */ /* 0x0003e80000100800 */
[----:B------:R-:W-:Y:S01]  /*2cff0*/  STL [R1+0x1298], R128 ;  /* 0x0012988001007387 */ /* 0x000fe20000100800 */
[----:B-1----:R-:W-:-:S05]  /*2d000*/  IMAD.MOV.U32 R2, RZ, RZ, R127 ;  /* 0x000000ffff027224 */ /* 0x002fca00078e007f */
        /* <DEDUP_REMOVED lines=8> */
[----:B-1----:R-:W-:-:S05]  /*2d090*/  MOV R2, R133 ;  /* 0x0000008500027202 */ /* 0x002fca0000000f00 */
[----:B------:R1:W-:Y:S02]  /*2d0a0*/  STL [R1+0x12a4], R2 ;  /* 0x0012a40201007387 */ /* 0x0003e40000100800 */
[----:B-1----:R-:W-:Y:S02]  /*2d0b0*/  IMAD.MOV.U32 R2, RZ, RZ, R135 ;  /* 0x000000ffff027224 */ /* 0x002fe400078e0087 */
[----:B------:R-:W-:Y:S04]  /*2d0c0*/  STL [R1+0x12b8], R136 ;  /* 0x0012b88801007387 */ /* 0x000fe80000100800 */
[----:B------:R1:W-:Y:S04]  /*2d0d0*/  STL [R1+0x12ac], R2 ;  /* 0x0012ac0201007387 */ /* 0x0003e80000100800 */
[----:B------:R-:W-:Y:S01]  /*2d0e0*/  STL [R1+0x12c0], R138 ;  /* 0x0012c08a01007387 */ /* 0x000fe20000100800 */
[----:B-1----:R-:W-:-:S05]  /*2d0f0*/  IMAD.MOV.U32 R2, RZ, RZ, R137 ;  /* 0x000000ffff027224 */ /* 0x002fca00078e0089 */
[----:B------:R1:W-:Y:S02]  /*2d100*/  STL [R1+0x12b4], R2 ;  /* 0x0012b40201007387 */ /* 0x0003e40000100800 */
[----:B-1----:R-:W-:Y:S02]  /*2d110*/  IMAD.MOV.U32 R2, RZ, RZ, R139 ;  /* 0x000000ffff027224 */ /* 0x002fe400078e008b */
[----:B--2---:R-:W-:Y:S04]  /*2d120*/  STL [R1+0x12c8], R140 ;  /* 0x0012c88c01007387 */ /* 0x004fe80000100800 */
        /* <DEDUP_REMOVED lines=10> */
[----:B---3--:R-:W-:Y:S01]  /*2d1d0*/  STL [R1+0x12e8], R148 ;  /* 0x0012e89401007387 */ /* 0x008fe20000100800 */
[----:B-1----:R-:W-:-:S05]  /*2d1e0*/  IMAD.MOV.U32 R2, RZ, RZ, R147 ;  /* 0x000000ffff027224 */ /* 0x002fca00078e0093 */
[----:B------:R1:W-:Y:S04]  /*2d1f0*/  STL [R1+0x12dc], R2 ;  /* 0x0012dc0201007387 */ /* 0x0003e80000100800 */
[----:B----4-:R-:W-:Y:S01]  /*2d200*/  STL [R1+0x12f0], R150 ;  /* 0x0012f09601007387 */ /* 0x010fe20000100800 */
[----:B-1----:R-:W-:-:S05]  /*2d210*/  MOV R2, R149 ;  /* 0x0000009500027202 */ /* 0x002fca0000000f00 */
[----:B------:R1:W-:Y:S04]  /*2d220*/  STL [R1+0x12e4], R2 ;  /* 0x0012e40201007387 */ /* 0x0003e80000100800 */
[----:B------:R-:W-:Y:S01]  /*2d230*/  STL [R1+0x12f8], R152 ;  /* 0x0012f89801007387 */ /* 0x000fe20000100800 */
[----:B-1----:R-:W-:-:S05]  /*2d240*/  IMAD.MOV.U32 R2, RZ, RZ, R151 ;  /* 0x000000ffff027224 */ /* 0x002fca00078e0097 */
[----:B------:R1:W-:Y:S04]  /*2d250*/  STL [R1+0x12ec], R2 ;  /* 0x0012ec0201007387 */ /* 0x0003e80000100800 */
[----:B------:R-:W-:Y:S04]  /*2d260*/  STL [R1+0x12f4], R153 ;  /* 0x0012f49901007387 */ /* 0x000fe80000100800 */
        /* <DEDUP_REMOVED lines=15> */
[----:B------:R-:W2:Y:S04]  /*2d360*/  LDL.LU.64 R140, [R1+0x16b0] ;  /* 0x0016b000018c7983 */ /* 0x000ea80000300a00 */
[----:B------:R-:W-:Y:S04]  /*2d370*/  STL [R1+0x1334], R169 ;  /* 0x001334a901007387 */ /* 0x000fe80000100800 */
[----:B------:R-:W-:Y:S04]  /*2d380*/  STL [R1+0x1340], R170 ;  /* 0x001340aa01007387 */ /* 0x000fe80000100800 */
[----:B------:R-:W-:Y:S04]  /*2d390*/  STL [R1+0x133c], R171 ;  /* 0x00133cab01007387 */ /* 0x000fe80000100800 */
[----:B------:R-:W3:Y:S04]  /*2d3a0*/  LDL.LU.64 R142, [R1+0x16b8] ;  /* 0x0016b800018e7983 */ /* 0x000ee80000300a00 */
[----:B------:R-:W-:Y:S04]  /*2d3b0*/  STL [R1+0x1348], R172 ;  /* 0x001348ac01007387 */ /* 0x000fe80000100800 */
[----:B------:R-:W-:Y:S04]  /*2d3c0*/  STL [R1+0x1344], R173 ;  /* 0x001344ad01007387 */ /* 0x000fe80000100800 */
[----:B------:R-:W-:Y:S04]  /*2d3d0*/  STL [R1+0x1350], R174 ;  /* 0x001350ae01007387 */ /* 0x000fe80000100800 */
[----:B------:R-:W4:Y:S04]  /*2d3e0*/  LDL.LU.64 R144, [R1+0x16c0] ;  /* 0x0016c00001907983 */ /* 0x000f280000300a00 */
        /* <DEDUP_REMOVED lines=17> */
[----:B------:R-:W4:Y:S04]  /*2d500*/  LDL.LU.64 R122, [R1+0x16e8] ;  /* 0x0016e800017a7983 */ /* 0x000f280000300a00 */
[----:B------:R-:W-:Y:S04]  /*2d510*/  STL [R1+0x1388], R190 ;  /* 0x001388be01007387 */ /* 0x000fe80000100800 */
[----:B------:R-:W4:Y:S04]  /*2d520*/  LDL.LU.64 R124, [R1+0x16f0] ;  /* 0x0016f000017c7983 */ /* 0x000f280000300a00 */
[----:B------:R-:W-:Y:S04]  /*2d530*/  STL [R1+0x1384], R191 ;  /* 0x001384bf01007387 */ /* 0x000fe80000100800 */
[----:B------:R-:W4:Y:S04]  /*2d540*/  LDL.LU.64 R126, [R1+0x16f8] ;  /* 0x0016f800017e7983 */ /* 0x000f280000300a00 */
[----:B--2---:R-:W-:Y:S04]  /*2d550*/  STL [R1+0x1390], R140 ;  /* 0x0013908c01007387 */ /* 0x004fe80000100800 */
[----:B------:R-:W2:Y:S01]  /*2d560*/  LDL.LU.64 R128, [R1+0x1700] ;  /* 0x0017000001807983 */ /* 0x000ea20000300a00 */
[----:B-1----:R-:W-:-:S03]  /*2d570*/  IMAD.MOV.U32 R2, RZ, RZ, R141 ;  /* 0x000000ffff027224 */ /* 0x002fc600078e008d */
[----:B------:R-:W2:Y:S04]  /*2d580*/  LDL.LU.64 R130, [R1+0x1708] ;  /* 0x0017080001827983 */ /* 0x000ea80000300a00 */
[----:B------:R1:W-:Y:S04]  /*2d590*/  STL [R1+0x138c], R2 ;  /* 0x00138c0201007387 */ /* 0x0003e80000100800 */
[----:B---3--:R-:W-:Y:S04]  /*2d5a0*/  STL [R1+0x1398], R142 ;  /* 0x0013988e01007387 */ /* 0x008fe80000100800 */
[----:B------:R-:W3:Y:S01]  /*2d5b0*/  LDL.LU.64 R132, [R1+0x1710] ;  /* 0x0017100001847983 */ /* 0x000ee20000300a00 */
[----:B-1----:R-:W-:-:S03]  /*2d5c0*/  IMAD.MOV.U32 R2, RZ, RZ, R143 ;  /* 0x000000ffff027224 */ /* 0x002fc600078e008f */
[----:B------:R-:W3:Y:S04]  /*2d5d0*/  LDL.LU.64 R134, [R1+0x1718] ;  /* 0x0017180001867983 */ /* 0x000ee80000300a00 */
[----:B------:R1:W-:Y:S04]  /*2d5e0*/  STL [R1+0x1394], R2 ;  /* 0x0013940201007387 */ /* 0x0003e80000100800 */
[----:B----4-:R-:W-:Y:S04]  /*2d5f0*/  STL [R1+0x13a0], R144 ;  /* 0x0013a09001007387 */ /* 0x010fe80000100800 */
        /* <DEDUP_REMOVED lines=9> */
[----:B------:R1:W-:Y:S04]  /*2d690*/  STL [R1+0x13b0], R148 ;  /* 0x0013b09401007387 */ /* 0x0003e80000100800 */
        /* <DEDUP_REMOVED lines=9> */
[----:B------:R-:W-:Y:S01]  /*2d730*/  STL [R1+0x13c0], R120 ;  /* 0x0013c07801007387 */ /* 0x000fe20000100800 */
[----:B-1----:R-:W-:-:S03]  /*2d740*/  MOV R2, R121 ;  /* 0x0000007900027202 */ /* 0x002fc60000000f00 */
[----:B------:R-:W-:Y:S04]  /*2d750*/  STL [R1+0x13c8], R122 ;  /* 0x0013c87a01007387 */ /* 0x000fe80000100800 */
[----:B------:R1:W-:Y:S04]  /*2d760*/  STL [R1+0x13bc], R2 ;  /* 0x0013bc0201007387 */ /* 0x0003e80000100800 */
[----:B------:R-:W-:Y:S01]  /*2d770*/  STL [R1+0x13d0], R124 ;  /* 0x0013d07c01007387 */ /* 0x000fe20000100800 */
[----:B-1----:R-:W-:-:S05]  /*2d780*/  IMAD.MOV.U32 R2, RZ, RZ, R123 ;  /* 0x000000ffff027224 */ /* 0x002fca00078e007b */
[----:B------:R1:W-:Y:S04]  /*2d790*/  STL [R1+0x13c4], R2 ;  /* 0x0013c40201007387 */ /* 0x0003e80000100800 */
[----:B------:R-:W-:Y:S01]  /*2d7a0*/  STL [R1+0x13d8], R126 ;  /* 0x0013d87e01007387 */ /* 0x000fe20000100800 */
[----:B-1----:R-:W-:-:S05]  /*2d7b0*/  IMAD.MOV.U32 R2, RZ, RZ, R125 ;  /* 0x000000ffff027224 */ /* 0x002fca00078e007d */
[----:B------:R1:W-:Y:S02]  /*2d7c0*/  STL [R1+0x13cc], R2 ;  /* 0x0013cc0201007387 */ /* 0x0003e40000100800 */
[----:B-1----:R-:W-:Y:S01]  /*2d7d0*/  IMAD.MOV.U32 R2, RZ, RZ, R127 ;  /* 0x000000ffff027224 */ /* 0x002fe200078e007f */
[----:B------:R-:W-:Y:S01]  /*2d7e0*/  MOV R176, R8 ;  /* 0x0000000800b07202 */ /* 0x000fe20000000f00 */
[----:B------:R-:W-:Y:S01]  /*2d7f0*/  IMAD.MOV.U32 R177, RZ, RZ, R9 ;  /* 0x000000ffffb17224 */ /* 0x000fe200078e0009 */
[----:B--2---:R-:W-:Y:S04]  /*2d800*/  STL [R1+0x13e0], R128 ;  /* 0x0013e08001007387 */ /* 0x004fe80000100800 */
[----:B------:R1:W-:Y:S04]  /*2d810*/  STL [R1+0x13d4], R2 ;  /* 0x0013d40201007387 */ /* 0x0003e80000100800 */
[----:B------:R-:W-:Y:S01]  /*2d820*/  STL [R1+0x13e8], R130 ;  /* 0x0013e88201007387 */ /* 0x000fe20000100800 */
[----:B-1----:R-:W-:-:S05]  /*2d830*/  MOV R2, R129 ;  /* 0x0000008100027202 */ /* 0x002fca0000000f00 */
[----:B------:R1:W-:Y:S04]  /*2d840*/  STL [R1+0x13dc], R2 ;  /* 0x0013dc0201007387 */ /* 0x0003e80000100800 */
[----:B---3--:R-:W-:Y:S01]  /*2d850*/  STL [R1+0x13f0], R132 ;  /* 0x0013f08401007387 */ /* 0x008fe20000100800 */
[----:B-1----:R-:W-:-:S05]  /*2d860*/  IMAD.MOV.U32 R2, RZ, RZ, R131 ;  /* 0x000000ffff027224 */ /* 0x002fca00078e0083 */
[----:B------:R1:W-:Y:S04]  /*2d870*/  STL [R1+0x13e4], R2 ;  /* 0x0013e40201007387 */ /* 0x0003e80000100800 */
[----:B------:R-:W-:Y:S01]  /*2d880*/  STL [R1+0x13f8], R134 ;  /* 0x0013f88601007387 */ /* 0x000fe20000100800 */
[----:B-1----:R-:W-:-:S05]  /*2d890*/  IMAD.MOV.U32 R2, RZ, RZ, R133 ;  /* 0x000000ffff027224 */ /* 0x002fca00078e0085 */
[----:B------:R1:W-:Y:S04]  /*2d8a0*/  STL [R1+0x13ec], R2 ;  /* 0x0013ec0201007387 */ /* 0x0003e80000100800 */
[----:B----4-:R-:W-:Y:S01]  /*2d8b0*/  STL [R1+0x1400], R136 ;  /* 0x0014008801007387 */ /* 0x010fe20000100800 */
[----:B-1----:R-:W-:-:S05]  /*2d8c0*/  IMAD.MOV.U32 R2, RZ, RZ, R135 ;  /* 0x000000ffff027224 */ /* 0x002fca00078e0087 */
        /* <DEDUP_REMOVED lines=22> */
[----:B------:R2:W5:Y:S01]  /*2da30*/  LDL.LU.64 R186, [R1+0x17f0] ;  /* 0x0017f00001ba7983 */ /* 0x0005620000300a00 */
[----:B-1----:R-:W-:-:S05]  /*2da40*/  IMAD.MOV.U32 R2, RZ, RZ, R151 ;  /* 0x000000ffff027224 */ /* 0x002fca00078e0097 */
[----:B------:R1:W-:Y:S04]  /*2da50*/  STL [R1+0x1434], R2 ;  /* 0x0014340201007387 */ /* 0x0003e80000100800 */
[----:B------:R2:W5:Y:S04]  /*2da60*/  LDL.LU.64 R184, [R1+0x17e8] ;  /* 0x0017e80001b87983 */ /* 0x0005680000300a00 */
        /* <DEDUP_REMOVED lines=15> */
[----:B------:R-:W-:Y:S04]  /*2db60*/  STL [R1+0x400], RZ ;  /* 0x000400ff01007387 */ /* 0x000fe80000100800 */
        /* <DEDUP_REMOVED lines=255> */
[----:B------:R-:W-:Y:S04]  /*2eb60*/  STL [R1], RZ ;  /* 0x000000ff01007387 */ /* 0x000fe80000100800 */
        /* <DEDUP_REMOVED lines=104> */
[----:B------:R-:W-:Y:S01]  /*2f1f0*/  STL [R1+0x1a4], RZ ;  /* 0x0001a4ff01007387 */ /* 0x000fe20000100800 */
[----:B------:R-:W-:-:S03]  /*2f200*/  USHF.R.S32.HI UR12, URZ, 0x1f, UR6 ;  /* 0x0000001f3f0c7899 */ /* 0x000fc60008011406 */
[----:B------:R-:W-:Y:S04]  /*2f210*/  STL [R1+0x1a8], RZ ;  /* 0x0001a8ff01007387 */ /* 0x000fe80000100800 */
[----:B------:R-:W-:Y:S04]  /*2f220*/  STL [R1+0x1ac], RZ ;  /* 0x0001acff01007387 */ /* 0x000fe80000100800 */
[----:B------:R-:W-:Y:S04]  /*2f230*/  STL [R1+0x1b0], RZ ;  /* 0x0001b0ff01007387 */ /* 0x000fe80000100800 */
[----:B------:R-:W-:Y:S01]  /*2f240*/  STL [R1+0x1b4], RZ ;  /* 0x0001b4ff01007387 */ /* 0x000fe20000100800 */
[----:B------:R-:W-:-:S03]  /*2f250*/  ULEA.HI UR12, UR12, UR6, URZ, 0x7 ;  /* 0x000000060c0c7291 */ /* 0x000fc6000f8f383f */
[----:B------:R-:W-:Y:S04]  /*2f260*/  STL [R1+0x1b8], RZ ;  /* 0x0001b8ff01007387 */ /* 0x000fe80000100800 */
[----:B------:R-:W-:Y:S04]  /*2f270*/  STL [R1+0x1bc], RZ ;  /* 0x0001bcff01007387 */ /* 0x000fe80000100800 */
[----:B------:R-:W-:Y:S04]  /*2f280*/  STL [R1+0x1c0], RZ ;  /* 0x0001c0ff01007387 */ /* 0x000fe80000100800 */
[----:B------:R-:W-:Y:S01]  /*2f290*/  STL [R1+0x1c4], RZ ;  /* 0x0001c4ff01007387 */ /* 0x000fe20000100800 */
[----:B------:R-:W-:-:S03]  /*2f2a0*/  USHF.R.S32.HI UR13, URZ, 0x1f, UR7 ;  /* 0x0000001f3f0d7899 */ /* 0x000fc60008011407 */
[----:B------:R-:W-:Y:S01]  /*2f2b0*/  STL [R1+0x1c8], RZ ;  /* 0x0001c8ff01007387 */ /* 0x000fe20000100800 */
[----:B------:R-:W-:-:S03]  /*2f2c0*/  USHF.R.S32.HI UR15, URZ, 0x7, UR12 ;  /* 0x000000073f0f7899 */ /* 0x000fc6000801140c */
[----:B------:R-:W-:Y:S01]  /*2f2d0*/  STL [R1+0x1cc], RZ ;  /* 0x0001ccff01007387 */ /* 0x000fe20000100800 */
[----:B------:R-:W-:-:S03]  /*2f2e0*/  USHF.R.S32.HI UR14, URZ, 0x1f, UR11 ;  /* 0x0000001f3f0e7899 */ /* 0x000fc6000801140b */
[----:B------:R-:W-:Y:S04]  /*2f2f0*/  STL [R1+0x1d0], RZ ;  /* 0x0001d0ff01007387 */ /* 0x000fe80000100800 */
[----:B------:R-:W-:Y:S01]  /*2f300*/  STL [R1+0x1d4], RZ ;  /* 0x0001d4ff01007387 */ /* 0x000fe20000100800 */
[----:B------:R-:W-:-:S03]  /*2f310*/  USHF.L.U32 UR4, UR7, 0x2, URZ ;  /* 0x0000000207047899 */ /* 0x000fc6000800063f */
[----:B------:R-:W-:Y:S01]  /*2f320*/  STL [R1+0x1d8], RZ ;  /* 0x0001d8ff01007387 */ /* 0x000fe20000100800 */
[----:B------:R-:W-:-:S03]  /*2f330*/  USHF.L.U64.HI UR6, UR7, 0x2, UR13 ;  /* 0x0000000207067899 */ /* 0x000fc6000801020d */
[----:B------:R-:W-:Y:S01]  /*2f340*/  STL [R1+0x1dc], RZ ;  /* 0x0001dcff01007387 */ /* 0x000fe20000100800 */
[----:B------:R-:W-:-:S03]  /*2f350*/  USHF.L.U32 UR5, UR11, 0x2, URZ ;  /* 0x000000020b057899 */ /* 0x000fc6000800063f */
[----:B------:R-:W-:Y:S01]  /*2f360*/  STL [R1+0x1e0], RZ ;  /* 0x0001e0ff01007387 */ /* 0x000fe20000100800 */
[----:B------:R-:W-:Y:S01]  /*2f370*/  USHF.L.U64.HI UR7, UR11, 0x2, UR14 ;  /* 0x000000020b077899 */ /* 0x000fe2000801020e */
[----:B-1----:R-:W-:Y:S02]  /*2f380*/  MOV R2, UR15 ;  /* 0x0000000f00027c02 */ /* 0x002fe40008000f00 */
[----:B------:R-:W-:Y:S01]  /*2f390*/  STL [R1+0x1e4], RZ ;  /* 0x0001e4ff01007387 */ /* 0x000fe20000100800 */
[----:B------:R-:W-:-:S03]  /*2f3a0*/  UIADD3 UR11, UR15, -0x2, URZ ;  /* 0xfffffffe0f0b7890 */ /* 0x000fc6000fffe03f */
[----:B------:R-:W-:Y:S04]  /*2f3b0*/  STL [R1+0x1e8], RZ ;  /* 0x0001e8ff01007387 */ /* 0x000fe80000100800 */
[----:B------:R-:W-:Y:S04]  /*2f3c0*/  STL [R1+0x1ec], RZ ;  /* 0x0001ecff01007387 */ /* 0x000fe80000100800 */
[----:B------:R-:W-:Y:S04]  /*2f3d0*/  STL [R1+0x1f0], RZ ;  /* 0x0001f0ff01007387 */ /* 0x000fe80000100800 */
[----:B------:R-:W-:Y:S04]  /*2f3e0*/  STL [R1+0x1f4], RZ ;  /* 0x0001f4ff01007387 */ /* 0x000fe80000100800 */
[----:B------:R-:W-:Y:S04]  /*2f3f0*/  STL [R1+0x1f8], RZ ;  /* 0x0001f8ff01007387 */ /* 0x000fe80000100800 */
[----:B------:R-:W-:Y:S04]  /*2f400*/  STL [R1+0x1fc], RZ ;  /* 0x0001fcff01007387 */ /* 0x000fe80000100800 */
[----:B------:R1:W-:Y:S02]  /*2f410*/  STL [R1+0x1440], R2 ;  /* 0x0014400201007387 */ /* 0x0003e40000100800 */
[----:B-1----:R-:W-:-:S05]  /*2f420*/  IMAD.U32 R2, RZ, RZ, UR11 ;  /* 0x0000000bff027e24 */ /* 0x002fca000f8e00ff */
[----:B------:R2:W-:Y:S01]  /*2f430*/  STL [R1+0x143c], R2 ;  /* 0x00143c0201007387 */ /* 0x0005e20000100800 */
[----:B------:R-:W-:Y:S01]  /*2f440*/  IMAD.MOV.U32 R172, RZ, RZ, R4 ;  /* 0x000000ffffac7224 */ /* 0x000fe200078e0004 */
[----:B------:R-:W-:Y:S01]  /*2f450*/  CS2R R24, SRZ ;  /* 0x0000000000187805 */ /* 0x000fe2000001ff00 */
[----:B------:R-:W-:Y:S01]  /*2f460*/  IMAD.MOV.U32 R173, RZ, RZ, R5 ;  /* 0x000000ffffad7224 */ /* 0x000fe200078e0005 */
        /* <DEDUP_REMOVED lines=62> */
[----:B------:R-:W-:Y:S01]  /*2f850*/  CS2R R150, SRZ ;  /* 0x0000000000967805 */ /* 0x000fe2000001ff00 */
[----:B------:R-:W-:Y:S01]  /*2f860*/  UMOV UR10, 0x1 ;  /* 0x00000001000a7882 */ /* 0x000fe20000000000 */
[----:B------:R-:W-:Y:S01]  /*2f870*/  UMOV UR60, 0xffffffff ;  /* 0xffffffff003c7882 */ /* 0x000fe20000000000 */
[----:B--2---:R-:W-:-:S05]  /*2f880*/  UMOV UR11, URZ ;  /* 0x0000003f000b7c82 */ /* 0x004fca0008000000 */
.L_x_1:
[----:B-----5:R-:W-:Y:S01]  /*2f890*/  STL.64 [R1+0x1a20], R170 ;  /* 0x001a20aa01007387 */ /* 0x020fe20000100a00 */
[----:B------:R-:W-:Y:S01]  /*2f8a0*/  UIADD3 UR60, UR60, 0x1, URZ ;  /* 0x000000013c3c7890 */ /* 0x000fe2000fffe03f */
[----:B------:R-:W-:-:S04]  /*2f8b0*/  DEPBAR.LE SB0, 0x2 ;  /* 0x000080800000791a */ /* 0x000fc80000000000 */
[----:B------:R-:W-:Y:S04]  /*2f8c0*/  STL.64 [R1+0x1a18], R168 ;  /* 0x001a18a801007387 */ /* 0x000fe80000100a00 */
        /* <DEDUP_REMOVED lines=61> */
[----:B------:R1:W-:Y:S04]  /*2fca0*/  STL.64 [R1+0x1828], R44 ;  /* 0x0018282c01007387 */ /* 0x0003e80000100a00 */
        /* <DEDUP_REMOVED lines=64> */
[----:B------:R-:W-:Y:S01]  /*300b0*/  UISETP.GT.AND UP0, UPT, UR60, 0x2, UPT ;  /* 0x000000023c00788c */ /* 0x000fe2000bf04270 */
[----:B------:R-:W-:Y:S01]  /*300c0*/  UMOV UR37, 0x40000040 ;  /* 0x4000004000257882 */ /* 0x000fe20000000000 */
[----:B------:R-:W-:Y:S02]  /*300d0*/  BAR.SYNC.DEFER_BLOCKING 0x0 ;  /* 0x0000000000007b1d */ /* 0x000fe40000010000 */
[----:B------:R-:W-:-:S04]  /*300e0*/  USEL UR60, UR60, URZ, !UP0 ;  /* 0x0000003f3c3c7287 */ /* 0x000fc8000c000000 */
[----:B------:R-:W-:Y:S01]  /*300f0*/  ULEA UR12, UR60, UR61, 0x11 ;  /* 0x0000003d3c0c7291 */ /* 0x000fe2000f8e883f */
[----:B------:R-:W-:Y:S01]  /*30100*/  UMOV UR39, 0x40000040 ;  /* 0x4000004000277882 */ /* 0x000fe20000000000 */
[----:B------:R-:W-:Y:S02]  /*30110*/  STL [R1+0x1820], R176 ;  /* 0x001820b001007387 */ /* 0x000fe40000100800 */
[----:B------:R-:W-:Y:S02]  /*30120*/  UIADD3 UR13, UR12, 0x60000, URZ ;  /* 0x000600000c0d7890 */ /* 0x000fe4000fffe03f */
[----:B------:R-:W-:Y:S01]  /*30130*/  USHF.R.U32.HI UR36, URZ, 0x4, UR12 ;  /* 0x000000043f247899 */ /* 0x000fe2000801160c */
[----:B------:R-:W-:Y:S01]  /*30140*/  STL [R1+0x181c], R177 ;  /* 0x00181cb101007387 */ /* 0x000fe20000100800 */
[----:B------:R-:W-:Y:S02]  /*30150*/  USHF.R.U32.HI UR13, URZ, 0x4, UR13 ;  /* 0x000000043f0d7899 */ /* 0x000fe4000801160d */
[----:B------:R-:W-:Y:S01]  /*30160*/  USGXT.U32 UR36, UR36, 0xe ;  /* 0x0000000e2424789a */ /* 0x000fe20008000000 */
[----:B------:R-:W-:Y:S01]  /*30170*/  STL [R1+0x1818], R172 ;  /* 0x001818ac01007387 */ /* 0x000fe20000100800 */
[----:B------:R-:W-:-:S02]  /*30180*/  USGXT.U32 UR38, UR13, 0xe ;  /* 0x0000000e0d26789a */ /* 0x000fc40008000000 */
[----:B------:R-:W-:Y:S01]  /*30190*/  UIADD3 UR40, UP0, UR36, 0x2, URZ ;  /* 0x0000000224287890 */ /* 0x000fe2000ff1e03f */
[----:B------:R-:W-:Y:S01]  /*301a0*/  STL [R1+0x1814], R173 ;  /* 0x001814ad01007387 */ /* 0x000fe20000100800 */
[----:B------:R-:W-:Y:S01]  /*301b0*/  UIADD3 UR42, UP1, UR38, 0x2, URZ ;  /* 0x00000002262a7890 */ /* 0x000fe2000ff3e03f */
[----:B------:R-:W-:Y:S01]  /*301c0*/  UMOV UR12, URZ ;  /* 0x0000003f000c7c82 */ /* 0x000fe20008000000 */
[----:B------:R-:W-:Y:S01]  /*301d0*/  UMOV UR13, URZ ;  /* 0x0000003f000d7c82 */ /* 0x000fe20008000000 */
[----:B------:R-:W-:Y:S01]  /*301e0*/  UIADD3.X UR41, UR12, 0x40000040, URZ, UP0, !UPT ;  /* 0x400000400c297890 */ /* 0x000fe200087fe43f */
[----:B------:R-:W-:Y:S01]  /*301f0*/  STL [R1+0x1810], R7 ;  /* 0x0018100701007387 */ /* 0x000fe20000100800 */
[----:B------:R-:W-:Y:S02]  /*30200*/  UIADD3.X UR43, UR13, 0x40000040, URZ, UP1, !UPT ;  /* 0x400000400d2b7890 */ /* 0x000fe40008ffe43f */
[----:B------:R-:W-:Y:S01]  /*30210*/  UIADD3.64 UR52, UR40, 0x2, URZ ;  /* 0x0000000228347897 */ /* 0x000fe2000fffe03f */
[----:B------:R-:W-:Y:S01]  /*30220*/  STL [R1+0x180c], R6 ;  /* 0x00180c0601007387 */ /* 0x000fe20000100800 */
[----:B------:R-:W-:-:S02]  /*30230*/  UIADD3.64 UR54, UR42, 0x2, URZ ;  /* 0x000000022a367897 */ /* 0x000fc4000fffe03f */
[----:B------:R-:W-:Y:S01]  /*30240*/  UIADD3.64 UR56, UR40, 0x4, URZ ;  /* 0x0000000428387897 */ /* 0x000fe2000fffe03f */
[----:B------:R-:W-:Y:S01]  /*30250*/  STL [R1+0x1808], R0 ;  /* 0x0018080001007387 */ /* 0x000fe20000100800 */
[----:B------:R-:W-:Y:S02]  /*30260*/  UIADD3.64 UR58, UR42, 0x4, URZ ;  /* 0x000000042a3a7897 */ /* 0x000fe4000fffe03f */
[----:B------:R-:W-:Y:S02]  /*30270*/  UIADD3.64 UR16, UR40, 0x7fe, URZ ;  /* 0x000007fe28107897 */ /* 0x000fe4000fffe03f */
[----:B------:R-:W-:Y:S02]  /*30280*/  UIADD3.64 UR18, UR42, 0x7fe, URZ ;  /* 0x000007fe2a127897 */ /* 0x000fe4000fffe03f */
[----:B------:R-:W-:Y:S02]  /*30290*/  UIADD3.64 UR12, UR40, 0x800, URZ ;  /* 0x00000800280c7897 */ /* 0x000fe4000fffe03f */
[----:B------:R-:W-:-:S02]  /*302a0*/  UIADD3.64 UR14, UR42, 0x800, URZ ;  /* 0x000008002a0e7897 */ /* 0x000fc4000fffe03f */
[----:B------:R-:W-:Y:S02]  /*302b0*/  UIADD3.64 UR48, UR40, 0x1000, URZ ;  /* 0x0000100028307897 */ /* 0x000fe4000fffe03f */
        /* <DEDUP_REMOVED lines=8> */
[----:B------:R-:W-:Y:S01]  /*30340*/  UIADD3.64 UR22, UR42, 0x1800, URZ ;  /* 0x000018002a167897 */ /* 0x000fe2000fffe03f */
[----:B--2---:R-:W-:-:S06]  /*30350*/  WARPGROUP.ARRIVE ;  /* 0x00000000000079c5 */ /* 0x004fcc0000000000 */
[----:B------:R-:W-:Y:S03]  /*30360*/  HGMMA.64x256x8.F32.TF32 R44, gdesc[UR36], R44, gsb0 ;  /* 0x07e00000242c79f0 */ /* 0x000fe6000800282c */
[----:B------:R-:W-:Y:S02]  /*30370*/  WARPGROUP.DEPBAR.LE gsb0, 0x0 ;  /* 0x00008000000079c5 */ /* 0x000fe40000010000 */
[----:B------:R-:W-:-:S15]  /*30380*/  WARPGROUP.ARRIVE ;  /* 0x00000000000079c5 */ /* 0x000fde0000000000 */
[----:B------:R-:W-:-:S08]  /*30390*/  NOP ;  /* 0x0000000000007918 */ /* 0x000fd00000000000 */
[----:B------:R-:W-:Y:S03]  /*303a0*/  HGMMA.64x256x8.F32.TF32 R44, gdesc[UR40], R44, gsb0 ;  /* 0x07e00000282c79f0 */ /* 0x000fe6000800282c */
[----:B------:R-:W-:Y:S02]  /*303b0*/  WARPGROUP.DEPBAR.LE gsb0, 0x0 ;  /* 0x00008000000079c5 */ /* 0x000fe40000010000 */
[----:B------:R-:W-:-:S15]  /*303c0*/  WARPGROUP.ARRIVE ;  /* 0x00000000000079c5 */ /* 0x000fde0000000000 */
[----:B------:R-:W-:-:S08]  /*303d0*/  NOP ;  /* 0x0000000000007918 */ /* 0x000fd00000000000 */
[----:B------:R-:W-:Y:S01]  /*303e0*/  HGMMA.64x256x8.F32.TF32 R44, gdesc[UR52], R44, gsb0 ;  /* 0x07e00000342c79f0 */ /* 0x000fe2000800282c */
[----:B------:R-:W-:Y:S01]  /*303f0*/  UMOV UR52, UR18 ;  /* 0x0000001200347c82 */ /* 0x000fe20008000000 */
[----:B------:R-:W-:Y:S01]  /*30400*/  UMOV UR53, UR19 ;  /* 0x0000001300357c82 */ /* 0x000fe20008000000 */
        /* <DEDUP_REMOVED lines=10> */
[----:B------:R-:W-:Y:S02]  /*304b0*/  UIADD3.64 UR16, UR40, 0x1802, URZ ;  /* 0x0000180228107897 */ /* 0x000fe4000fffe03f */
[----:B------:R-:W-:Y:S01]  /*304c0*/  UIADD3.64 UR18, UR42, 0x1802, URZ ;  /* 0x000018022a127897 */ /* 0x000fe2000fffe03f */
[----:B------:R-:W-:Y:S02]  /*304d0*/  WARPGROUP.DEPBAR.LE gsb0, 0x0 ;  /* 0x00008000000079c5 */ /* 0x000fe40000010000 */
[----:B------:R-:W-:-:S15]  /*304e0*/  WARPGROUP.ARRIVE ;  /* 0x00000000000079c5 */ /* 0x000fde0000000000 */
[----:B------:R-:W-:-:S07]  /*304f0*/  NOP ;  /* 0x0000000000007918 */ /* 0x000fce0000000000 */
        /* <DEDUP_REMOVED lines=50> */
[----:B------:R1:W-:Y:S04]  /*30820*/  STL.64 [R1+0x400], R44 ;  /* 0x0004002c01007387 */ /* 0x0003e80000100a00 */
        /* <DEDUP_REMOVED lines=63> */
[----:B-1----:R-:W4:Y:S04]  /*30c20*/  LDL.LU.64 R44, [R1] ;  /* 0x00000000012c7983 */ /* 0x002f280000300a00 */
[----:B--2---:R-:W2:Y:S04]  /*30c30*/  LDL.LU.64 R46, [R1+0x8] ;  /* 0x00000800012e7983 */ /* 0x004ea80000300a00 */
[----:B---3--:R-:W3:Y:S04]  /*30c40*/  LDL.LU.64 R48, [R1+0x10] ;  /* 0x0000100001307983 */ /* 0x008ee80000300a00 */
[----:B----4-:R-:W4:Y:S04]  /*30c50*/  LDL.LU.64 R50, [R1+0x18] ;  /* 0x0000180001327983 */ /* 0x010f280000300a00 */
[----:B------:R-:W2:Y:S04]  /*30c60*/  LDL.LU.64 R52, [R1+0x20] ;  /* 0x0000200001347983 */ /* 0x000ea80000300a00 */
[----:B------:R-:W3:Y:S04]  /*30c70*/  LDL.LU.64 R54, [R1+0x28] ;  /* 0x0000280001367983 */ /* 0x000ee80000300a00 */
[----:B------:R-:W4:Y:S04]  /*30c80*/  LDL.LU.64 R56, [R1+0x30] ;  /* 0x0000300001387983 */ /* 0x000f280000300a00 */
        /* <DEDUP_REMOVED lines=47> */
[----:B---3--:R-:W-:Y:S04]  /*30f80*/  STL.64 [R1+0x1c20], R150 ;  /* 0x001c209601007387 */ /* 0x008fe80000100a00 */
[----:B--2---:R-:W-:Y:S04]  /*30f90*/  STL.64 [R1+0x1c18], R148 ;  /* 0x001c189401007387 */ /* 0x004fe80000100a00 */
[----:B----4-:R-:W-:Y:S04]  /*30fa0*/  STL.64 [R1+0x1c10], R146 ;  /* 0x001c109201007387 */ /* 0x010fe80000100a00 */
        /* <DEDUP_REMOVED lines=125> */
[----:B------:R-:W-:-:S02]  /*31780*/  UIADD3.64 UR36, UR40, 0x1fe, URZ ;  /* 0x000001fe28247897 */ /* 0x000fc4000fffe03f */
[----:B------:R-:W-:Y:S01]  /*31790*/  UIADD3.64 UR44, UR40, 0x200, URZ ;  /* 0x00000200282c7897 */ /* 0x000fe2000fffe03f */
[----:B------:R-:W3:Y:S01]  /*317a0*/  LDL.LU.64 R152, [R1+0x1b0] ;  /* 0x0001b00001987983 */ /* 0x000ee20000300a00 */
[----:B------:R-:W-:Y:S01]  /*317b0*/  UMOV UR46, UR42 ;  /* 0x0000002a002e7c82 */ /* 0x000fe20008000000 */
[----:B------:R-:W-:Y:S01]  /*317c0*/  UMOV UR47, UR43 ;  /* 0x0000002b002f7c82 */ /* 0x000fe20008000000 */
[----:B------:R-:W-:Y:S01]  /*317d0*/  UIADD3.64 UR48, UR42, 0x802, URZ ;  /* 0x000008022a307897 */ /* 0x000fe2000fffe03f */
[----:B------:R-:W3:Y:S01]  /*317e0*/  LDL.LU.64 R154, [R1+0x1b8] ;  /* 0x0001b800019a7983 */ /* 0x000ee20000300a00 */
[----:B------:R-:W-:Y:S02]  /*317f0*/  UIADD3.64 UR32, UR42, 0x804, URZ ;  /* 0x000008042a207897 */ /* 0x000fe4000fffe03f */
[----:B------:R-:W-:Y:S01]  /*31800*/  UIADD3.64 UR28, UR40, 0x1204, URZ ;  /* 0x00001204281c7897 */ /* 0x000fe2000fffe03f */
[----:B------:R-:W3:Y:S01]  /*31810*/  LDL.LU.64 R156, [R1+0x1c0] ;  /* 0x0001c000019c7983 */ /* 0x000ee20000300a00 */
[----:B------:R-:W-:-:S02]  /*31820*/  UIADD3.64 UR24, UR40, 0x19fe, URZ ;  /* 0x000019fe28187897 */ /* 0x000fc4000fffe03f */
[----:B------:R-:W-:Y:S01]  /*31830*/  UIADD3.64 UR20, UR40, 0x1a00, URZ ;  /* 0x00001a0028147897 */ /* 0x000fe2000fffe03f */
[----:B------:R-:W3:Y:S01]  /*31840*/  LDL.LU.64 R158, [R1+0x1c8] ;  /* 0x0001c800019e7983 */ /* 0x000ee20000300a00 */
[----:B------:R-:W-:Y:S02]  /*31850*/  UIADD3.64 UR16, UR40, 0x1a02, URZ ;  /* 0x00001a0228107897 */ /* 0x000fe4000fffe03f */
[----:B------:R-:W-:Y:S01]  /*31860*/  UIADD3.64 UR12, UR40, 0x1a04, URZ ;  /* 0x00001a04280c7897 */ /* 0x000fe2000fffe03f */
[----:B------:R-:W3:Y:S04]  /*31870*/  LDL.LU.64 R160, [R1+0x1d0] ;  /* 0x0001d00001a07983 */ /* 0x000ee80000300a00 */
[----:B------:R-:W3:Y:S04]  /*31880*/  LDL.LU.64 R162, [R1+0x1d8] ;  /* 0x0001d80001a27983 */ /* 0x000ee80000300a00 */
[----:B------:R-:W3:Y:S04]  /*31890*/  LDL.LU.64 R164, [R1+0x1e0] ;  /* 0x0001e00001a47983 */ /* 0x000ee80000300a00 */
[----:B------:R-:W3:Y:S04]  /*318a0*/  LDL.LU.64 R166, [R1+0x1e8] ;  /* 0x0001e80001a67983 */ /* 0x000ee80000300a00 */
[----:B------:R-:W3:Y:S04]  /*318b0*/  LDL.LU.64 R168, [R1+0x1f0] ;  /* 0x0001f00001a87983 */ /* 0x000ee80000300a00 */
[----:B------:R-:W3:Y:S01]  /*318c0*/  LDL.LU.64 R170, [R1+0x1f8] ;  /* 0x0001f80001aa7983 */ /* 0x000ee20000300a00 */
[----:B--2---:R-:W-:-:S06]  /*318d0*/  WARPGROUP.ARRIVE ;  /* 0x00000000000079c5 */ /* 0x004fcc0000000000 */
[----:B------:R-:W-:Y:S03]  /*318e0*/  HGMMA.64x256x8.F32.TF32 R24, gdesc[UR36], R24, gsb0 ;  /* 0x07e00000241879f0 */ /* 0x000fe60008002818 */
[----:B------:R-:W-:Y:S02]  /*318f0*/  WARPGROUP.DEPBAR.LE gsb0, 0x0 ;  /* 0x00008000000079c5 */ /* 0x000fe40000010000 */
[----:B------:R-:W-:-:S15]  /*31900*/  WARPGROUP.ARRIVE ;  /* 0x00000000000079c5 */ /* 0x000fde0000000000 */
[----:B------:R-:W-:-:S08]  /*31910*/  NOP ;  /* 0x0000000000007918 */ /* 0x000fd00000000000 */
[----:B------:R-:W-:Y:S01]  /*31920*/  HGMMA.64x256x8.F32.TF32 R24, gdesc[UR44], R24, gsb0 ;  /* 0x07e000002c1879f0 */ /* 0x000fe20008002818 */
[----:B------:R-:W-:Y:S01]  /*31930*/  UIADD3.64 UR44, UR40, 0x202, URZ ;  /* 0x00000202282c7897 */ /* 0x000fe2000fffe03f */
[----:B------:R-:W-:Y:S01]  /*31940*/  UMOV UR46, UR54 ;  /* 0x00000036002e7c82 */ /* 0x000fe20008000000 */
[----:B------:R-:W-:Y:S01]  /*31950*/  UMOV UR47, UR55 ;  /* 0x00000037002f7c82 */ /* 0x000fe20008000000 */
[----:B------:R-:W-:Y:S02]  /*31960*/  WARPGROUP.DEPBAR.LE gsb0, 0x0 ;  /* 0x00008000000079c5 */ /* 0x000fe40000010000 */
[----:B------:R-:W-:-:S15]  /*31970*/  WARPGROUP.ARRIVE ;  /* 0x00000000000079c5 */ /* 0x000fde0000000000 */
[----:B------:R-:W-:-:S07]  /*31980*/  NOP ;  /* 0x0000000000007918 */ /* 0x000fce0000000000 */
        /* <DEDUP_REMOVED lines=25> */
[----:B------:R-:W-:Y:S01]  /*31b20*/  UIADD3.64 UR48, UR42, 0xffe, URZ ;  /* 0x00000ffe2a307897 */ /* 0x000fe2000fffe03f */
[----:B------:R-:W-:Y:S02]  /*31b30*/  WARPGROUP.DEPBAR.LE gsb0, 0x0 ;  /* 0x00008000000079c5 */ /* 0x000fe40000010000 */
[----:B------:R-:W-:-:S15]  /*31b40*/  WARPGROUP.ARRIVE ;  /* 0x00000000000079c5 */ /* 0x000fde0000000000 */
[----:B------:R-:W-:-:S06]  /*31b50*/  NOP ;  /* 0x0000000000007918 */ /* 0x000fcc0000000000 */
        /* <DEDUP_REMOVED lines=112> */
[----:B-1----:R-:W3:Y:S04]  /*32260*/  LDL.LU.64 R150, [R1+0x1c20] ;  /* 0x001c200001967983 */ /* 0x002ee80000300a00 */
[----:B------:R-:W3:Y:S04]  /*32270*/  LDL.LU.64 R148, [R1+0x1c18] ;  /* 0x001c180001947983 */ /* 0x000ee80000300a00 */
        /* <DEDUP_REMOVED lines=51> */
[----:B------:R-:W3:Y:S01]  /*325b0*/  LDL.LU.64 R44, [R1+0x1a78] ;  /* 0x001a7800012c7983 */ /* 0x000ee20000300a00 */
[----:B------:R-:W-:-:S02]  /*325c0*/  UIADD3.64 UR36, UR40, 0x3fe, URZ ;  /* 0x000003fe28247897 */ /* 0x000fc4000fffe03f */
[----:B------:R-:W-:Y:S01]  /*325d0*/  UIADD3.64 UR44, UR40, 0x400, URZ ;  /* 0x00000400282c7897 */ /* 0x000fe2000fffe03f */
[----:B------:R-:W2:Y:S01]  /*325e0*/  LDL.LU.64 R42, [R1+0x1a70] ;  /* 0x001a7000012a7983 */ /* 0x000ea20000300a00 */
[----:B------:R-:W-:Y:S01]  /*325f0*/  UMOV UR46, UR42 ;  /* 0x0000002a002e7c82 */ /* 0x000fe20008000000 */
[----:B------:R-:W-:Y:S01]  /*32600*/  UMOV UR47, UR43 ;  /* 0x0000002b002f7c82 */ /* 0x000fe20008000000 */
[----:B------:R-:W-:Y:S01]  /*32610*/  UIADD3.64 UR32, UR42, 0x802, URZ ;  /* 0x000008022a207897 */ /* 0x000fe2000fffe03f */
[----:B------:R-:W2:Y:S01]  /*32620*/  LDL.LU.64 R40, [R1+0x1a68] ;  /* 0x001a680001287983 */ /* 0x000ea20000300a00 */
[----:B------:R-:W-:Y:S02]  /*32630*/  UIADD3.64 UR28, UR42, 0x804, URZ ;  /* 0x000008042a1c7897 */ /* 0x000fe4000fffe03f */
[----:B------:R-:W-:Y:S01]  /*32640*/  UIADD3.64 UR24, UR40, 0x1bfe, URZ ;  /* 0x00001bfe28187897 */ /* 0x000fe2000fffe03f */
[----:B------:R-:W2:Y:S01]  /*32650*/  LDL.LU.64 R38, [R1+0x1a60] ;  /* 0x001a600001267983 */ /* 0x000ea20000300a00 */
[----:B------:R-:W-:-:S02]  /*32660*/  UIADD3.64 UR20, UR40, 0x1c00, URZ ;  /* 0x00001c0028147897 */ /* 0x000fc4000fffe03f */
[----:B------:R-:W-:Y:S01]  /*32670*/  UIADD3.64 UR16, UR40, 0x1c02, URZ ;  /* 0x00001c0228107897 */ /* 0x000fe2000fffe03f */
[----:B------:R-:W2:Y:S01]  /*32680*/  LDL.LU.64 R36, [R1+0x1a58] ;  /* 0x001a580001247983 */ /* 0x000ea20000300a00 */
[----:B------:R-:W-:-:S03]  /*32690*/  UIADD3.64 UR12, UR40, 0x1c04, URZ ;  /* 0x00001c04280c7897 */ /* 0x000fc6000fffe03f */
[----:B------:R-:W2:Y:S04]  /*326a0*/  LDL.LU.64 R34, [R1+0x1a50] ;  /* 0x001a500001227983 */ /* 0x000ea80000300a00 */
[----:B------:R-:W2:Y:S04]  /*326b0*/  LDL.LU.64 R32, [R1+0x1a48] ;  /* 0x001a480001207983 */ /* 0x000ea80000300a00 */
[----:B------:R-:W2:Y:S04]  /*326c0*/  LDL.LU.64 R30, [R1+0x1a40] ;  /* 0x001a4000011e7983 */ /* 0x000ea80000300a00 */
[----:B------:R-:W2:Y:S04]  /*326d0*/  LDL.LU.64 R28, [R1+0x1a38] ;  /* 0x001a3800011c7983 */ /* 0x000ea80000300a00 */
[----:B------:R-:W2:Y:S04]  /*326e0*/  LDL.LU.64 R26, [R1+0x1a30] ;  /* 0x001a3000011a7983 */ /* 0x000ea80000300a00 */
[----:B------:R-:W2:Y:S04]  /*326f0*/  LDL.LU.64 R24, [R1+0x1a28] ;  /* 0x001a280001187983 */ /* 0x000ea80000300a00 */
[----:B------:R-:W4:Y:S01]  /*32700*/  LDL R2, [R1+0x17f8] ;  /* 0x0017f80001027983 */ /* 0x000f220000100800 */
[----:B---3--:R-:W-:-:S06]  /*32710*/  WARPGROUP.ARRIVE ;  /* 0x00000000000079c5 */ /* 0x008fcc0000000000 */
        /* <DEDUP_REMOVED lines=61> */
[----:B------:R-:W-:Y:S01]  /*32af0*/  UMOV UR44, UR32 ;  /* 0x00000020002c7c82 */ /* 0x000fe20008000000 */
[----:B------:R-:W-:Y:S01]  /*32b00*/  UMOV UR45, UR33 ;  /* 0x00000021002d7c82 */ /* 0x000fe20008000000 */
[----:B------:R-:W-:Y:S01]  /*32b10*/  UIADD3.64 UR32, UR40, 0x1402, URZ ;  /* 0x0000140228207897 */ /* 0x000fe2000fffe03f */
[----:B------:R-:W-:Y:S01]  /*32b20*/  UMOV UR46, UR28 ;  /* 0x0000001c002e7c82 */ /* 0x000fe20008000000 */
[----:B------:R-:W-:Y:S01]  /*32b30*/  UMOV UR47, UR29 ;  /* 0x0000001d002f7c82 */ /* 0x000fe20008000000 */
[----:B------:R-:W-:Y:S01]  /*32b40*/  UIADD3.64 UR28, UR40, 0x1404, URZ ;  /* 0x00001404281c7897 */ /* 0x000fe2000fffe03f */
[----:B------:R-:W-:Y:S02]  /*32b50*/  WARPGROUP.DEPBAR.LE gsb0, 0x0 ;  /* 0x00008000000079c5 */ /* 0x000fe40000010000 */
[----:B------:R-:W-:-:S15]  /*32b60*/  WARPGROUP.ARRIVE ;  /* 0x00000000000079c5 */ /* 0x000fde0000000000 */
[----:B------:R-:W-:-:S04]  /*32b70*/  NOP ;  /* 0x0000000000007918 */ /* 0x000fc80000000000 */
        /* <DEDUP_REMOVED lines=27> */
[----:B------:R-:W-:Y:S04]  /*32d30*/  STL.64 [R1], R44 ;  /* 0x0000002c01007387 */ /* 0x000fe80000100a00 */
        /* <DEDUP_REMOVED lines=129> */
[----:B------:R-:W3:Y:S01]  /*33550*/  LDL R0, [R1+0x143c] ;  /* 0x00143c0001007983 */ /* 0x000ee20000100800 */
[----:B------:R-:W-:Y:S01]  /*33560*/  UIADD3.64 UR24, UR40, 0x1dfe, URZ ;  /* 0x00001dfe28187897 */ /* 0x000fe2000fffe03f */
[----:B----4-:R-:W-:Y:S01]  /*33570*/  R2UR UR13, R2 ;  /* 0x00000000020d72ca */ /* 0x010fe200000e0000 */
[----:B--2---:R-:W-:Y:S01]  /*33580*/  WARPGROUP.ARRIVE ;  /* 0x00000000000079c5 */ /* 0x004fe20000000000 */
[----:B---3--:R-:W-:-:S05]  /*33590*/  R2UR UR12, R0 ;  /* 0x00000000000c72ca */ /* 0x008fca00000e0000 */
[----:B------:R-:W-:Y:S01]  /*335a0*/  HGMMA.64x256x8.F32.TF32 R24, gdesc[UR36], R24, gsb0 ;  /* 0x07e00000241879f0 */ /* 0x000fe20008002818 */
[----:B------:R-:W-:Y:S01]  /*335b0*/  UIADD3.64 UR36, UR40, 0x600, URZ ;  /* 0x0000060028247897 */ /* 0x000fe2000fffe03f */
[----:B------:R-:W2:Y:S01]  /*335c0*/  LDL R0, [R1+0x1440] ;  /* 0x0014400001007983 */ /* 0x000ea20000100800 */
[----:B------:R-:W-:Y:S01]  /*335d0*/  UMOV UR38, UR42 ;  /* 0x0000002a00267c82 */ /* 0x000fe20008000000 */
[----:B------:R-:W-:Y:S01]  /*335e0*/  UMOV UR39, UR43 ;  /* 0x0000002b00277c82 */ /* 0x000fe20008000000 */
[----:B------:R-:W-:Y:S01]  /*335f0*/  UIADD3.64 UR20, UR40, 0x1e00, URZ ;  /* 0x00001e0028147897 */ /* 0x000fe2000fffe03f */
[----:B------:R-:W3:Y:S01]  /*33600*/  LDL.LU R6, [R1+0x70c] ;  /* 0x00070c0001067983 */ /* 0x000ee20000300800 */
        /* <DEDUP_REMOVED lines=48> */
[----:B------:R-:W-:Y:S02]  /*33910*/  UIADD3.64 UR32, UR40, 0x1602, URZ ;  /* 0x0000160228207897 */ /* 0x000fe4000fffe03f */
[----:B------:R-:W-:Y:S02]  /*33920*/  WARPGROUP.DEPBAR.LE gsb0, 0x0 ;  /* 0x00008000000079c5 */ /* 0x000fe40000010000 */
[----:B------:R-:W-:-:S15]  /*33930*/  WARPGROUP.ARRIVE ;  /* 0x00000000000079c5 */ /* 0x000fde0000000000 */
[----:B------:R-:W-:-:S08]  /*33940*/  NOP ;  /* 0x0000000000007918 */ /* 0x000fd00000000000 */
[----:B------:R-:W-:Y:S01]  /*33950*/  HGMMA.64x256x8.F32.TF32 R24, gdesc[UR48], R24, gsb0 ;  /* 0x07e00000301879f0 */ /* 0x000fe20008002818 */
[----:B------:R-:W-:Y:S02]  /*33960*/  UIADD3.64 UR28, UR40, 0x1604, URZ ;  /* 0x00001604281c7897 */ /* 0x000fe4000fffe03f */
        /* <DEDUP_REMOVED lines=21> */
[----:B--2---:R-:W-:Y:S02]  /*33ac0*/  R2UR UR18, R0 ;  /* 0x00000000001272ca */ /* 0x004fe400000e0000 */
[----:B------:R-:W2:Y:S04]  /*33ad0*/  LDL.LU R0, [R1+0x710] ;  /* 0x0007100001007983 */ /* 0x000ea80000300800 */
[----:B------:R-:W4:Y:S04]  /*33ae0*/  LDL.LU R176, [R1+0x714] ;  /* 0x0007140001b07983 */ /* 0x000f280000300800 */
[----:B------:R-:W4:Y:S01]  /*33af0*/  LDL.LU R7, [R1+0x718] ;  /* 0x0007180001077983 */ /* 0x000f220000300800 */
[----:B------:R-:W-:Y:S01]  /*33b00*/  IADD3 R201, P3, R201, UR4, RZ ;  /* 0x00000004c9c97c10 */ /* 0x000fe2000ff7e0ff */
[----:B------:R-:W-:-:S02]  /*33b10*/  UIMAD UR16, UR11, -0x80, UR13 ;  /* 0xffffff800b1078a4 */ /* 0x000fc4000f8e020d */
[----:B------:R-:W4:Y:S01]  /*33b20*/  LDL.LU R172, [R1+0x720] ;  /* 0x0007200001ac7983 */ /* 0x000f220000300800 */
[----:B------:R-:W-:Y:S01]  /*33b30*/  IADD3.X R200, R200, UR6, RZ, P3, !PT ;  /* 0x00000006c8c87c10 */ /* 0x000fe20009ffe4ff */
[----:B------:R-:W-:Y:S02]  /*33b40*/  UISETP.GT.AND UP1, UPT, UR16, URZ, UPT ;  /* 0x0000003f1000728c */ /* 0x000fe4000bf24270 */
[----:B------:R-:W-:Y:S02]  /*33b50*/  UISETP.GE.AND UP0, UPT, UR11, UR12, UPT ;  /* 0x0000000c0b00728c */ /* 0x000fe4000bf06270 */
[----:B------:R-:W-:-:S04]  /*33b60*/  USEL UR12, URZ, 0x4, !UP1 ;  /* 0x000000043f0c7887 */ /* 0x000fc8000c800000 */
[----:B------:R-:W-:-:S06]  /*33b70*/  USEL UR12, UR12, URZ, !UP0 ;  /* 0x0000003f0c0c7287 */ /* 0x000fcc000c000000 */
[----:B------:R-:W-:Y:S01]  /*33b80*/  ISETP.NE.U32.AND P0, PT, RZ, UR12, PT ;  /* 0x0000000cff007c0c */ /* 0x000fe2000bf05070 */
[----:B------:R-:W-:Y:S02]  /*33b90*/  UIADD3.64 UR12, UR40, 0x1e04, URZ ;  /* 0x00001e04280c7897 */ /* 0x000fe4000fffe03f */
[----:B------:R-:W-:-:S04]  /*33ba0*/  UIADD3 UR10, UR10, 0x1, URZ ;  /* 0x000000010a0a7890 */ /* 0x000fc8000fffe03f */
[----:B------:R-:W-:Y:S01]  /*33bb0*/  UISETP.GT.AND UP1, UPT, UR10, 0x2, UPT ;  /* 0x000000020a00788c */ /* 0x000fe2000bf24270 */
[----:B------:R-:W-:-:S03]  /*33bc0*/  IADD3 R193, P1, R193, UR4, RZ ;  /* 0x00000004c1c17c10 */ /* 0x000fc6000ff3e0ff */
[----:B------:R-:W-:Y:S01]  /*33bd0*/  USEL UR10, UR10, URZ, !UP1 ;  /* 0x0000003f0a0a7287 */ /* 0x000fe2000c800000 */
[----:B------:R-:W-:-:S03]  /*33be0*/  IADD3.X R192, R192, UR6, RZ, P1, !PT ;  /* 0x00000006c0c07c10 */ /* 0x000fc60008ffe4ff */
[----:B------:R-:W-:Y:S01]  /*33bf0*/  ULEA UR17, UR10, UR61, 0x11 ;  /* 0x0000003d0a117291 */ /* 0x000fe2000f8e883f */
[----:B------:R-:W-:Y:S01]  /*33c00*/  IADD3 R195, P1, R195, UR4, RZ ;  /* 0x00000004c3c37c10 */ /* 0x000fe2000ff3e0ff */
[----:B------:R-:W-:Y:S01]  /*33c10*/  UISETP.GT.AND UP1, UPT, UR16, 0x1, UPT ;  /* 0x000000011000788c */ /* 0x000fe2000bf24270 */
[----:B------:R-:W-:Y:S01]  /*33c20*/  IMAD.MOV.U32 R4, RZ, RZ, R193 ;  /* 0x000000ffff047224 */ /* 0x000fe200078e00c1 */
[----:B------:R-:W-:Y:S02]  /*33c30*/  MOV R5, R192 ;  /* 0x000000c000057202 */ /* 0x000fe40000000f00 */
[----:B------:R-:W-:Y:S01]  /*33c40*/  VIADD R2, R3, UR17 ;  /* 0x0000001103027c36 */ /* 0x000fe20008000000 */
[----:B------:R-:W-:Y:S01]  /*33c50*/  IADD3.X R194, R194, UR6, RZ, P1, !PT ;  /* 0x00000006c2c27c10 */ /* 0x000fe20008ffe4ff */
[----:B------:R-:W-:Y:S02]  /*33c60*/  WARPGROUP.DEPBAR.LE gsb0, 0x0 ;  /* 0x00008000000079c5 */ /* 0x000fe40000010000 */
[----:B------:R-:W-:-:S06]  /*33c70*/  WARPGROUP.ARRIVE ;  /* 0x00000000000079c5 */ /* 0x000fcc0000000000 */
[----:B------:R-:W-:Y:S01]  /*33c80*/  HGMMA.64x256x8.F32.TF32 R24, gdesc[UR12], R24, gsb0 ;  /* 0x07e000000c1879f0 */ /* 0x000fe20008002818 */
[----:B--2---:R-:W-:-:S04]  /*33c90*/  IADD3 R0, P3, R0, UR4, RZ ;  /* 0x0000000400007c10 */ /* 0x004fc8000ff7e0ff */
[----:B---3--:R-:W-:Y:S01]  /*33ca0*/  IADD3.X R6, R6, UR6, RZ, P3, !PT ;  /* 0x0000000606067c10 */ /* 0x008fe20009ffe4ff */
[----:B------:R-:W-:Y:S04]  /*33cb0*/  STL [R1+0x710], R0 ;  /* 0x0007100001007387 */ /* 0x000fe80000100800 */
[----:B------:R1:W-:Y:S04]  /*33cc0*/  STL [R1+0x70c], R6 ;  /* 0x00070c0601007387 */ /* 0x0003e80000100800 */
[----:B------:R-:W2:Y:S01]  /*33cd0*/  LDL.LU R173, [R1+0x71c] ;  /* 0x00071c0001ad7983 */ /* 0x000ea20000300800 */
[----:B------:R-:W-:-:S04]  /*33ce0*/  USEL UR12, URZ, 0x4, !UP1 ;  /* 0x000000043f0c7887 */ /* 0x000fc8000c800000 */
[----:B------:R-:W-:Y:S01]  /*33cf0*/  USEL UR12, UR12, URZ, !UP0 ;  /* 0x0000003f0c0c7287 */ /* 0x000fe2000c000000 */
[----:B------:R-:W-:Y:S01]  /*33d00*/  IADD3 R197, P1, R197, UR4, RZ ;  /* 0x00000004c5c57c10 */ /* 0x000fe2000ff3e0ff */
[----:B------:R-:W-:Y:S01]  /*33d10*/  UISETP.GT.AND UP1, UPT, UR16, 0x2, UPT ;  /* 0x000000021000788c */ /* 0x000fe2000bf24270 */
[----:B------:R-:W-:Y:S02]  /*33d20*/  IADD3 R199, P2, R199, UR4, RZ ;  /* 0x00000004c7c77c10 */ /* 0x000fe4000ff5e0ff */
[----:B------:R-:W-:Y:S02]  /*33d30*/  IADD3.X R196, R196, UR6, RZ, P1, !PT ;  /* 0x00000006c4c47c10 */ /* 0x000fe40008ffe4ff */
[----:B------:R-:W-:Y:S02]  /*33d40*/  IADD3.X R198, R198, UR6, RZ, P2, !PT ;  /* 0x00000006c6c67c10 */ /* 0x000fe400097fe4ff */
[----:B------:R-:W-:-:S04]  /*33d50*/  IADD3 R207, P2, R207, UR4, RZ ;  /* 0x00000004cfcf7c10 */ /* 0x000fc8000ff5e0ff */
[----:B------:R-:W-:Y:S01]  /*33d60*/  IADD3.X R206, R206, UR6, RZ, P2, !PT ;  /* 0x00000006cece7c10 */ /* 0x000fe200097fe4ff */
[----:B------:R-:W-:Y:S02]  /*33d70*/  WARPGROUP.DEPBAR.LE gsb0, 0x0 ;  /* 0x00008000000079c5 */ /* 0x000fe40000010000 */
[----:B------:R-:W-:Y:S06]  /*33d80*/  BAR.SYNC.DEFER_BLOCKING 0x0 ;  /* 0x0000000000007b1d */ /* 0x000fec0000010000 */
[----:B------:R-:W-:Y:S01]  /*33d90*/  @!PT LDS RZ, [RZ] ;  /* 0x00000000fffff984 */ /* 0x000fe20000000800 */
[----:B------:R-:W-:Y:S01]  /*33da0*/  @!PT LDS RZ, [RZ] ;  /* 0x00000000fffff984 */ /* 0x000fe20000000800 */
[----:B------:R-:W-:Y:S01]  /*33db0*/  @!PT LDS RZ, [RZ] ;  /* 0x00000000fffff984 */ /* 0x000fe20000000800 */
[----:B------:R3:W-:Y:S02]  /*33dc0*/  LDGSTS.E [R2], desc[UR8][R4.64], P0 ;  /* 0x0000000004027fae */ /* 0x0007e40008121848 */
[----:B---3--:R-:W-:-:S02]  /*33dd0*/  IMAD.MOV.U32 R4, RZ, RZ, R195 ;  /* 0x000000ffff047224 */ /* 0x008fc400078e00c3 */
[----:B------:R-:W-:-:S05]  /*33de0*/  IMAD.MOV.U32 R5, RZ, RZ, R194 ;  /* 0x000000ffff057224 */ /* 0x000fca00078e00c2 */
[----:B------:R3:W-:Y:S01]  /*33df0*/  LDGSTS.E [R2+0x4000], desc[UR8][R4.64], P0 ;  /* 0x0400000004027fae */ /* 0x0007e20008121848 */
[----:B------:R-:W-:Y:S01]  /*33e00*/  ISETP.NE.U32.AND P0, PT, RZ, UR12, PT ;  /* 0x0000000cff007c0c */ /* 0x000fe2000bf05070 */
[----:B------:R-:W-:-:S04]  /*33e10*/  USEL UR12, URZ, 0x4, !UP1 ;  /* 0x000000043f0c7887 */ /* 0x000fc8000c800000 */
[----:B------:R-:W-:Y:S01]  /*33e20*/  USEL UR12, UR12, URZ, !UP0 ;  /* 0x0000003f0c0c7287 */ /* 0x000fe2000c000000 */
[----:B---3--:R-:W-:Y:S01]  /*33e30*/  IMAD.MOV.U32 R4, RZ, RZ, R197 ;  /* 0x000000ffff047224 */ /* 0x008fe200078e00c5 */
[----:B------:R-:W-:-:S04]  /*33e40*/  MOV R5, R196 ;  /* 0x000000c400057202 */ /* 0x000fc80000000f00 */
[----:B------:R-:W-:Y:S02]  /*33e50*/  ISETP.NE.U32.AND P1, PT, RZ, UR12, PT ;  /* 0x0000000cff007c0c */ /* 0x000fe4000bf25070 */
[----:B------:R3:W-:Y:S01]  /*33e60*/  LDGSTS.E [R2+0x4], desc[UR8][R4.64], P0 ;  /* 0x0000400004027fae */ /* 0x0007e20008121848 */
[----:B------:R-:W-:Y:S01]  /*33e70*/  UISETP.GT.AND UP1, UPT, UR16, 0x3, UPT ;  /* 0x000000031000788c */ /* 0x000fe2000bf24270 */
[----:B---3--:R-:W-:Y:S02]  /*33e80*/  IMAD.MOV.U32 R4, RZ, RZ, R199 ;  /* 0x000000ffff047224 */ /* 0x008fe400078e00c7 */
[----:B------:R-:W-:-:S05]  /*33e90*/  IMAD.MOV.U32 R5, RZ, RZ, R198 ;  /* 0x000000ffff057224 */ /* 0x000fca00078e00c6 */
[----:B------:R3:W-:Y:S01]  /*33ea0*/  LDGSTS.E [R2+0x4004], desc[UR8][R4.64], P0 ;  /* 0x0400400004027fae */ /* 0x0007e20008121848 */
[----:B------:R-:W-:Y:S01]  /*33eb0*/  IADD3 R203, P0, R203, UR4, RZ ;  /* 0x00000004cbcb7c10 */ /* 0x000fe2000ff1e0ff */
[----:B------:R-:W-:-:S03]  /*33ec0*/  USEL UR12, URZ, 0x4, !UP1 ;  /* 0x000000043f0c7887 */ /* 0x000fc6000c800000 */
[----:B------:R-:W-:Y:S01]  /*33ed0*/  IADD3.X R202, R202, UR6, RZ, P0, !PT ;  /* 0x00000006caca7c10 */ /* 0x000fe200087fe4ff */
[----:B------:R-:W-:Y:S01]  /*33ee0*/  USEL UR12, UR12, URZ, !UP0 ;  /* 0x0000003f0c0c7287 */ /* 0x000fe2000c000000 */
[----:B---3--:R-:W-:Y:S01]  /*33ef0*/  IMAD.MOV.U32 R4, RZ, RZ, R201 ;  /* 0x000000ffff047224 */ /* 0x008fe200078e00c9 */
[----:B------:R-:W-:-:S05]  /*33f00*/  MOV R5, R200 ;  /* 0x000000c800057202 */ /* 0x000fca0000000f00 */
[----:B------:R3:W-:Y:S01]  /*33f10*/  LDGSTS.E [R2+0x8], desc[UR8][R4.64], P1 ;  /* 0x0000800004027fae */ /* 0x0007e20008921848 */
[----:B------:R-:W-:Y:S01]  /*33f20*/  ISETP.NE.U32.AND P0, PT, RZ, UR12, PT ;  /* 0x0000000cff007c0c */ /* 0x000fe2000bf05070 */
        /* <DEDUP_REMOVED lines=8> */
[----:B---3--:R-:W-:Y:S02]  /*33fb0*/  IMAD.MOV.U32 R4, RZ, RZ, R205 ;  /* 0x000000ffff047224 */ /* 0x008fe400078e00cd */
[----:B------:R-:W-:-:S03]  /*33fc0*/  MOV R5, R204 ;  /* 0x000000cc00057202 */ /* 0x000fc60000000f00 */
[----:B------:R-:W-:Y:S02]  /*33fd0*/  ISETP.NE.U32.AND P1, PT, RZ, UR12, PT ;  /* 0x0000000cff007c0c */ /* 0x000fe4000bf25070 */
[----:B------:R3:W-:Y:S02]  /*33fe0*/  LDGSTS.E [R2+0xc], desc[UR8][R4.64], P0 ;  /* 0x0000c00004027fae */ /* 0x0007e40008121848 */
[----:B---3--:R-:W-:Y:S02]  /*33ff0*/  IMAD.MOV.U32 R4, RZ, RZ, R207 ;  /* 0x000000ffff047224 */ /* 0x008fe400078e00cf */
[----:B------:R-:W-:-:S05]  /*34000*/  IMAD.MOV.U32 R5, RZ, RZ, R206 ;  /* 0x000000ffff057224 */ /* 0x000fca00078e00ce */
[----:B------:R3:W-:Y:S01]  /*34010*/  LDGSTS.E [R2+0x400c], desc[UR8][R4.64], P0 ;  /* 0x0400c00004027fae */ /* 0x0007e20008121848 */
[----:B----4-:R-:W-:-:S04]  /*34020*/  IADD3 R7, P0, R7, UR4, RZ ;  /* 0x0000000407077c10 */ /* 0x010fc8000ff1e0ff */
[----:B------:R-:W-:Y:S01]  /*34030*/  IADD3.X R176, R176, UR6, RZ, P0, !PT ;  /* 0x00000006b0b07c10 */ /* 0x000fe200087fe4ff */
[----:B---3--:R-:W-:Y:S01]  /*34040*/  IMAD.MOV.U32 R4, RZ, RZ, R0 ;  /* 0x000000ffff047224 */ /* 0x008fe200078e0000 */
[----:B------:R-:W-:Y:S02]  /*34050*/  MOV R5, R6 ;  /* 0x0000000600057202 */ /* 0x000fe40000000f00 */
[----:B-1----:R-:W3:Y:S04]  /*34060*/  LDL.LU R6, [R1+0x728] ;  /* 0x0007280001067983 */ /* 0x002ee80000300800 */
[----:B------:R-:W4:Y:S04]  /*34070*/  LDL.LU R0, [R1+0x730] ;  /* 0x0007300001007983 */ /* 0x000f280000300800 */
[----:B------:R1:W-:Y:S04]  /*34080*/  LDGSTS.E [R2+0x8000], desc[UR8][R4.64], P1 ;  /* 0x0800000004027fae */ /* 0x0003e80008921848 */
[----:B------:R-:W-:Y:S04]  /*34090*/  STL [R1+0x718], R7 ;  /* 0x0007180701007387 */ /* 0x000fe80000100800 */
[----:B------:R1:W-:Y:S02]  /*340a0*/  STL [R1+0x714], R176 ;  /* 0x000714b001007387 */ /* 0x0003e40000100800 */
[----:B-1----:R-:W-:-:S02]  /*340b0*/  IMAD.MOV.U32 R4, RZ, RZ, R7 ;  /* 0x000000ffff047224 */ /* 0x002fc400078e0007 */
[----:B------:R-:W-:Y:S02]  /*340c0*/  IMAD.MOV.U32 R5, RZ, RZ, R176 ;  /* 0x000000ffff057224 */ /* 0x000fe400078e00b0 */
[----:B------:R-:W4:Y:S04]  /*340d0*/  LDL.LU R176, [R1+0x724] ;  /* 0x0007240001b07983 */ /* 0x000f280000300800 */
[----:B------:R1:W-:Y:S01]  /*340e0*/  LDGSTS.E [R2+0xc000], desc[UR8][R4.64], P1 ;  /* 0x0c00000004027fae */ /* 0x0003e20008921848 */
[----:B------:R-:W-:-:S03]  /*340f0*/  IADD3 R172, P1, R172, UR4, RZ ;  /* 0x00000004acac7c10 */ /* 0x000fc6000ff3e0ff */
[----:B------:R-:W4:Y:S01]  /*34100*/  LDL.LU R7, [R1+0x72c] ;  /* 0x00072c0001077983 */ /* 0x000f220000300800 */
[----:B--2---:R-:W-:-:S03]  /*34110*/  IADD3.X R173, R173, UR6, RZ, P1, !PT ;  /* 0x00000006adad7c10 */ /* 0x004fc60008ffe4ff */
[----:B------:R-:W-:Y:S04]  /*34120*/  STL [R1+0x720], R172 ;  /* 0x000720ac01007387 */ /* 0x000fe80000100800 */
[----:B------:R2:W-:Y:S01]  /*34130*/  STL [R1+0x71c], R173 ;  /* 0x00071cad01007387 */ /* 0x0005e20000100800 */
[----:B-1----:R-:W-:Y:S01]  /*34140*/  MOV R5, R173 ;  /* 0x000000ad00057202 */ /* 0x002fe20000000f00 */
[----:B------:R-:W-:Y:S02]  /*34150*/  IMAD.MOV.U32 R4, RZ, RZ, R172 ;  /* 0x000000ffff047224 */ /* 0x000fe400078e00ac */
[----:B--2---:R-:W2:Y:S04]  /*34160*/  LDL.LU R173, [R1+0x734] ;  /* 0x0007340001ad7983 */ /* 0x004ea80000300800 */
[----:B------:R-:W2:Y:S01]  /*34170*/  LDL.LU R172, [R1+0x738] ;  /* 0x0007380001ac7983 */ /* 0x000ea20000300800 */
[----:B------:R-:W-:-:S04]  /*34180*/  UISETP.GT.AND UP1, UPT, UR16, 0x21, UPT ;  /* 0x000000211000788c */ /* 0x000fc8000bf24270 */
[----:B------:R-:W-:-:S04]  /*34190*/  USEL UR12, URZ, 0x4, !UP1 ;  /* 0x000000043f0c7887 */ /* 0x000fc8000c800000 */
[----:B------:R-:W-:-:S06]  /*341a0*/  USEL UR12, UR12, URZ, !UP0 ;  /* 0x0000003f0c0c7287 */ /* 0x000fcc000c000000 */
[----:B------:R-:W-:Y:S01]  /*341b0*/  ISETP.NE.U32.AND P0, PT, RZ, UR12, PT ;  /* 0x0000000cff007c0c */ /* 0x000fe2000bf05070 */
[----:B------:R-:W-:-:S04]  /*341c0*/  UISETP.GT.AND UP1, UPT, UR16, 0x22, UPT ;  /* 0x000000221000788c */ /* 0x000fc8000bf24270 */
[----:B------:R-:W-:-:S04]  /*341d0*/  USEL UR12, URZ, 0x4, !UP1 ;  /* 0x000000043f0c7887 */ /* 0x000fc8000c800000 */
[----:B------:R-:W-:-:S04]  /*341e0*/  USEL UR12, UR12, URZ, !UP0 ;  /* 0x0000003f0c0c7287 */ /* 0x000fc8000c000000 */
[----:B------:R1:W-:Y:S02]  /*341f0*/  LDGSTS.E [R2+0x8004], desc[UR8][R4.64], P0 ;  /* 0x0800400004027fae */ /* 0x0003e40008121848 */
[----:B------:R-:W-:Y:S02]  /*34200*/  ISETP.NE.U32.AND P1, PT, RZ, UR12, PT ;  /* 0x0000000cff007c0c */ /* 0x000fe4000bf25070 */
[----:B---3--:R-:W-:Y:S02]  /*34210*/  IADD3 R6, P2, R6, UR4, RZ ;  /* 0x0000000406067c10 */ /* 0x008fe4000ff5e0ff */
[----:B----4-:R-:W-:-:S03]  /*34220*/  IADD3 R0, P3, R0, UR4, RZ ;  /* 0x0000000400007c10 */ /* 0x010fc6000ff7e0ff */
[----:B------:R3:W-:Y:S01]  /*34230*/  STL [R1+0x728], R6 ;  /* 0x0007280601007387 */ /* 0x0007e20000100800 */
[----:B-1----:R-:W-:Y:S01]  /*34240*/  IMAD.MOV.U32 R4, RZ, RZ, R6 ;  /* 0x000000ffff047224 */ /* 0x002fe200078e0006 */
[----:B------:R-:W-:-:S05]  /*34250*/  IADD3.X R176, R176, UR6, RZ, P2, !PT ;  /* 0x00000006b0b07c10 */ /* 0x000fca00097fe4ff */
[----:B------:R1:W-:Y:S01]  /*34260*/  STL [R1+0x724], R176 ;  /* 0x000724b001007387 */ /* 0x0003e20000100800 */
[----:B------:R-:W-:-:S03]  /*34270*/  IADD3.X R7, R7, UR6, RZ, P3, !PT ;  /* 0x0000000607077c10 */ /* 0x000fc60009ffe4ff */
[----:B------:R-:W-:Y:S01]  /*34280*/  STL [R1+0x730], R0 ;  /* 0x0007300001007387 */ /* 0x000fe20000100800 */
[----:B------:R-:W-:-:S03]  /*34290*/  IMAD.MOV.U32 R5, RZ, RZ, R176 ;  /* 0x000000ffff057224 */ /* 0x000fc600078e00b0 */
[----:B---3--:R-:W3:Y:S04]  /*342a0*/  LDL.LU R6, [R1+0x740] ;  /* 0x0007400001067983 */ /* 0x008ee80000300800 */
[----:B------:R4:W-:Y:S04]  /*342b0*/  STL [R1+0x72c], R7 ;  /* 0x00072c0701007387 */ /* 0x0009e80000100800 */
[----:B-1----:R-:W3:Y:S04]  /*342c0*/  LDL.LU R176, [R1+0x73c] ;  /* 0x00073c0001b07983 */ /* 0x002ee80000300800 */
[----:B------:R1:W-:Y:S01]  /*342d0*/  LDGSTS.E [R2+0xc004], desc[UR8][R4.64], P0 ;  /* 0x0c00400004027fae */ /* 0x0003e20008121848 */
[----:B--2---:R-:W-:-:S04]  /*342e0*/  IADD3 R172, P0, R172, UR4, RZ ;  /* 0x00000004acac7c10 */ /* 0x004fc8000ff1e0ff */
[----:B------:R-:W-:Y:S01]  /*342f0*/  IADD3.X R173, R173, UR6, RZ, P0, !PT ;  /* 0x00000006adad7c10 */ /* 0x000fe200087fe4ff */
[----:B-1----:R-:W-:Y:S01]  /*34300*/  IMAD.MOV.U32 R4, RZ, RZ, R0 ;  /* 0x000000ffff047224 */ /* 0x002fe200078e0000 */
[----:B------:R-:W-:Y:S02]  /*34310*/  MOV R5, R7 ;  /* 0x0000000700057202 */ /* 0x000fe40000000f00 */
[----:B----4-:R-:W2:Y:S04]  /*34320*/  LDL.LU R7, [R1+0x748] ;  /* 0x0007480001077983 */ /* 0x010ea80000300800 */
[----:B------:R-:W4:Y:S04]  /*34330*/  LDL.LU R0, [R1+0x910] ;  /* 0x0009100001007983 */ /* 0x000f280000300800 */
[----:B------:R1:W-:Y:S04]  /*34340*/  LDGSTS.E [R2+0x8008], desc[UR8][R4.64], P1 ;  /* 0x0800800004027fae */ /* 0x0003e80008921848 */
[----:B------:R-:W-:Y:S04]  /*34350*/  STL [R1+0x738], R172 ;  /* 0x000738ac01007387 */ /* 0x000fe80000100800 */
[----:B------:R1:W-:Y:S02]  /*34360*/  STL [R1+0x734], R173 ;  /* 0x000734ad01007387 */ /* 0x0003e40000100800 */
[----:B-1----:R-:W-:-:S02]  /*34370*/  IMAD.MOV.U32 R5, RZ, RZ, R173 ;  /* 0x000000ffff057224 */ /* 0x002fc400078e00ad */
[----:B------:R-:W-:Y:S01]  /*34380*/  IMAD.MOV.U32 R4, RZ, RZ, R172 ;  /* 0x000000ffff047224 */ /* 0x000fe200078e00ac */
[----:B------:R-:W4:Y:S04]  /*34390*/  LDL.LU R173, [R1+0x744] ;  /* 0x0007440001ad7983 */ /* 0x000f280000300800 */
[----:B------:R-:W4:Y:S01]  /*343a0*/  LDL.LU R172, [R1+0x90c] ;  /* 0x00090c0001ac7983 */ /* 0x000f220000300800 */
[----:B------:R-:W-:-:S03]  /*343b0*/  UISETP.GT.AND UP1, UPT, UR16, 0x23, UPT ;  /* 0x000000231000788c */ /* 0x000fc6000bf24270 */
[----:B------:R1:W-:Y:S01]  /*343c0*/  LDGSTS.E [R2+0xc008], desc[UR8][R4.64], P1 ;  /* 0x0c00800004027fae */ /* 0x0003e20008921848 */
[----:B------:R-:W-:-:S04]  /*343d0*/  USEL UR12, URZ, 0x4, !UP1 ;  /* 0x000000043f0c7887 */ /* 0x000fc8000c800000 */
[----:B------:R-:W-:-:S06]  /*343e0*/  USEL UR12, UR12, URZ, !UP0 ;  /* 0x0000003f0c0c7287 */ /* 0x000fcc000c000000 */
[----:B------:R-:W-:Y:S02]  /*343f0*/  ISETP.NE.U32.AND P0, PT, RZ, UR12, PT ;  /* 0x0000000cff007c0c */ /* 0x000fe4000bf05070 */
[----:B---3--:R-:W-:-:S04]  /*34400*/  IADD3 R6, P1, R6, UR4, RZ ;  /* 0x0000000406067c10 */ /* 0x008fc8000ff3e0ff */
[----:B------:R-:W-:Y:S01]  /*34410*/  IADD3.X R176, R176, UR6, RZ, P1, !PT ;  /* 0x00000006b0b07c10 */ /* 0x000fe20008ffe4ff */
[----:B------:R-:W-:Y:S01]  /*34420*/  STL [R1+0x740], R6 ;  /* 0x0007400601007387 */ /* 0x000fe20000100800 */
[----:B-1----:R-:W-:Y:S02]  /*34430*/  IMAD.MOV.U32 R4, RZ, RZ, R6 ;  /* 0x000000ffff047224 */ /* 0x002fe400078e0006 */
[----:B------:R-:W-:Y:S01]  /*34440*/  MOV R5, R176 ;  /* 0x000000b000057202 */ /* 0x000fe20000000f00 */
[----:B------:R1:W-:Y:S04]  /*34450*/  STL [R1+0x73c], R176 ;  /* 0x00073cb001007387 */ /* 0x0003e80000100800 */
[----:B------:R3:W-:Y:S04]  /*34460*/  LDGSTS.E [R2+0x800c], desc[UR8][R4.64], P0 ;  /* 0x0800c00004027fae */ /* 0x0007e80008121848 */
[----:B-1----:R-:W3:Y:S04]  /*34470*/  LDL.LU R176, [R1+0x914] ;  /* 0x0009140001b07983 */ /* 0x002ee80000300800 */
[----:B------:R-:W3:Y:S01]  /*34480*/  LDL.LU R6, [R1+0x918] ;  /* 0x0009180001067983 */ /* 0x000ee20000300800 */
[----:B--2---:R-:W-:-:S02]  /*34490*/  IADD3 R7, P2, R7, UR4, RZ ;  /* 0x0000000407077c10 */ /* 0x004fc4000ff5e0ff */
[----:B----4-:R-:W-:-:S03]  /*344a0*/  IADD3 R0, P3, R0, UR4, RZ ;  /* 0x0000000400007c10 */ /* 0x010fc6000ff7e0ff */
[----:B------:R1:W-:Y:S01]  /*344b0*/  STL [R1+0x748], R7 ;  /* 0x0007480701007387 */ /* 0x0003e20000100800 */
[----:B---3--:R-:W-:Y:S01]  /*344c0*/  IMAD.MOV.U32 R4, RZ, RZ, R7 ;  /* 0x000000ffff047224 */ /* 0x008fe200078e0007 */
[----:B------:R-:W-:Y:S02]  /*344d0*/  IADD3.X R173, R173, UR6, RZ, P2, !PT ;  /* 0x00000006adad7c10 */ /* 0x000fe400097fe4ff */
[----:B------:R-:W-:-:S03]  /*344e0*/  IADD3.X R172, R172, UR6, RZ, P3, !PT ;  /* 0x00000006acac7c10 */ /* 0x000fc60009ffe4ff */
[----:B------:R2:W-:Y:S04]  /*344f0*/  STL [R1+0x744], R173 ;  /* 0x000744ad01007387 */ /* 0x0005e80000100800 */
[----:B------:R-:W-:Y:S01]  /*34500*/  STL [R1+0x910], R0 ;  /* 0x0009100001007387 */ /* 0x000fe20000100800 */
[----:B------:R-:W-:-:S03]  /*34510*/  IMAD.MOV.U32 R5, RZ, RZ, R173 ;  /* 0x000000ffff057224 */ /* 0x000fc600078e00ad */
[----:B-1----:R-:W3:Y:S04]  /*34520*/  LDL.LU R7, [R1+0x920] ;  /* 0x0009200001077983 */ /* 0x002ee80000300800 */
[----:B------:R1:W-:Y:S04]  /*34530*/  STL [R1+0x90c], R172 ;  /* 0x00090cac01007387 */ /* 0x0003e80000100800 */
[----:B--2---:R-:W2:Y:S01]  /*34540*/  LDL.LU R173, [R1+0x91c] ;  /* 0x00091c0001ad7983 */ /* 0x004ea20000300800 */
[----:B------:R-:W-:-:S03]  /*34550*/  UISETP.GT.AND UP1, UPT, UR16, 0x40, UPT ;  /* 0x000000401000788c */ /* 0x000fc6000bf24270 */
[----:B------:R4:W-:Y:S01]  /*34560*/  LDGSTS.E [R2+0xc00c], desc[UR8][R4.64], P0 ;  /* 0x0c00c00004027fae */ /* 0x0009e20008121848 */
[----:B------:R-:W-:-:S04]  /*34570*/  USEL UR12, URZ, 0x4, !UP1 ;  /* 0x000000043f0c7887 */ /* 0x000fc8000c800000 */
[----:B------:R-:W-:-:S06]  /*34580*/  USEL UR12, UR12, URZ, !UP0 ;  /* 0x0000003f0c0c7287 */ /* 0x000fcc000c000000 */
[----:B------:R-:W-:Y:S01]  /*34590*/  ISETP.NE.U32.AND P1, PT, RZ, UR12, PT ;  /* 0x0000000cff007c0c */ /* 0x000fe2000bf25070 */
[----:B----4-:R-:W-:Y:S01]  /*345a0*/  IMAD.MOV.U32 R4, RZ, RZ, R0 ;  /* 0x000000ffff047224 */ /* 0x010fe200078e0000 */
[----:B------:R-:W-:Y:S02]  /*345b0*/  MOV R5, R172 ;  /* 0x000000ac00057202 */ /* 0x000fe40000000f00 */
[----:B-1----:R-:W4:Y:S04]  /*345c0*/  LDL.LU R172, [R1+0x928] ;  /* 0x0009280001ac7983 */ /* 0x002f280000300800 */
[----:B------:R-:W4:Y:S05]  /*345d0*/  LDL.LU R0, [R1+0x930] ;  /* 0x0009300001007983 */ /* 0x000f2a0000300800 */
[----:B------:R1:W-:Y:S01]  /*345e0*/  LDGSTS.E [R2+0x10000], desc[UR8][R4.64], P1 ;  /* 0x1000000004027fae */ /* 0x0003e20008921848 */
[----:B------:R-:W-:-:S04]  /*345f0*/  IADD3 R6, P0, R6, UR4, RZ ;  /* 0x0000000406067c10 */ /* 0x000fc8000ff1e0ff */
[----:B------:R-:W-:Y:S01]  /*34600*/  IADD3.X R176, R176, UR6, RZ, P0, !PT ;  /* 0x00000006b0b07c10 */ /* 0x000fe200087fe4ff */
[----:B-1----:R-:W-:Y:S01]  /*34610*/  IMAD.MOV.U32 R4, RZ, RZ, R6 ;  /* 0x000000ffff047224 */ /* 0x002fe200078e0006 */
[----:B------:R-:W-:Y:S03]  /*34620*/  STL [R1+0x918], R6 ;  /* 0x0009180601007387 */ /* 0x000fe60000100800 */
[----:B------:R-:W-:Y:S01]  /*34630*/  IMAD.MOV.U32 R5, RZ, RZ, R176 ;  /* 0x000000ffff057224 */ /* 0x000fe200078e00b0 */
[----:B------:R1:W-:Y:S04]  /*34640*/  STL [R1+0x914], R176 ;  /* 0x000914b001007387 */ /* 0x0003e80000100800 */
[----:B------:R2:W-:Y:S04]  /*34650*/  LDGSTS.E [R2+0x14000], desc[UR8][R4.64], P1 ;  /* 0x1400000004027fae */ /* 0x0005e80008921848 */
[----:B-1----:R-:W4:Y:S04]  /*34660*/  LDL.LU R176, [R1+0x924] ;  /* 0x0009240001b07983 */ /* 0x002f280000300800 */
[----:B------:R-:W4:Y:S01]  /*34670*/  LDL.LU R6, [R1+0x92c] ;  /* 0x00092c0001067983 */ /* 0x000f220000300800 */
[----:B---3--:R-:W-:-:S04]  /*34680*/  IADD3 R7, P1, R7, UR4, RZ ;  /* 0x0000000407077c10 */ /* 0x008fc8000ff3e0ff */
[----:B--2---:R-:W-:Y:S01]  /*34690*/  IADD3.X R173, R173, UR6, RZ, P1, !PT ;  /* 0x00000006adad7c10 */ /* 0x004fe20008ffe4ff */
[----:B------:R-:W-:Y:S01]  /*346a0*/  STL [R1+0x920], R7 ;  /* 0x0009200701007387 */ /* 0x000fe20000100800 */
[----:B------:R-:W-:Y:S02]  /*346b0*/  IMAD.MOV.U32 R4, RZ, RZ, R7 ;  /* 0x000000ffff047224 */ /* 0x000fe400078e0007 */
[----:B------:R-:W-:Y:S01]  /*346c0*/  MOV R5, R173 ;  /* 0x000000ad00057202 */ /* 0x000fe20000000f00 */
[----:B------:R1:W-:Y:S04]  /*346d0*/  STL [R1+0x91c], R173 ;  /* 0x00091cad01007387 */ /* 0x0003e80000100800 */
[----:B-1----:R-:W2:Y:S04]  /*346e0*/  LDL.LU R173, [R1+0x934] ;  /* 0x0009340001ad7983 */ /* 0x002ea80000300800 */
[----:B------:R-:W3:Y:S01]  /*346f0*/  LDL.LU R7, [R1+0x938] ;  /* 0x0009380001077983 */ /* 0x000ee20000300800 */
[----:B------:R-:W-:-:S04]  /*34700*/  UISETP.GT.AND UP1, UPT, UR16, 0x41, UPT ;  /* 0x000000411000788c */ /* 0x000fc8000bf24270 */
[----:B------:R-:W-:-:S04]  /*34710*/  USEL UR12, URZ, 0x4, !UP1 ;  /* 0x000000043f0c7887 */ /* 0x000fc8000c800000 */
[----:B------:R-:W-:Y:S01]  /*34720*/  USEL UR12, UR12, URZ, !UP0 ;  /* 0x0000003f0c0c7287 */ /* 0x000fe2000c000000 */
[----:B----4-:R-:W-:-:S05]  /*34730*/  IADD3 R172, P2, R172, UR4, RZ ;  /* 0x00000004acac7c10 */ /* 0x010fca000ff5e0ff */
[----:B------:R-:W-:Y:S01]  /*34740*/  ISETP.NE.U32.AND P0, PT, RZ, UR12, PT ;  /* 0x0000000cff007c0c */ /* 0x000fe2000bf05070 */
[----:B------:R-:W-:Y:S01]  /*34750*/  UISETP.GT.AND UP1, UPT, UR16, 0x42, UPT ;  /* 0x000000421000788c */ /* 0x000fe2000bf24270 */
[----:B------:R-:W-:Y:S01]  /*34760*/  IADD3 R0, P3, R0, UR4, RZ ;  /* 0x0000000400007c10 */ /* 0x000fe2000ff7e0ff */
[----:B------:R1:W-:Y:S02]  /*34770*/  STL [R1+0x928], R172 ;  /* 0x000928ac01007387 */ /* 0x0003e40000100800 */
[----:B------:R-:W-:-:S04]  /*34780*/  USEL UR12, URZ, 0x4, !UP1 ;  /* 0x000000043f0c7887 */ /* 0x000fc8000c800000 */
[----:B------:R-:W-:-:S04]  /*34790*/  USEL UR12, UR12, URZ, !UP0 ;  /* 0x0000003f0c0c7287 */ /* 0x000fc8000c000000 */
[----:B------:R4:W-:Y:S02]  /*347a0*/  LDGSTS.E [R2+0x10004], desc[UR8][R4.64], P0 ;  /* 0x1000400004027fae */ /* 0x0009e40008121848 */
[----:B------:R-:W-:Y:S01]  /*347b0*/  ISETP.NE.U32.AND P1, PT, RZ, UR12, PT ;  /* 0x0000000cff007c0c */ /* 0x000fe2000bf25070 */
[----:B----4-:R-:W-:Y:S01]  /*347c0*/  IMAD.MOV.U32 R4, RZ, RZ, R172 ;  /* 0x000000ffff047224 */ /* 0x010fe200078e00ac */
[----:B------:R-:W-:Y:S02]  /*347d0*/  IADD3.X R176, R176, UR6, RZ, P2, !PT ;  /* 0x00000006b0b07c10 */ /* 0x000fe400097fe4ff */
[----:B------:R-:W-:-:S03]  /*347e0*/  IADD3.X R6, R6, UR6, RZ, P3, !PT ;  /* 0x0000000606067c10 */ /* 0x000fc60009ffe4ff */
[----:B------:R-:W-:Y:S01]  /*347f0*/  STL [R1+0x924], R176 ;  /* 0x000924b001007387 */ /* 0x000fe20000100800 */
[----:B------:R-:W-:-:S03]  /*34800*/  IMAD.MOV.U32 R5, RZ, RZ, R176 ;  /* 0x000000ffff057224 */ /* 0x000fc600078e00b0 */
[----:B------:R4:W-:Y:S04]  /*34810*/  STL [R1+0x930], R0 ;  /* 0x0009300001007387 */ /* 0x0009e80000100800 */
[----:B------:R4:W-:Y:S04]  /*34820*/  STL [R1+0x92c], R6 ;  /* 0x00092c0601007387 */ /* 0x0009e80000100800 */
[----:B------:R-:W2:Y:S04]  /*34830*/  LDL.LU R177, [R1+0x93c] ;  /* 0x00093c0001b17983 */ /* 0x000ea80000300800 */
[----:B-1----:R-:W2:Y:S04]  /*34840*/  LDL.LU R172, [R1+0x940] ;  /* 0x0009400001ac7983 */ /* 0x002ea80000300800 */
[----:B------:R1:W-:Y:S02]  /*34850*/  LDGSTS.E [R2+0x14004], desc[UR8][R4.64], P0 ;  /* 0x1400400004027fae */ /* 0x0003e40008121848 */
[----:B-1----:R-:W-:Y:S01]  /*34860*/  IMAD.MOV.U32 R4, RZ, RZ, R0 ;  /* 0x000000ffff047224 */ /* 0x002fe200078e0000 */
[----:B------:R-:W-:Y:S01]  /*34870*/  MOV R5, R6 ;  /* 0x0000000600057202 */ /* 0x000fe20000000f00 */
[----:B----4-:R-:W4:Y:S04]  /*34880*/  LDL.LU R0, [R1+0x948] ;  /* 0x0009480001007983 */ /* 0x010f280000300800 */
[----:B------:R-:W4:Y:S01]  /*34890*/  LDL.LU R6, [R1+0xb10] ;  /* 0x000b100001067983 */ /* 0x000f220000300800 */
[----:B---3--:R-:W-:-:S03]  /*348a0*/  IADD3 R7, P0, R7, UR4, RZ ;  /* 0x0000000407077c10 */ /* 0x008fc6000ff1e0ff */
[----:B------:R1:W-:Y:S01]  /*348b0*/  LDGSTS.E [R2+0x10008], desc[UR8][R4.64], P1 ;  /* 0x1000800004027fae */ /* 0x0003e20008921848 */
[----:B--2---:R-:W-:-:S03]  /*348c0*/  IADD3.X R173, R173, UR6, RZ, P0, !PT ;  /* 0x00000006adad7c10 */ /* 0x004fc600087fe4ff */
[----:B------:R-:W-:Y:S04]  /*348d0*/  STL [R1+0x938], R7 ;  /* 0x0009380701007387 */ /* 0x000fe80000100800 */
[----:B------:R2:W-:Y:S04]  /*348e0*/  STL [R1+0x934], R173 ;  /* 0x000934ad01007387 */ /* 0x0005e80000100800 */
[----:B------:R-:W3:Y:S01]  /*348f0*/  LDL.LU R176, [R1+0x944] ;  /* 0x0009440001b07983 */ /* 0x000ee20000300800 */
[----:B-1----:R-:W-:-:S03]  /*34900*/  IMAD.MOV.U32 R5, RZ, RZ, R173 ;  /* 0x000000ffff057224 */ /* 0x002fc600078e00ad */
[----:B--2---:R-:W2:Y:S01]  /*34910*/  LDL.LU R173, [R1+0xb0c] ;  /* 0x000b0c0001ad7983 */ /* 0x004ea20000300800 */
[----:B------:R-:W-:Y:S01]  /*34920*/  UISETP.GT.AND UP1, UPT, UR16, 0x43, UPT ;  /* 0x000000431000788c */ /* 0x000fe2000bf24270 */
[----:B------:R-:W-:Y:S02]  /*34930*/  IMAD.MOV.U32 R4, RZ, RZ, R7 ;  /* 0x000000ffff047224 */ /* 0x000fe400078e0007 */
[----:B------:R-:W2:Y:S01]  /*34940*/  LDL.LU R7, [R1+0xb18] ;  /* 0x000b180001077983 */ /* 0x000ea20000300800 */
[----:B------:R-:W-:-:S03]  /*34950*/  USEL UR12, URZ, 0x4, !UP1 ;  /* 0x000000043f0c7887 */ /* 0x000fc6000c800000 */
[----:B------:R1:W-:Y:S01]  /*34960*/  LDGSTS.E [R2+0x14008], desc[UR8][R4.64], P1 ;  /* 0x1400800004027fae */ /* 0x0003e20008921848 */
[----:B------:R-:W-:-:S06]  /*34970*/  USEL UR12, UR12, URZ, !UP0 ;  /* 0x0000003f0c0c7287 */ /* 0x000fcc000c000000 */
[----:B------:R-:W-:Y:S02]  /*34980*/  ISETP.NE.U32.AND P0, PT, RZ, UR12, PT ;  /* 0x0000000cff007c0c */ /* 0x000fe4000bf05070 */
[----:B------:R-:W-:-:S04]  /*34990*/  IADD3 R172, P1, R172, UR4, RZ ;  /* 0x00000004acac7c10 */ /* 0x000fc8000ff3e0ff */
[----:B------:R-:W-:Y:S01]  /*349a0*/  IADD3.X R177, R177, UR6, RZ, P1, !PT ;  /* 0x00000006b1b17c10 */ /* 0x000fe20008ffe4ff */
[----:B------:R4:W-:Y:S01]  /*349b0*/  STL [R1+0x940], R172 ;  /* 0x000940ac01007387 */ /* 0x0009e20000100800 */
[----:B-1----:R-:W-:-:S03]  /*349c0*/  IMAD.MOV.U32 R4, RZ, RZ, R172 ;  /* 0x000000ffff047224 */ /* 0x002fc600078e00ac */
[----:B------:R-:W-:Y:S01]  /*349d0*/  STL [R1+0x93c], R177 ;  /* 0x00093cb101007387 */ /* 0x000fe20000100800 */
[----:B------:R-:W-:-:S03]  /*349e0*/  MOV R5, R177 ;  /* 0x000000b100057202 */ /* 0x000fc60000000f00 */
[----:B----4-:R-:W4:Y:S01]  /*349f0*/  LDL.LU R172, [R1+0xb14] ;  /* 0x000b140001ac7983 */ /* 0x010f220000300800 */
[----:B------:R-:W-:-:S03]  /*34a00*/  IADD3 R0, P2, R0, UR4, RZ ;  /* 0x0000000400007c10 */ /* 0x000fc6000ff5e0ff */
[----:B------:R1:W-:Y:S01]  /*34a10*/  LDGSTS.E [R2+0x1000c], desc[UR8][R4.64], P0 ;  /* 0x1000c00004027fae */ /* 0x0003e20008121848 */
[----:B------:R-:W-:-:S03]  /*34a20*/  IADD3 R6, P3, R6, UR4, RZ ;  /* 0x0000000406067c10 */ /* 0x000fc6000ff7e0ff */
[----:B------:R2:W-:Y:S01]  /*34a30*/  STL [R1+0x948], R0 ;  /* 0x0009480001007387 */ /* 0x0005e20000100800 */
[----:B-1----:R-:W-:Y:S01]  /*34a40*/  IMAD.MOV.U32 R4, RZ, RZ, R0 ;  /* 0x000000ffff047224 */ /* 0x002fe200078e0000 */
[----:B---3--:R-:W-:-:S05]  /*34a50*/  IADD3.X R176, R176, UR6, RZ, P2, !PT ;  /* 0x00000006b0b07c10 */ /* 0x008fca00097fe4ff */
[----:B------:R-:W-:Y:S01]  /*34a60*/  IMAD.MOV.U32 R5, RZ, RZ, R176 ;  /* 0x000000ffff057224 */ /* 0x000fe200078e00b0 */
[----:B--2---:R-:W-:Y:S01]  /*34a70*/  IADD3.X R173, R173, UR6, RZ, P3, !PT ;  /* 0x00000006adad7c10 */ /* 0x004fe20009ffe4ff */
[----:B------:R-:W-:Y:S04]  /*34a80*/  STL [R1+0x944], R176 ;  /* 0x000944b001007387 */ /* 0x000fe80000100800 */
[----:B------:R1:W-:Y:S04]  /*34a90*/  STL [R1+0xb10], R6 ;  /* 0x000b100601007387 */ /* 0x0003e80000100800 */
[----:B------:R-:W2:Y:S04]  /*34aa0*/  LDL.LU R0, [R1+0xb20] ;  /* 0x000b200001007983 */ /* 0x000ea80000300800 */
[----:B------:R3:W-:Y:S04]  /*34ab0*/  LDGSTS.E [R2+0x1400c], desc[UR8][R4.64], P0 ;  /* 0x1400c00004027fae */ /* 0x0007e80008121848 */
[----:B------:R2:W-:Y:S01]  /*34ac0*/  STL [R1+0xb0c], R173 ;  /* 0x000b0cad01007387 */ /* 0x0005e20000100800 */
[----:B---3--:R-:W-:-:S03]  /*34ad0*/  IMAD.MOV.U32 R4, RZ, RZ, R6 ;  /* 0x000000ffff047224 */ /* 0x008fc600078e0006 */
[----:B-1----:R-:W3:Y:S01]  /*34ae0*/  LDL.LU R6, [R1+0xb1c] ;  /* 0x000b1c0001067983 */ /* 0x002ee20000300800 */
[----:B------:R-:W-:-:S04]  /*34af0*/  UISETP.GT.AND UP1, UPT, UR16, 0x60, UPT ;  /* 0x000000601000788c */ /* 0x000fc8000bf24270 */
[----:B------:R-:W-:-:S04]  /*34b00*/  USEL UR12, URZ, 0x4, !UP1 ;  /* 0x000000043f0c7887 */ /* 0x000fc8000c800000 */
[----:B------:R-:W-:Y:S01]  /*34b10*/  USEL UR12, UR12, URZ, !UP0 ;  /* 0x0000003f0c0c7287 */ /* 0x000fe2000c000000 */
[----:B------:R-:W-:-:S05]  /*34b20*/  IADD3 R7, P0, R7, UR4, RZ ;  /* 0x0000000407077c10 */ /* 0x000fca000ff1e0ff */
[----:B------:R-:W-:Y:S02]  /*34b30*/  ISETP.NE.U32.AND P1, PT, RZ, UR12, PT ;  /* 0x0000000cff007c0c */ /* 0x000fe4000bf25070 */
[----:B------:R-:W-:Y:S01]  /*34b40*/  MOV R5, R173 ;  /* 0x000000ad00057202 */ /* 0x000fe20000000f00 */
[----:B------:R-:W-:Y:S10]  /*34b50*/  STL [R1+0xb18], R7 ;  /* 0x000b180701007387 */ /* 0x000ff40000100800 */
[----:B------:R1:W-:Y:S02]  /*34b60*/  LDGSTS.E [R2+0x18000], desc[UR8][R4.64], P1 ;  /* 0x1800000004027fae */ /* 0x0003e40008921848 */
[----:B-1----:R-:W-:Y:S01]  /*34b70*/  IMAD.MOV.U32 R4, RZ, RZ, R7 ;  /* 0x000000ffff047224 */ /* 0x002fe200078e0007 */
[----:B----4-:R-:W-:-:S05]  /*34b80*/  IADD3.X R172, R172, UR6, RZ, P0, !PT ;  /* 0x00000006acac7c10 */ /* 0x010fca00087fe4ff */
[----:B------:R1:W-:Y:S01]  /*34b90*/  STL [R1+0xb14], R172 ;  /* 0x000b14ac01007387 */ /* 0x0003e20000100800 */
[----:B------:R-:W-:-:S03]  /*34ba0*/  IMAD.MOV.U32 R5, RZ, RZ, R172 ;  /* 0x000000ffff057224 */ /* 0x000fc600078e00ac */
[----:B------:R-:W4:Y:S04]  /*34bb0*/  LDL.LU R191, [R1+0xb24] ;  /* 0x000b240001bf7983 */ /* 0x000f280000300800 */
[----:B------:R-:W4:Y:S04]  /*34bc0*/  LDL.LU R190, [R1+0xb28] ;  /* 0x000b280001be7983 */ /* 0x000f280000300800 */
[----:B------:R1:W-:Y:S04]  /*34bd0*/  LDGSTS.E [R2+0x1c000], desc[UR8][R4.64], P1 ;  /* 0x1c00000004027fae */ /* 0x0003e80008921848 */
[----:B------:R-:W4:Y:S04]  /*34be0*/  LDL.LU R189, [R1+0xb2c] ;  /* 0x000b2c0001bd7983 */ /* 0x000f280000300800 */
[----:B------:R-:W4:Y:S01]  /*34bf0*/  LDL.LU R177, [R1+0xb30] ;  /* 0x000b300001b17983 */ /* 0x000f220000300800 */
[----:B--2---:R-:W-:-:S05]  /*34c00*/  IADD3 R0, P1, R0, UR4, RZ ;  /* 0x0000000400007c10 */ /* 0x004fca000ff3e0ff */
[----:B------:R-:W-:Y:S01]  /*34c10*/  STL [R1+0xb20], R0 ;  /* 0x000b200001007387 */ /* 0x000fe20000100800 */
[----:B---3--:R-:W-:-:S05]  /*34c20*/  IADD3.X R6, R6, UR6, RZ, P1, !PT ;  /* 0x0000000606067c10 */ /* 0x008fca0008ffe4ff */
[----:B------:R2:W-:Y:S04]  /*34c30*/  STL [R1+0xb1c], R6 ;  /* 0x000b1c0601007387 */ /* 0x0005e80000100800 */
[----:B------:R-:W3:Y:S04]  /*34c40*/  LDL.LU R176, [R1+0xb34] ;  /* 0x000b340001b07983 */ /* 0x000ee80000300800 */
[----:B------:R-:W3:Y:S04]  /*34c50*/  LDL.LU R173, [R1+0xb38] ;  /* 0x000b380001ad7983 */ /* 0x000ee80000300800 */
[----:B-1----:R-:W3:Y:S01]  /*34c60*/  LDL.LU R172, [R1+0xb3c] ;  /* 0x000b3c0001ac7983 */ /* 0x002ee20000300800 */
[----:B------:R-:W-:-:S03]  /*34c70*/  MOV R5, R6 ;  /* 0x0000000600057202 */ /* 0x000fc60000000f00 */
[----:B------:R-:W3:Y:S01]  /*34c80*/  LDL.LU R7, [R1+0xb40] ;  /* 0x000b400001077983 */ /* 0x000ee20000300800 */
[----:B------:R-:W-:-:S03]  /*34c90*/  IMAD.MOV.U32 R4, RZ, RZ, R0 ;  /* 0x000000ffff047224 */ /* 0x000fc600078e0000 */
[----:B--2---:R-:W2:Y:S04]  /*34ca0*/  LDL.LU R6, [R1+0xb44] ;  /* 0x000b440001067983 */ /* 0x004ea80000300800 */
[----:B------:R-:W2:Y:S01]  /*34cb0*/  LDL.LU R0, [R1+0xb48] ;  /* 0x000b480001007983 */ /* 0x000ea20000300800 */
[----:B------:R-:W-:-:S04]  /*34cc0*/  UISETP.GT.AND UP1, UPT, UR16, 0x61, UPT ;  /* 0x000000611000788c */ /* 0x000fc8000bf24270 */
[----:B------:R-:W-:-:S04]  /*34cd0*/  USEL UR12, URZ, 0x4, !UP1 ;  /* 0x000000043f0c7887 */ /* 0x000fc8000c800000 */
[----:B------:R-:W-:Y:S02]  /*34ce0*/  USEL UR12, UR12, URZ, !UP0 ;  /* 0x0000003f0c0c7287 */ /* 0x000fe4000c000000 */
[----:B------:R-:W-:-:S04]  /*34cf0*/  UISETP.GT.AND UP1, UPT, UR16, 0x62, UPT ;  /* 0x000000621000788c */ /* 0x000fc8000bf24270 */
[----:B------:R-:W-:Y:S01]  /*34d00*/  ISETP.NE.U32.AND P0, PT, RZ, UR12, PT ;  /* 0x0000000cff007c0c */ /* 0x000fe2000bf05070 */
[----:B------:R-:W-:-:S04]  /*34d10*/  USEL UR12, URZ, 0x4, !UP1 ;  /* 0x000000043f0c7887 */ /* 0x000fc8000c800000 */
[----:B------:R-:W-:-:S06]  /*34d20*/  USEL UR12, UR12, URZ, !UP0 ;  /* 0x0000003f0c0c7287 */ /* 0x000fcc000c000000 */
[----:B------:R-:W-:Y:S02]  /*34d30*/  ISETP.NE.U32.AND P1, PT, RZ, UR12, PT ;  /* 0x0000000cff007c0c */ /* 0x000fe4000bf25070 */
[----:B------:R1:W-:Y:S01]  /*34d40*/  LDGSTS.E [R2+0x18004], desc[UR8][R4.64], P0 ;  /* 0x1800400004027fae */ /* 0x0003e20008121848 */
[----:B------:R-:W-:-:S04]  /*34d50*/  UISETP.GT.AND UP1, UPT, UR16, 0x63, UPT ;  /* 0x000000631000788c */ /* 0x000fc8000bf24270 */
[----:B------:R-:W-:-:S04]  /*34d60*/  USEL UR12, URZ, 0x4, !UP1 ;  /* 0x000000043f0c7887 */ /* 0x000fc8000c800000 */
[----:B------:R-:W-:Y:S01]  /*34d70*/  USEL UR12, UR12, URZ, !UP0 ;  /* 0x0000003f0c0c7287 */ /* 0x000fe2000c000000 */
[----:B----4-:R-:W-:-:S04]  /*34d80*/  IADD3 R190, P2, R190, UR4, RZ ;  /* 0x00000004bebe7c10 */ /* 0x010fc8000ff5e0ff */
[----:B------:R-:W-:Y:S01]  /*34d90*/  IADD3.X R191, R191, UR6, RZ, P2, !PT ;  /* 0x00000006bfbf7c10 */ /* 0x000fe200097fe4ff */
[----:B-1----:R-:W-:-:S04]  /*34da0*/  IMAD.MOV.U32 R4, RZ, RZ, R190 ;  /* 0x000000ffff047224 */ /* 0x002fc800078e00be */
[----:B------:R-:W-:Y:S01]  /*34db0*/  IMAD.MOV.U32 R5, RZ, RZ, R191 ;  /* 0x000000ffff057224 */ /* 0x000fe200078e00bf */
[----:B------:R-:W-:-:S04]  /*34dc0*/  IADD3 R177, P3, R177, UR4, RZ ;  /* 0x00000004b1b17c10 */ /* 0x000fc8000ff7e0ff */
[----:B------:R1:W-:Y:S01]  /*34dd0*/  LDGSTS.E [R2+0x1c004], desc[UR8][R4.64], P0 ;  /* 0x1c00400004027fae */ /* 0x0003e20008121848 */
[----:B------:R-:W-:Y:S01]  /*34de0*/  IADD3.X R189, R189, UR6, RZ, P3, !PT ;  /* 0x00000006bdbd7c10 */ /* 0x000fe20009ffe4ff */
[----:B-1----:R-:W-:-:S03]  /*34df0*/  IMAD.MOV.U32 R4, RZ, RZ, R177 ;  /* 0x000000ffff047224 */ /* 0x002fc600078e00b1 */
[----:B------:R-:W-:-:S05]  /*34e00*/  MOV R5, R189 ;  /* 0x000000bd00057202 */ /* 0x000fca0000000f00 */
[----:B------:R1:W-:Y:S04]  /*34e10*/  LDGSTS.E [R2+0x18008], desc[UR8][R4.64], P1 ;  /* 0x1800800004027fae */ /* 0x0003e80008921848 */
[----:B------:R-:W-:Y:S01]  /*34e20*/  STL [R1+0xb28], R190 ;  /* 0x000b28be01007387 */ /* 0x000fe20000100800 */
[----:B---3--:R-:W-:-:S04]  /*34e30*/  IADD3 R173, P0, R173, UR4, RZ ;  /* 0x00000004adad7c10 */ /* 0x008fc8000ff1e0ff */
[----:B------:R-:W-:Y:S01]  /*34e40*/  IADD3.X R176, R176, UR6, RZ, P0, !PT ;  /* 0x00000006b0b07c10 */ /* 0x000fe200087fe4ff */
[----:B-1----:R-:W-:-:S04]  /*34e50*/  IMAD.MOV.U32 R4, RZ, RZ, R173 ;  /* 0x000000ffff047224 */ /* 0x002fc800078e00ad */
[----:B------:R-:W-:Y:S01]  /*34e60*/  IMAD.MOV.U32 R5, RZ, RZ, R176 ;  /* 0x000000ffff057224 */ /* 0x000fe200078e00b0 */
[----:B------:R-:W-:-:S04]  /*34e70*/  ISETP.NE.U32.AND P0, PT, RZ, UR12, PT ;  /* 0x0000000cff007c0c */ /* 0x000fc8000bf05070 */
[----:B------:R1:W-:Y:S01]  /*34e80*/  LDGSTS.E [R2+0x1c008], desc[UR8][R4.64], P1 ;  /* 0x1c00800004027fae */ /* 0x0003e20008921848 */
[----:B------:R-:W-:Y:S02]  /*34e90*/  IADD3 R7, P1, R7, UR4, RZ ;  /* 0x0000000407077c10 */ /* 0x000fe4000ff3e0ff */
[----:B--2---:R-:W-:Y:S02]  /*34ea0*/  IADD3 R0, P2, R0, UR4, RZ ;  /* 0x0000000400007c10 */ /* 0x004fe4000ff5e0ff */
[----:B------:R-:W-:Y:S01]  /*34eb0*/  IADD3.X R172, R172, UR6, RZ, P1, !PT ;  /* 0x00000006acac7c10 */ /* 0x000fe20008ffe4ff */
[----:B------:R-:W-:Y:S01]  /*34ec0*/  STL [R1+0xb24], R191 ;  /* 0x000b24bf01007387 */ /* 0x000fe20000100800 */
[----:B------:R-:W-:-:S03]  /*34ed0*/  IADD3.X R6, R6, UR6, RZ, P2, !PT ;  /* 0x0000000606067c10 */ /* 0x000fc600097fe4ff */
[----:B------:R-:W-:Y:S01]  /*34ee0*/  STL [R1+0xb30], R177 ;  /* 0x000b30b101007387 */ /* 0x000fe20000100800 */
[----:B-1----:R-:W-:Y:S01]  /*34ef0*/  IMAD.MOV.U32 R4, RZ, RZ, R7 ;  /* 0x000000ffff047224 */ /* 0x002fe200078e0007 */
[----:B------:R-:W-:Y:S02]  /*34f00*/  MOV R5, R172 ;  /* 0x000000ac00057202 */ /* 0x000fe40000000f00 */
[----:B------:R-:W-:Y:S04]  /*34f10*/  STL [R1+0xb2c], R189 ;  /* 0x000b2cbd01007387 */ /* 0x000fe80000100800 */
[----:B------:R-:W-:Y:S04]  /*34f20*/  STL [R1+0xb38], R173 ;  /* 0x000b38ad01007387 */ /* 0x000fe80000100800 */
[----:B------:R-:W-:Y:S04]  /*34f30*/  STL [R1+0xb34], R176 ;  /* 0x000b34b001007387 */ /* 0x000fe80000100800 */
[----:B------:R-:W-:Y:S04]  /*34f40*/  STL [R1+0xb40], R7 ;  /* 0x000b400701007387 */ /* 0x000fe80000100800 */
[----:B------:R-:W-:Y:S04]  /*34f50*/  STL [R1+0xb3c], R172 ;  /* 0x000b3cac01007387 */ /* 0x000fe80000100800 */
[----:B------:R-:W-:Y:S04]  /*34f60*/  STL [R1+0xb48], R0 ;  /* 0x000b480001007387 */ /* 0x000fe80000100800 */
[----:B------:R1:W-:Y:S04]  /*34f70*/  LDGSTS.E [R2+0x1800c], desc[UR8][R4.64], P0 ;  /* 0x1800c00004027fae */ /* 0x0003e80008121848 */
[----:B------:R2:W-:Y:S01]  /*34f80*/  STL [R1+0xb44], R6 ;  /* 0x000b440601007387 */ /* 0x0005e20000100800 */
[----:B-1----:R-:W-:-:S02]  /*34f90*/  IMAD.MOV.U32 R5, RZ, RZ, R6 ;  /* 0x000000ffff057224 */ /* 0x002fc400078e0006 */
[----:B------:R-:W-:Y:S01]  /*34fa0*/  IMAD.MOV.U32 R4, RZ, RZ, R0 ;  /* 0x000000ffff047224 */ /* 0x000fe200078e0000 */
[----:B--2---:R-:W2:Y:S04]  /*34fb0*/  LDL.LU R6, [R1+0x74c] ;  /* 0x00074c0001067983 */ /* 0x004ea80000300800 */
[----:B------:R-:W3:Y:S04]  /*34fc0*/  LDL.LU R0, [R1+0x750] ;  /* 0x0007500001007983 */ /* 0x000ee80000300800 */
[----:B------:R-:W4:Y:S04]  /*34fd0*/  LDL.LU R176, [R1+0x754] ;  /* 0x0007540001b07983 */ /* 0x000f280000300800 */
[----:B------:R-:W4:Y:S01]  /*34fe0*/  LDL.LU R7, [R1+0x758] ;  /* 0x0007580001077983 */ /* 0x000f220000300800 */
[----:B------:R-:W-:-:S03]  /*34ff0*/  IADD3 R217, P3, R217, UR4, RZ ;  /* 0x00000004d9d97c10 */ /* 0x000fc6000ff7e0ff */
[----:B------:R-:W4:Y:S01]  /*35000*/  LDL.LU R172, [R1+0x760] ;  /* 0x0007600001ac7983 */ /* 0x000f220000300800 */
[----:B------:R-:W-:Y:S01]  /*35010*/  IADD3.X R216, R216, UR6, RZ, P3, !PT ;  /* 0x00000006d8d87c10 */ /* 0x000fe20009ffe4ff */
[----:B------:R-:W-:Y:S01]  /*35020*/  UISETP.GT.AND UP1, UPT, UR16, 0x4, UPT ;  /* 0x000000041000788c */ /* 0x000fe2000bf24270 */
[----:B------:R-:W-:Y:S01]  /*35030*/  IADD3 R209, P1, R209, UR4, RZ ;  /* 0x00000004d1d17c10 */ /* 0x000fe2000ff3e0ff */
[----:B------:R1:W-:Y:S02]  /*35040*/  LDGSTS.E [R2+0x1c00c], desc[UR8][R4.64], P0 ;  /* 0x1c00c00004027fae */ /* 0x0003e40008121848 */
[----:B------:R-:W-:-:S04]  /*35050*/  USEL UR12, URZ, 0x4, !UP1 ;  /* 0x000000043f0c7887 */ /* 0x000fc8000c800000 */
[----:B------:R-:W-:Y:S01]  /*35060*/  USEL UR12, UR12, URZ, !UP0 ;  /* 0x0000003f0c0c7287 */ /* 0x000fe2000c000000 */
[----:B------:R-:W-:-:S05]  /*35070*/  IADD3.X R208, R208, UR6, RZ, P1, !PT ;  /* 0x00000006d0d07c10 */ /* 0x000fca0008ffe4ff */
[----:B------:R-:W-:Y:S02]  /*35080*/  ISETP.NE.U32.AND P0, PT, RZ, UR12, PT ;  /* 0x0000000cff007c0c */ /* 0x000fe4000bf05070 */
[----:B-1----:R-:W-:Y:S01]  /*35090*/  LOP3.LUT R2, R3, 0x10, RZ, 0x3c, !PT ;  /* 0x0000001003027812 */ /* 0x002fe200078e3cff */
[----:B------:R-:W-:Y:S01]  /*350a0*/  UISETP.GT.AND UP1, UPT, UR16, 0x5, UPT ;  /* 0x000000051000788c */ /* 0x000fe2000bf24270 */
[----:B------:R-:W-:Y:S01]  /*350b0*/  IADD3 R211, P1, R211, UR4, RZ ;  /* 0x00000004d3d37c10 */ /* 0x000fe2000ff3e0ff */
[----:B------:R-:W-:Y:S01]  /*350c0*/  IMAD.MOV.U32 R5, RZ, RZ, R208 ;  /* 0x000000ffff057224 */ /* 0x000fe200078e00d0 */
[----:B------:R-:W-:Y:S01]  /*350d0*/  MOV R4, R209 ;  /* 0x000000d100047202 */ /* 0x000fe20000000f00 */
[----:B------:R-:W-:Y:S01]  /*350e0*/  VIADD R2, R2, UR17 ;  /* 0x0000001102027c36 */ /* 0x000fe20008000000 */
[----:B------:R-:W-:Y:S01]  /*350f0*/  IADD3.X R210, R210, UR6, RZ, P1, !PT ;  /* 0x00000006d2d27c10 */ /* 0x000fe20008ffe4ff */
[----:B------:R-:W-:-:S04]  /*35100*/  USEL UR12, URZ, 0x4, !UP1 ;  /* 0x000000043f0c7887 */ /* 0x000fc8000c800000 */
[----:B------:R1:W-:Y:S01]  /*35110*/  LDGSTS.E [R2], desc[UR8][R4.64], P0 ;  /* 0x0000000004027fae */ /* 0x0003e20008121848 */
[----:B------:R-:W-:Y:S01]  /*35120*/  USEL UR12, UR12, URZ, !UP0 ;  /* 0x0000003f0c0c7287 */ /* 0x000fe2000c000000 */
[----:B------:R-:W-:Y:S01]  /*35130*/  IADD3 R213, P1, R213, UR4, RZ ;  /* 0x00000004d5d57c10 */ /* 0x000fe2000ff3e0ff */
[----:B------:R-:W-:Y:S01]  /*35140*/  UISETP.GT.AND UP1, UPT, UR16, 0x6, UPT ;  /* 0x000000061000788c */ /* 0x000fe2000bf24270 */
[----:B-1----:R-:W-:Y:S02]  /*35150*/  IMAD.MOV.U32 R4, RZ, RZ, R211 ;  /* 0x000000ffff047224 */ /* 0x002fe400078e00d3 */
[----:B------:R-:W-:Y:S01]  /*35160*/  IMAD.MOV.U32 R5, RZ, RZ, R210 ;  /* 0x000000ffff057224 */ /* 0x000fe200078e00d2 */
[----:B------:R-:W-:-:S04]  /*35170*/  IADD3.X R212, R212, UR6, RZ, P1, !PT ;  /* 0x00000006d4d47c10 */ /* 0x000fc80008ffe4ff */
[----:B------:R1:W-:Y:S01]  /*35180*/  LDGSTS.E [R2+0x4000], desc[UR8][R4.64], P0 ;  /* 0x0400000004027fae */ /* 0x0003e20008121848 */
[----:B------:R-:W-:Y:S02]  /*35190*/  ISETP.NE.U32.AND P0, PT, RZ, UR12, PT ;  /* 0x0000000cff007c0c */ /* 0x000fe4000bf05070 */
[----:B---3--:R-:W-:-:S04]  /*351a0*/  IADD3 R0, P3, R0, UR4, RZ ;  /* 0x0000000400007c10 */ /* 0x008fc8000ff7e0ff */
[----:B--2---:R-:W-:Y:S01]  /*351b0*/  IADD3.X R6, R6, UR6, RZ, P3, !PT ;  /* 0x0000000606067c10 */ /* 0x004fe20009ffe4ff */
[----:B------:R-:W-:Y:S04]  /*351c0*/  STL [R1+0x750], R0 ;  /* 0x0007500001007387 */ /* 0x000fe80000100800 */
[----:B------:R2:W-:Y:S04]  /*351d0*/  STL [R1+0x74c], R6 ;  /* 0x00074c0601007387 */ /* 0x0005e80000100800 */
[----:B------:R-:W3:Y:S01]  /*351e0*/  LDL.LU R173, [R1+0x75c] ;  /* 0x00075c0001ad7983 */ /* 0x000ee20000300800 */
[----:B------:R-:W-:Y:S01]  /*351f0*/  USEL UR12, URZ, 0x4, !UP1 ;  /* 0x000000043f0c7887 */ /* 0x000fe2000c800000 */
[----:B------:R-:W-:Y:S01]  /*35200*/  IADD3 R215, P2, R215, UR4, RZ ;  /* 0x00000004d7d77c10 */ /* 0x000fe2000ff5e0ff */
[----:B-1----:R-:W-:Y:S01]  /*35210*/  IMAD.MOV.U32 R5, RZ, RZ, R212 ;  /* 0x000000ffff057224 */ /* 0x002fe200078e00d4 */
[----:B------:R-:W-:Y:S01]  /*35220*/  MOV R4, R213 ;  /* 0x000000d500047202 */ /* 0x000fe20000000f00 */
[----:B------:R-:W-:Y:S01]  /*35230*/  USEL UR12, UR12, URZ, !UP0 ;  /* 0x0000003f0c0c7287 */ /* 0x000fe2000c000000 */
[----:B------:R-:W-:-:S03]  /*35240*/  IADD3.X R214, R214, UR6, RZ, P2, !PT ;  /* 0x00000006d6d67c10 */ /* 0x000fc600097fe4ff */
[----:B------:R1:W-:Y:S02]  /*35250*/  LDGSTS.E [R2+0x4], desc[UR8][R4.64], P0 ;  /* 0x0000400004027fae */ /* 0x0003e40008121848 */
[----:B------:R-:W-:Y:S01]  /*35260*/  ISETP.NE.U32.AND P1, PT, RZ, UR12, PT ;  /* 0x0000000cff007c0c */ /* 0x000fe2000bf25070 */
[----:B------:R-:W-:Y:S01]  /*35270*/  UISETP.GT.AND UP1, UPT, UR16, 0x7, UPT ;  /* 0x000000071000788c */ /* 0x000fe2000bf24270 */
[----:B-1----:R-:W-:Y:S02]  /*35280*/  IMAD.MOV.U32 R4, RZ, RZ, R215 ;  /* 0x000000ffff047224 */ /* 0x002fe400078e00d7 */
[----:B------:R-:W-:-:S05]  /*35290*/  IMAD.MOV.U32 R5, RZ, RZ, R214 ;  /* 0x000000ffff057224 */ /* 0x000fca00078e00d6 */
[----:B------:R1:W-:Y:S01]  /*352a0*/  LDGSTS.E [R2+0x4004], desc[UR8][R4.64], P0 ;  /* 0x0400400004027fae */ /* 0x0003e20008121848 */
[----:B------:R-:W-:Y:S01]  /*352b0*/  IADD3 R219, P0, R219, UR4, RZ ;  /* 0x00000004dbdb7c10 */ /* 0x000fe2000ff1e0ff */
[----:B------:R-:W-:-:S03]  /*352c0*/  USEL UR12, URZ, 0x4, !UP1 ;  /* 0x000000043f0c7887 */ /* 0x000fc6000c800000 */
[----:B------:R-:W-:Y:S02]  /*352d0*/  IADD3.X R218, R218, UR6, RZ, P0, !PT ;  /* 0x00000006dada7c10 */ /* 0x000fe400087fe4ff */
[----:B-1----:R-:W-:Y:S01]  /*352e0*/  MOV R4, R217 ;  /* 0x000000d900047202 */ /* 0x002fe20000000f00 */
[----:B------:R-:W-:Y:S01]  /*352f0*/  IMAD.MOV.U32 R5, RZ, RZ, R216 ;  /* 0x000000ffff057224 */ /* 0x000fe200078e00d8 */
[----:B------:R-:W-:-:S04]  /*35300*/  USEL UR12, UR12, URZ, !UP0 ;  /* 0x0000003f0c0c7287 */ /* 0x000fc8000c000000 */
[----:B------:R1:W-:Y:S01]  /*35310*/  LDGSTS.E [R2+0x8], desc[UR8][R4.64], P1 ;  /* 0x0000800004027fae */ /* 0x0003e20008921848 */
[----:B------:R-:W-:Y:S01]  /*35320*/  UISETP.GT.AND UP1, UPT, UR16, 0x24, UPT ;  /* 0x000000241000788c */ /* 0x000fe2000bf24270 */
[----:B------:R-:W-:Y:S01]  /*35330*/  ISETP.NE.U32.AND P0, PT, RZ, UR12, PT ;  /* 0x0000000cff007c0c */ /* 0x000fe2000bf05070 */
[----:B-1----:R-:W-:Y:S02]  /*35340*/  IMAD.MOV.U32 R4, RZ, RZ, R219 ;  /* 0x000000ffff047224 */ /* 0x002fe400078e00db */
[----:B------:R-:W-:-:S05]  /*35350*/  IMAD.MOV.U32 R5, RZ, RZ, R218 ;  /* 0x000000ffff057224 */ /* 0x000fca00078e00da */
[----:B------:R1:W-:Y:S01]  /*35360*/  LDGSTS.E [R2+0x4008], desc[UR8][R4.64], P1 ;  /* 0x0400800004027fae */ /* 0x0003e20008921848 */
[----:B------:R-:W-:Y:S01]  /*35370*/  IADD3 R221, P1, R221, UR4, RZ ;  /* 0x00000004dddd7c10 */ /* 0x000fe2000ff3e0ff */
[----:B------:R-:W-:Y:S01]  /*35380*/  USEL UR12, URZ, 0x4, !UP1 ;  /* 0x000000043f0c7887 */ /* 0x000fe2000c800000 */
[----:B------:R-:W-:Y:S02]  /*35390*/  IADD3 R223, P2, R223, UR4, RZ ;  /* 0x00000004dfdf7c10 */ /* 0x000fe4000ff5e0ff */
[----:B------:R-:W-:Y:S01]  /*353a0*/  IADD3.X R220, R220, UR6, RZ, P1, !PT ;  /* 0x00000006dcdc7c10 */ /* 0x000fe20008ffe4ff */
[----:B------:R-:W-:Y:S01]  /*353b0*/  USEL UR12, UR12, URZ, !UP0 ;  /* 0x0000003f0c0c7287 */ /* 0x000fe2000c000000 */
[----:B------:R-:W-:Y:S02]  /*353c0*/  IADD3.X R222, R222, UR6, RZ, P2, !PT ;  /* 0x00000006dede7c10 */ /* 0x000fe400097fe4ff */
[----:B-1----:R-:W-:Y:S01]  /*353d0*/  MOV R4, R221 ;  /* 0x000000dd00047202 */ /* 0x002fe20000000f00 */
[----:B------:R-:W-:-:S02]  /*353e0*/  IMAD.MOV.U32 R5, RZ, RZ, R220 ;  /* 0x000000ffff057224 */ /* 0x000fc400078e00dc */
[----:B------:R-:W-:-:S03]  /*353f0*/  ISETP.NE.U32.AND P1, PT, RZ, UR12, PT ;  /* 0x0000000cff007c0c */ /* 0x000fc6000bf25070 */
[----:B------:R1:W-:Y:S02]  /*35400*/  LDGSTS.E [R2+0xc], desc[UR8][R4.64], P0 ;  /* 0x0000c00004027fae */ /* 0x0003e40008121848 */
[----:B-1----:R-:W-:Y:S02]  /*35410*/  IMAD.MOV.U32 R4, RZ, RZ, R223 ;  /* 0x000000ffff047224 */ /* 0x002fe400078e00df */
[----:B------:R-:W-:-:S05]  /*35420*/  IMAD.MOV.U32 R5, RZ, RZ, R222 ;  /* 0x000000ffff057224 */ /* 0x000fca00078e00de */
[----:B------:R1:W-:Y:S01]  /*35430*/  LDGSTS.E [R2+0x400c], desc[UR8][R4.64], P0 ;  /* 0x0400c00004027fae */ /* 0x0003e20008121848 */
[----:B----4-:R-:W-:-:S04]  /*35440*/  IADD3 R7, P0, R7, UR4, RZ ;  /* 0x0000000407077c10 */ /* 0x010fc8000ff1e0ff */
[----:B------:R-:W-:Y:S02]  /*35450*/  IADD3.X R176, R176, UR6, RZ, P0, !PT ;  /* 0x00000006b0b07c10 */ /* 0x000fe400087fe4ff */
[----:B-1----:R-:W-:Y:S01]  /*35460*/  MOV R4, R0 ;  /* 0x0000000000047202 */ /* 0x002fe20000000f00 */
[----:B------:R-:W-:Y:S02]  /*35470*/  IMAD.MOV.U32 R5, RZ, RZ, R6 ;  /* 0x000000ffff057224 */ /* 0x000fe400078e0006 */
[----:B--2---:R-:W2:Y:S04]  /*35480*/  LDL.LU R6, [R1+0x768] ;  /* 0x0007680001067983 */ /* 0x004ea80000300800 */
        /* <DEDUP_REMOVED lines=9> */
[----:B------:R-:W4:Y:S04]  /*35520*/  LDL.LU R7, [R1+0x76c] ;  /* 0x00076c0001077983 */ /* 0x000f280000300800 */
[----:B------:R-:W-:Y:S01]  /*35530*/  STL [R1+0x760], R172 ;  /* 0x000760ac01007387 */ /* 0x000fe20000100800 */
[----:B-1----:R-:W-:Y:S02]  /*35540*/  MOV R4, R172 ;  /* 0x000000ac00047202 */ /* 0x002fe40000000f00 */
[----:B---3--:R-:W-:-:S05]  /*35550*/  IADD3.X R173, R173, UR6, RZ, P1, !PT ;  /* 0x00000006adad7c10 */ /* 0x008fca0008ffe4ff */
[----:B------:R1:W-:Y:S01]  /*35560*/  STL [R1+0x75c], R173 ;  /* 0x00075cad01007387 */ /* 0x0003e20000100800 */
[----:B------:R-:W-:-:S03]  /*35570*/  IMAD.MOV.U32 R5, RZ, RZ, R173 ;  /* 0x000000ffff057224 */ /* 0x000fc600078e00ad */
[----:B-1----:R-:W3:Y:S04]  /*35580*/  LDL.LU R173, [R1+0x774] ;  /* 0x0007740001ad7983 */ /* 0x002ee80000300800 */
[----:B------:R-:W3:Y:S01]  /*35590*/  LDL.LU R172, [R1+0x778] ;  /* 0x0007780001ac7983 */ /* 0x000ee20000300800 */
        /* <DEDUP_REMOVED lines=9> */
[----:B--2---:R-:W-:Y:S02]  /*35630*/  IADD3 R6, P2, R6, UR4, RZ ;  /* 0x0000000406067c10 */ /* 0x004fe4000ff5e0ff */
        /* <DEDUP_REMOVED lines=8> */
[----:B--2---:R-:W2:Y:S04]  /*356c0*/  LDL.LU R6, [R1+0x780] ;  /* 0x0007800001067983 */ /* 0x004ea80000300800 */
[----:B------:R4:W-:Y:S04]  /*356d0*/  STL [R1+0x76c], R7 ;  /* 0x00076c0701007387 */ /* 0x0009e80000100800 */
[----:B-1----:R-:W2:Y:S04]  /*356e0*/  LDL.LU R176, [R1+0x77c] ;  /* 0x00077c0001b07983 */ /* 0x002ea80000300800 */
[----:B------:R1:W-:Y:S02]  /*356f0*/  LDGSTS.E [R2+0xc004], desc[UR8][R4.64], P0 ;  /* 0x0c00400004027fae */ /* 0x0003e40008121848 */
[----:B-1----:R-:W-:Y:S01]  /*35700*/  MOV R4, R0 ;  /* 0x0000000000047202 */ /* 0x002fe20000000f00 */
[----:B------:R-:W-:-:S02]  /*35710*/  IMAD.MOV.U32 R5, RZ, RZ, R7 ;  /* 0x000000ffff057224 */ /* 0x000fc400078e0007 */
[----:B----4-:R-:W4:Y:S04]  /*35720*/  LDL.LU R7, [R1+0x788] ;  /* 0x0007880001077983 */ /* 0x010f280000300800 */
[----:B------:R-:W4:Y:S04]  /*35730*/  LDL.LU R0, [R1+0x950] ;  /* 0x0009500001007983 */ /* 0x000f280000300800 */
[----:B------:R1:W-:Y:S01]  /*35740*/  LDGSTS.E [R2+0x8008], desc[UR8][R4.64], P1 ;  /* 0x0800800004027fae */ /* 0x0003e20008921848 */
[----:B---3--:R-:W-:-:S04]  /*35750*/  IADD3 R172, P0, R172, UR4, RZ ;  /* 0x00000004acac7c10 */ /* 0x008fc8000ff1e0ff */
[----:B------:R-:W-:Y:S01]  /*35760*/  IADD3.X R173, R173, UR6, RZ, P0, !PT ;  /* 0x00000006adad7c10 */ /* 0x000fe200087fe4ff */
[----:B------:R-:W-:Y:S04]  /*35770*/  STL [R1+0x778], R172 ;  /* 0x000778ac01007387 */ /* 0x000fe80000100800 */
[----:B------:R3:W-:Y:S01]  /*35780*/  STL [R1+0x774], R173 ;  /* 0x000774ad01007387 */ /* 0x0007e20000100800 */
[----:B-1----:R-:W-:Y:S02]  /*35790*/  IMAD.MOV.U32 R5, RZ, RZ, R173 ;  /* 0x000000ffff057224 */ /* 0x002fe400078e00ad */
[----:B------:R-:W-:Y:S01]  /*357a0*/  IMAD.MOV.U32 R4, RZ, RZ, R172 ;  /* 0x000000ffff047224 */ /* 0x000fe200078e00ac */
[----:B------:R-:W-:-:S04]  /*357b0*/  UISETP.GT.AND UP1, UPT, UR16, 0x27, UPT ;  /* 0x000000271000788c */ /* 0x000fc8000bf24270 */
[----:B------:R1:W-:Y:S04]  /*357c0*/  LDGSTS.E [R2+0xc008], desc[UR8][R4.64], P1 ;  /* 0x0c00800004027fae */ /* 0x0003e80008921848 */
[----:B---3--:R-:W3:Y:S04]  /*357d0*/  LDL.LU R173, [R1+0x784] ;  /* 0x0007840001ad7983 */ /* 0x008ee80000300800 */
[----:B------:R-:W3:Y:S01]  /*357e0*/  LDL.LU R172, [R1+0x94c] ;  /* 0x00094c0001ac7983 */ /* 0x000ee20000300800 */
[----:B------:R-:W-:-:S04]  /*357f0*/  USEL UR12, URZ, 0x4, !UP1 ;  /* 0x000000043f0c7887 */ /* 0x000fc8000c800000 */
[----:B------:R-:W-:-:S06]  /*35800*/  USEL UR12, UR12, URZ, !UP0 ;  /* 0x0000003f0c0c7287 */ /* 0x000fcc000c000000 */
[----:B------:R-:W-:Y:S02]  /*35810*/  ISETP.NE.U32.AND P0, PT, RZ, UR12, PT ;  /* 0x0000000cff007c0c */ /* 0x000fe4000bf05070 */
[----:B--2---:R-:W-:-:S04]  /*35820*/  IADD3 R6, P1, R6, UR4, RZ ;  /* 0x0000000406067c10 */ /* 0x004fc8000ff3e0ff */
[----:B------:R-:W-:Y:S01]  /*35830*/  IADD3.X R176, R176, UR6, RZ, P1, !PT ;  /* 0x00000006b0b07c10 */ /* 0x000fe20008ffe4ff */
[----:B------:R-:W-:Y:S01]  /*35840*/  STL [R1+0x780], R6 ;  /* 0x0007800601007387 */ /* 0x000fe20000100800 */
[----:B-1----:R-:W-:-:S03]  /*35850*/  MOV R4, R6 ;  /* 0x0000000600047202 */ /* 0x002fc60000000f00 */
[----:B------:R1:W-:Y:S01]  /*35860*/  STL [R1+0x77c], R176 ;  /* 0x00077cb001007387 */ /* 0x0003e20000100800 */
[----:B------:R-:W-:-:S05]  /*35870*/  IMAD.MOV.U32 R5, RZ, RZ, R176 ;  /* 0x000000ffff057224 */ /* 0x000fca00078e00b0 */
[----:B------:R2:W-:Y:S04]  /*35880*/  LDGSTS.E [R2+0x800c], desc[UR8][R4.64], P0 ;  /* 0x0800c00004027fae */ /* 0x0005e80008121848 */
[----:B-1----:R-:W3:Y:S04]  /*35890*/  LDL.LU R176, [R1+0x954] ;  /* 0x0009540001b07983 */ /* 0x002ee80000300800 */
[----:B------:R-:W3:Y:S01]  /*358a0*/  LDL.LU R6, [R1+0x958] ;  /* 0x0009580001067983 */ /* 0x000ee20000300800 */
[----:B----4-:R-:W-:Y:S02]  /*358b0*/  IADD3 R7, P2, R7, UR4, RZ ;  /* 0x0000000407077c10 */ /* 0x010fe4000ff5e0ff */
[----:B------:R-:W-:-:S03]  /*358c0*/  IADD3 R0, P3, R0, UR4, RZ ;  /* 0x0000000400007c10 */ /* 0x000fc6000ff7e0ff */
[----:B------:R1:W-:Y:S01]  /*358d0*/  STL [R1+0x788], R7 ;  /* 0x0007880701007387 */ /* 0x0003e20000100800 */
[----:B--2---:R-:W-:Y:S01]  /*358e0*/  IMAD.MOV.U32 R4, RZ, RZ, R7 ;  /* 0x000000ffff047224 */ /* 0x004fe200078e0007 */
[----:B---3--:R-:W-:Y:S02]  /*358f0*/  IADD3.X R173, R173, UR6, RZ, P2, !PT ;  /* 0x00000006adad7c10 */ /* 0x008fe400097fe4ff */
        /* <DEDUP_REMOVED lines=13> */
[----:B------:R-:W-:Y:S01]  /*359d0*/  MOV R4, R0 ;  /* 0x0000000000047202 */ /* 0x000fe20000000f00 */
[----:B-1----:R-:W4:Y:S04]  /*359e0*/  LDL.LU R172, [R1+0x968] ;  /* 0x0009680001ac7983 */ /* 0x002f280000300800 */
[----:B------:R-:W4:Y:S06]  /*359f0*/  LDL.LU R0, [R1+0x970] ;  /* 0x0009700001007983 */ /* 0x000f2c0000300800 */
        /* <DEDUP_REMOVED lines=13> */
[----:B------:R-:W-:-:S03]  /*35ad0*/  MOV R4, R7 ;  /* 0x0000000700047202 */ /* 0x000fc60000000f00 */
[----:B------:R1:W-:Y:S01]  /*35ae0*/  STL [R1+0x95c], R173 ;  /* 0x00095cad01007387 */ /* 0x0003e20000100800 */
[----:B------:R-:W-:-:S03]  /*35af0*/  IMAD.MOV.U32 R5, RZ, RZ, R173 ;  /* 0x000000ffff057224 */ /* 0x000fc600078e00ad */
        /* <DEDUP_REMOVED lines=24> */
[----:B-1----:R-:W-:Y:S01]  /*35c80*/  MOV R4, R0 ;  /* 0x0000000000047202 */ /* 0x002fe20000000f00 */
[----:B------:R-:W-:Y:S01]  /*35c90*/  IMAD.MOV.U32 R5, RZ, RZ, R6 ;  /* 0x000000ffff057224 */ /* 0x000fe200078e0006 */
[----:B----4-:R-:W4:Y:S04]  /*35ca0*/  LDL.LU R0, [R1+0x988] ;  /* 0x0009880001007983 */ /* 0x010f280000300800 */
[----:B------:R-:W4:Y:S04]  /*35cb0*/  LDL.LU R6, [R1+0xb50] ;  /* 0x000b500001067983 */ /* 0x000f280000300800 */
[----:B------:R1:W-:Y:S01]  /*35cc0*/  LDGSTS.E [R2+0x10008], desc[UR8][R4.64], P1 ;  /* 0x1000800004027fae */ /* 0x0003e20008921848 */
[----:B---3--:R-:W-:-:S04]  /*35cd0*/  IADD3 R7, P0, R7, UR4, RZ ;  /* 0x0000000407077c10 */ /* 0x008fc8000ff1e0ff */
[----:B--2---:R-:W-:Y:S01]  /*35ce0*/  IADD3.X R173, R173, UR6, RZ, P0, !PT ;  /* 0x00000006adad7c10 */ /* 0x004fe200087fe4ff */
        /* <DEDUP_REMOVED lines=15> */
[----:B-1----:R-:W-:-:S03]  /*35de0*/  MOV R4, R172 ;  /* 0x000000ac00047202 */ /* 0x002fc60000000f00 */
[----:B------:R-:W-:Y:S01]  /*35df0*/  STL [R1+0x97c], R177 ;  /* 0x00097cb101007387 */ /* 0x000fe20000100800 */
[----:B------:R-:W-:-:S03]  /*35e00*/  IMAD.MOV.U32 R5, RZ, RZ, R177 ;  /* 0x000000ffff057224 */ /* 0x000fc600078e00b1 */
        /* <DEDUP_REMOVED lines=14> */
[----:B---3--:R-:W-:-:S03]  /*35ef0*/  MOV R4, R6 ;  /* 0x0000000600047202 */ /* 0x008fc60000000f00 */
[----:B-1----:R-:W3:Y:S01]  /*35f00*/  LDL.LU R6, [R1+0xb5c] ;  /* 0x000b5c0001067983 */ /* 0x002ee20000300800 */
[----:B------:R-:W-:-:S04]  /*35f10*/  UISETP.GT.AND UP1, UPT, UR16, 0x64, UPT ;  /* 0x000000641000788c */ /* 0x000fc8000bf24270 */
[----:B------:R-:W-:-:S04]  /*35f20*/  USEL UR12, URZ, 0x4, !UP1 ;  /* 0x000000043f0c7887 */ /* 0x000fc8000c800000 */
[----:B------:R-:W-:Y:S01]  /*35f30*/  USEL UR12, UR12, URZ, !UP0 ;  /* 0x0000003f0c0c7287 */ /* 0x000fe2000c000000 */
[----:B------:R-:W-:-:S05]  /*35f40*/  IADD3 R7, P0, R7, UR4, RZ ;  /* 0x0000000407077c10 */ /* 0x000fca000ff1e0ff */
[----:B------:R-:W-:Y:S01]  /*35f50*/  ISETP.NE.U32.AND P1, PT, RZ, UR12, PT ;  /* 0x0000000cff007c0c */ /* 0x000fe2000bf25070 */
[----:B------:R-:W-:Y:S01]  /*35f60*/  IMAD.MOV.U32 R5, RZ, RZ, R173 ;  /* 0x000000ffff057224 */ /* 0x000fe200078e00ad */
[----:B------:R-:W-:Y:S11]  /*35f70*/  STL [R1+0xb58], R7 ;  /* 0x000b580701007387 */ /* 0x000ff60000100800 */
        /* <DEDUP_REMOVED lines=16> */
[----:B-1----:R-:W3:Y:S04]  /*36080*/  LDL.LU R172, [R1+0xb7c] ;  /* 0x000b7c0001ac7983 */ /* 0x002ee80000300800 */
[----:B------:R-:W3:Y:S01]  /*36090*/  LDL.LU R7, [R1+0xb80] ;  /* 0x000b800001077983 */ /* 0x000ee20000300800 */
[----:B------:R-:W-:Y:S01]  /*360a0*/  IMAD.MOV.U32 R5, RZ, RZ, R6 ;  /* 0x000000ffff057224 */ /* 0x000fe200078e0006 */
[----:B------:R-:W-:-:S02]  /*360b0*/  MOV R4, R0 ;  /* 0x0000000000047202 */ /* 0x000fc40000000f00 */
        /* <DEDUP_REMOVED lines=20> */
[----:B------:R-:W-:Y:S02]  /*36200*/  IADD3.X R189, R189, UR6, RZ, P3, !PT ;  /* 0x00000006bdbd7c10 */ /* 0x000fe40009ffe4ff */
[----:B-1----:R-:W-:-:S03]  /*36210*/  MOV R4, R177 ;  /* 0x000000b100047202 */ /* 0x002fc60000000f00 */
[----:B------:R-:W-:-:S05]  /*36220*/  IMAD.MOV.U32 R5, RZ, RZ, R189 ;  /* 0x000000ffff057224 */ /* 0x000fca00078e00bd */
[----:B------:R1:W-:Y:S04]  /*36230*/  LDGSTS.E [R2+0x18008], desc[UR8][R4.64], P1 ;  /* 0x1800800004027fae */ /* 0x0003e80008921848 */
[----:B------:R-:W-:Y:S04]  /*36240*/  STL [R1+0xb68], R190 ;  /* 0x000b68be01007387 */ /* 0x000fe80000100800 */
[----:B------:R-:W-:Y:S04]  /*36250*/  STL [R1+0xb64], R191 ;  /* 0x000b64bf01007387 */ /* 0x000fe80000100800 */
[----:B------:R-:W-:Y:S04]  /*36260*/  STL [R1+0xb70], R177 ;  /* 0x000b70b101007387 */ /* 0x000fe80000100800 */
        /* <DEDUP_REMOVED lines=13> */
[----:B-1----:R-:W-:Y:S01]  /*36340*/  MOV R4, R7 ;  /* 0x0000000700047202 */ /* 0x002fe20000000f00 */
[----:B------:R-:W-:Y:S02]  /*36350*/  IMAD.MOV.U32 R5, RZ, RZ, R172 ;  /* 0x000000ffff057224 */ /* 0x000fe400078e00ac */
        /* <DEDUP_REMOVED lines=9> */
[----:B------:R-:W4:Y:S01]  /*363f0*/  LDL.LU R176, [R1+0x794] ;  /* 0x0007940001b07983 */ /* 0x000f220000300800 */
[----:B------:R-:W-:-:S03]  /*36400*/  IADD3 R233, P3, R233, UR4, RZ ;  /* 0x00000004e9e97c10 */ /* 0x000fc6000ff7e0ff */
[----:B------:R-:W4:Y:S01]  /*36410*/  LDL.LU R7, [R1+0x798] ;  /* 0x0007980001077983 */ /* 0x000f220000300800 */
[----:B------:R-:W-:-:S03]  /*36420*/  IADD3.X R232, R232, UR6, RZ, P3, !PT ;  /* 0x00000006e8e87c10 */ /* 0x000fc60009ffe4ff */
[----:B------:R-:W4:Y:S01]  /*36430*/  LDL.LU R172, [R1+0x7a0] ;  /* 0x0007a00001ac7983 */ /* 0x000f220000300800 */
[----:B------:R-:W-:Y:S01]  /*36440*/  UISETP.GT.AND UP1, UPT, UR16, 0x8, UPT ;  /* 0x000000081000788c */ /* 0x000fe2000bf24270 */
[----:B------:R-:W-:Y:S02]  /*36450*/  IADD3 R225, P1, R225, UR4, RZ ;  /* 0x00000004e1e17c10 */ /* 0x000fe4000ff3e0ff */
[----:B------:R1:W-:Y:S01]  /*36460*/  LDGSTS.E [R2+0x1c00c], desc[UR8][R4.64], P0 ;  /* 0x1c00c00004027fae */ /* 0x0003e20008121848 */
        /* <DEDUP_REMOVED lines=8> */
[----:B------:R-:W-:Y:S01]  /*364f0*/  IADD3 R2, R2, UR17, RZ ;  /* 0x0000001102027c10 */ /* 0x000fe2000fffe0ff */
[----:B------:R-:W-:Y:S01]  /*36500*/  IMAD.MOV.U32 R5, RZ, RZ, R224 ;  /* 0x000000ffff057224 */ /* 0x000fe200078e00e0 */
[----:B------:R-:W-:Y:S01]  /*36510*/  USEL UR12, URZ, 0x4, !UP1 ;  /* 0x000000043f0c7887 */ /* 0x000fe2000c800000 */
[----:B------:R-:W-:-:S03]  /*36520*/  IADD3.X R226, R226, UR6, RZ, P1, !PT ;  /* 0x00000006e2e27c10 */ /* 0x000fc60008ffe4ff */
[----:B------:R-:W-:Y:S01]  /*36530*/  USEL UR12, UR12, URZ, !UP0 ;  /* 0x0000003f0c0c7287 */ /* 0x000fe2000c000000 */
[----:B------:R1:W-:Y:S01]  /*36540*/  LDGSTS.E [R2], desc[UR8][R4.64], P0 ;  /* 0x0000000004027fae */ /* 0x0003e20008121848 */
[----:B------:R-:W-:Y:S01]  /*36550*/  IADD3 R229, P1, R229, UR4, RZ ;  /* 0x00000004e5e57c10 */ /* 0x000fe2000ff3e0ff */
[----:B------:R-:W-:Y:S01]  /*36560*/  UISETP.GT.AND UP1, UPT, UR16, 0xa, UPT ;  /* 0x0000000a1000788c */ /* 0x000fe2000bf24270 */
[----:B-1----:R-:W-:Y:S01]  /*36570*/  IMAD.MOV.U32 R4, RZ, RZ, R227 ;  /* 0x000000ffff047224 */ /* 0x002fe200078e00e3 */
[----:B------:R-:W-:-:S05]  /*36580*/  MOV R5, R226 ;  /* 0x000000e200057202 */ /* 0x000fca0000000f00 */
[----:B------:R1:W-:Y:S01]  /*36590*/  LDGSTS.E [R2+0x4000], desc[UR8][R4.64], P0 ;  /* 0x0400000004027fae */ /* 0x0003e20008121848 */
[----:B------:R-:W-:Y:S02]  /*365a0*/  ISETP.NE.U32.AND P0, PT, RZ, UR12, PT ;  /* 0x0000000cff007c0c */ /* 0x000fe4000bf05070 */
[----:B---3--:R-:W-:-:S04]  /*365b0*/  IADD3 R0, P3, R0, UR4, RZ ;  /* 0x0000000400007c10 */ /* 0x008fc8000ff7e0ff */
[----:B--2---:R-:W-:Y:S01]  /*365c0*/  IADD3.X R6, R6, UR6, RZ, P3, !PT ;  /* 0x0000000606067c10 */ /* 0x004fe20009ffe4ff */
[----:B------:R-:W-:Y:S04]  /*365d0*/  STL [R1+0x790], R0 ;  /* 0x0007900001007387 */ /* 0x000fe80000100800 */
[----:B------:R2:W-:Y:S04]  /*365e0*/  STL [R1+0x78c], R6 ;  /* 0x00078c0601007387 */ /* 0x0005e80000100800 */
[----:B------:R-:W3:Y:S01]  /*365f0*/  LDL.LU R173, [R1+0x79c] ;  /* 0x00079c0001ad7983 */ /* 0x000ee20000300800 */
[----:B------:R-:W-:Y:S01]  /*36600*/  IADD3.X R228, R228, UR6, RZ, P1, !PT ;  /* 0x00000006e4e47c10 */ /* 0x000fe20008ffe4ff */
[----:B------:R-:W-:Y:S01]  /*36610*/  USEL UR12, URZ, 0x4, !UP1 ;  /* 0x000000043f0c7887 */ /* 0x000fe2000c800000 */
[----:B------:R-:W-:Y:S01]  /*36620*/  IADD3 R231, P2, R231, UR4, RZ ;  /* 0x00000004e7e77c10 */ /* 0x000fe2000ff5e0ff */
[----:B-1----:R-:W-:-:S02]  /*36630*/  IMAD.MOV.U32 R4, RZ, RZ, R229 ;  /* 0x000000ffff047224 */ /* 0x002fc400078e00e5 */
[----:B------:R-:W-:Y:S01]  /*36640*/  USEL UR12, UR12, URZ, !UP0 ;  /* 0x0000003f0c0c7287 */ /* 0x000fe2000c000000 */
[----:B------:R-:W-:Y:S01]  /*36650*/  IMAD.MOV.U32 R5, RZ, RZ, R228 ;  /* 0x000000ffff057224 */ /* 0x000fe200078e00e4 */
[----:B------:R-:W-:-:S04]  /*36660*/  IADD3.X R230, R230, UR6, RZ, P2, !PT ;  /* 0x00000006e6e67c10 */ /* 0x000fc800097fe4ff */
[----:B------:R1:W-:Y:S01]  /*36670*/  LDGSTS.E [R2+0x4], desc[UR8][R4.64], P0 ;  /* 0x0000400004027fae */ /* 0x0003e20008121848 */
[----:B------:R-:W-:Y:S01]  /*36680*/  ISETP.NE.U32.AND P1, PT, RZ, UR12, PT ;  /* 0x0000000cff007c0c */ /* 0x000fe2000bf25070 */
[----:B------:R-:W-:Y:S01]  /*36690*/  UISETP.GT.AND UP1, UPT, UR16, 0xb, UPT ;  /* 0x0000000b1000788c */ /* 0x000fe2000bf24270 */
[----:B-1----:R-:W-:Y:S01]  /*366a0*/  IMAD.MOV.U32 R4, RZ, RZ, R231 ;  /* 0x000000ffff047224 */ /* 0x002fe200078e00e7 */
[----:B------:R-:W-:-:S05]  /*366b0*/  MOV R5, R230 ;  /* 0x000000e600057202 */ /* 0x000fca0000000f00 */
[----:B------:R1:W-:Y:S01]  /*366c0*/  LDGSTS.E [R2+0x4004], desc[UR8][R4.64], P0 ;  /* 0x0400400004027fae */ /* 0x0003e20008121848 */
[----:B------:R-:W-:Y:S01]  /*366d0*/  IADD3 R235, P0, R235, UR4, RZ ;  /* 0x00000004ebeb7c10 */ /* 0x000fe2000ff1e0ff */
[----:B------:R-:W-:-:S03]  /*366e0*/  USEL UR12, URZ, 0x4, !UP1 ;  /* 0x000000043f0c7887 */ /* 0x000fc6000c800000 */
[----:B------:R-:W-:Y:S01]  /*366f0*/  IADD3.X R234, R234, UR6, RZ, P0, !PT ;  /* 0x00000006eaea7c10 */ /* 0x000fe200087fe4ff */
[----:B-1----:R-:W-:Y:S02]  /*36700*/  IMAD.MOV.U32 R4, RZ, RZ, R233 ;  /* 0x000000ffff047224 */ /* 0x002fe400078e00e9 */
[----:B------:R-:W-:Y:S01]  /*36710*/  IMAD.MOV.U32 R5, RZ, RZ, R232 ;  /* 0x000000ffff057224 */ /* 0x000fe200078e00e8 */
[----:B------:R-:W-:-:S04]  /*36720*/  USEL UR12, UR12, URZ, !UP0 ;  /* 0x0000003f0c0c7287 */ /* 0x000fc8000c000000 */
[----:B------:R1:W-:Y:S01]  /*36730*/  LDGSTS.E [R2+0x8], desc[UR8][R4.64], P1 ;  /* 0x0000800004027fae */ /* 0x0003e20008921848 */
[----:B------:R-:W-:Y:S01]  /*36740*/  UISETP.GT.AND UP1, UPT, UR16, 0x28, UPT ;  /* 0x000000281000788c */ /* 0x000fe2000bf24270 */
[----:B------:R-:W-:Y:S01]  /*36750*/  ISETP.NE.U32.AND P0, PT, RZ, UR12, PT ;  /* 0x0000000cff007c0c */ /* 0x000fe2000bf05070 */
[----:B-1----:R-:W-:Y:S01]  /*36760*/  IMAD.MOV.U32 R4, RZ, RZ, R235 ;  /* 0x000000ffff047224 */ /* 0x002fe200078e00eb */
[----:B------:R-:W-:-:S05]  /*36770*/  MOV R5, R234 ;  /* 0x000000ea00057202 */ /* 0x000fca0000000f00 */
[----:B------:R1:W-:Y:S01]  /*36780*/  LDGSTS.E [R2+0x4008], desc[UR8][R4.64], P1 ;  /* 0x0400800004027fae */ /* 0x0003e20008921848 */
[----:B------:R-:W-:Y:S01]  /*36790*/  IADD3 R237, P1, R237, UR4, RZ ;  /* 0x00000004eded7c10 */ /* 0x000fe2000ff3e0ff */
[----:B------:R-:W-:-:S03]  /*367a0*/  USEL UR12, URZ, 0x4, !UP1 ;  /* 0x000000043f0c7887 */ /* 0x000fc6000c800000 */
[----:B------:R-:W-:Y:S02]  /*367b0*/  IADD3.X R236, R236, UR6, RZ, P1, !PT ;  /* 0x00000006ecec7c10 */ /* 0x000fe40008ffe4ff */
[----:B------:R-:W-:Y:S01]  /*367c0*/  IADD3 R239, P2, R239, UR4, RZ ;  /* 0x00000004efef7c10 */ /* 0x000fe2000ff5e0ff */
[----:B------:R-:W-:Y:S01]  /*367d0*/  USEL UR12, UR12, URZ, !UP0 ;  /* 0x0000003f0c0c7287 */ /* 0x000fe2000c000000 */
[----:B-1----:R-:W-:Y:S02]  /*367e0*/  IMAD.MOV.U32 R4, RZ, RZ, R237 ;  /* 0x000000ffff047224 */ /* 0x002fe400078e00ed */
[----:B------:R-:W-:Y:S01]  /*367f0*/  IMAD.MOV.U32 R5, RZ, RZ, R236 ;  /* 0x000000ffff057224 */ /* 0x000fe200078e00ec */
[----:B------:R-:W-:Y:S02]  /*36800*/  IADD3.X R238, R238, UR6, RZ, P2, !PT ;  /* 0x00000006eeee7c10 */ /* 0x000fe400097fe4ff */
[----:B------:R-:W-:Y:S02]  /*36810*/  ISETP.NE.U32.AND P1, PT, RZ, UR12, PT ;  /* 0x0000000cff007c0c */ /* 0x000fe4000bf25070 */
[----:B------:R1:W-:Y:S02]  /*36820*/  LDGSTS.E [R2+0xc], desc[UR8][R4.64], P0 ;  /* 0x0000c00004027fae */ /* 0x0003e40008121848 */
[----:B-1----:R-:W-:Y:S01]  /*36830*/  IMAD.MOV.U32 R4, RZ, RZ, R239 ;  /* 0x000000ffff047224 */ /* 0x002fe200078e00ef */
[----:B------:R-:W-:-:S05]  /*36840*/  MOV R5, R238 ;  /* 0x000000ee00057202 */ /* 0x000fca0000000f00 */
[----:B------:R1:W-:Y:S01]  /*36850*/  LDGSTS.E [R2+0x400c], desc[UR8][R4.64], P0 ;  /* 0x0400c00004027fae */ /* 0x0003e20008121848 */
[----:B----4-:R-:W-:-:S04]  /*36860*/  IADD3 R7, P0, R7, UR4, RZ ;  /* 0x0000000407077c10 */ /* 0x010fc8000ff1e0ff */
[----:B------:R-:W-:Y:S01]  /*36870*/  IADD3.X R176, R176, UR6, RZ, P0, !PT ;  /* 0x00000006b0b07c10 */ /* 0x000fe200087fe4ff */
[----:B-1----:R-:W-:Y:S02]  /*36880*/  IMAD.MOV.U32 R4, RZ, RZ, R0 ;  /* 0x000000ffff047224 */ /* 0x002fe400078e0000 */
[----:B------:R-:W-:Y:S02]  /*36890*/  IMAD.MOV.U32 R5, RZ, RZ, R6 ;  /* 0x000000ffff057224 */ /* 0x000fe400078e0006 */
[----:B--2---:R-:W2:Y:S04]  /*368a0*/  LDL.LU R6, [R1+0x7a8] ;  /* 0x0007a80001067983 */ /* 0x004ea80000300800 */
[----:B------:R-:W4:Y:S04]  /*368b0*/  LDL.LU R0, [R1+0x7b0] ;  /* 0x0007b00001007983 */ /* 0x000f280000300800 */
[----:B------:R1:W-:Y:S04]  /*368c0*/  LDGSTS.E [R2+0x8000], desc[UR8][R4.64], P1 ;  /* 0x0800000004027fae */ /* 0x0003e80008921848 */
[----:B------:R-:W-:Y:S04]  /*368d0*/  STL [R1+0x798], R7 ;  /* 0x0007980701007387 */ /* 0x000fe80000100800 */
[----:B------:R1:W-:Y:S02]  /*368e0*/  STL [R1+0x794], R176 ;  /* 0x000794b001007387 */ /* 0x0003e40000100800 */
[----:B-1----:R-:W-:Y:S01]  /*368f0*/  IMAD.MOV.U32 R4, RZ, RZ, R7 ;  /* 0x000000ffff047224 */ /* 0x002fe200078e0007 */
[----:B------:R-:W-:-:S02]  /*36900*/  MOV R5, R176 ;  /* 0x000000b000057202 */ /* 0x000fc40000000f00 */
[----:B------:R-:W4:Y:S04]  /*36910*/  LDL.LU R176, [R1+0x7a4] ;  /* 0x0007a40001b07983 */ /* 0x000f280000300800 */
[----:B------:R1:W-:Y:S01]  /*36920*/  LDGSTS.E [R2+0xc000], desc[UR8][R4.64], P1 ;  /* 0x0c00000004027fae */ /* 0x0003e20008921848 */
[----:B------:R-:W-:-:S03]  /*36930*/  IADD3 R172, P1, R172, UR4, RZ ;  /* 0x00000004acac7c10 */ /* 0x000fc6000ff3e0ff */
[----:B------:R-:W4:Y:S04]  /*36940*/  LDL.LU R7, [R1+0x7ac] ;  /* 0x0007ac0001077983 */ /* 0x000f280000300800 */
[----:B------:R-:W-:Y:S01]  /*36950*/  STL [R1+0x7a0], R172 ;  /* 0x0007a0ac01007387 */ /* 0x000fe20000100800 */
[----:B-1----:R-:W-:Y:S01]  /*36960*/  IMAD.MOV.U32 R4, RZ, RZ, R172 ;  /* 0x000000ffff047224 */ /* 0x002fe200078e00ac */
[----:B---3--:R-:W-:-:S05]  /*36970*/  IADD3.X R173, R173, UR6, RZ, P1, !PT ;  /* 0x00000006adad7c10 */ /* 0x008fca0008ffe4ff */
[----:B------:R1:W-:Y:S01]  /*36980*/  STL [R1+0x79c], R173 ;  /* 0x00079cad01007387 */ /* 0x0003e20000100800 */
[----:B------:R-:W-:-:S03]  /*36990*/  IMAD.MOV.U32 R5, RZ, RZ, R173 ;  /* 0x000000ffff057224 */ /* 0x000fc600078e00ad */
[----:B-1----:R-:W3:Y:S04]  /*369a0*/  LDL.LU R173, [R1+0x7b4] ;  /* 0x0007b40001ad7983 */ /* 0x002ee80000300800 */
[----:B------:R-:W3:Y:S01]  /*369b0*/  LDL.LU R172, [R1+0x7b8] ;  /* 0x0007b80001ac7983 */ /* 0x000ee20000300800 */
[----:B------:R-:W-:-:S04]  /*369c0*/  UISETP.GT.AND UP1, UPT, UR16, 0x29, UPT ;  /* 0x000000291000788c */ /* 0x000fc8000bf24270 */
[----:B------:R-:W-:-:S04]  /*369d0*/  USEL UR12, URZ, 0x4, !UP1 ;  /* 0x000000043f0c7887 */ /* 0x000fc8000c800000 */
[----:B------:R-:W-:Y:S02]  /*369e0*/  USEL UR12, UR12, URZ, !UP0 ;  /* 0x0000003f0c0c7287 */ /* 0x000fe4000c000000 */
[----:B------:R-:W-:-:S04]  /*369f0*/  UISETP.GT.AND UP1, UPT, UR16, 0x2a, UPT ;  /* 0x0000002a1000788c */ /* 0x000fc8000bf24270 */
[----:B------:R-:W-:Y:S01]  /*36a00*/  ISETP.NE.U32.AND P0, PT, RZ, UR12, PT ;  /* 0x0000000cff007c0c */ /* 0x000fe2000bf05070 */
[----:B------:R-:W-:-:S04]  /*36a10*/  USEL UR12, URZ, 0x4, !UP1 ;  /* 0x000000043f0c7887 */ /* 0x000fc8000c800000 */
[----:B------:R-:W-:-:S08]  /*36a20*/  USEL UR12, UR12, URZ, !UP0 ;  /* 0x0000003f0c0c7287 */ /* 0x000fd0000c000000 */
[----:B------:R1:W-:Y:S01]  /*36a30*/  LDGSTS.E [R2+0x8004], desc[UR8][R4.64], P0 ;  /* 0x0800400004027fae */ /* 0x0003e20008121848 */
        /* <DEDUP_REMOVED lines=9> */
[----:B------:R-:W-:-:S03]  /*36ad0*/  MOV R5, R176 ;  /* 0x000000b000057202 */ /* 0x000fc60000000f00 */
[----:B--2---:R-:W2:Y:S04]  /*36ae0*/  LDL.LU R6, [R1+0x7c0] ;  /* 0x0007c00001067983 */ /* 0x004ea80000300800 */
[----:B------:R4:W-:Y:S04]  /*36af0*/  STL [R1+0x7ac], R7 ;  /* 0x0007ac0701007387 */ /* 0x0009e80000100800 */
[----:B-1----:R-:W2:Y:S04]  /*36b00*/  LDL.LU R176, [R1+0x7bc] ;  /* 0x0007bc0001b07983 */ /* 0x002ea80000300800 */
[----:B------:R1:W-:Y:S02]  /*36b10*/  LDGSTS.E [R2+0xc004], desc[UR8][R4.64], P0 ;  /* 0x0c00400004027fae */ /* 0x0003e40008121848 */
[----:B-1----:R-:W-:-:S02]  /*36b20*/  IMAD.MOV.U32 R4, RZ, RZ, R0 ;  /* 0x000000ffff047224 */ /* 0x002fc400078e0000 */
[----:B------:R-:W-:Y:S02]  /*36b30*/  IMAD.MOV.U32 R5, RZ, RZ, R7 ;  /* 0x000000ffff057224 */ /* 0x000fe400078e0007 */
[----:B----4-:R-:W4:Y:S04]  /*36b40*/  LDL.LU R7, [R1+0x7c8] ;  /* 0x0007c80001077983 */ /* 0x010f280000300800 */
[----:B------:R-:W4:Y:S04]  /*36b50*/  LDL.LU R0, [R1+0x990] ;  /* 0x0009900001007983 */ /* 0x000f280000300800 */
[----:B------:R1:W-:Y:S01]  /*36b60*/  LDGSTS.E [R2+0x8008], desc[UR8][R4.64], P1 ;  /* 0x0800800004027fae */ /* 0x0003e20008921848 */
[----:B---3--:R-:W-:-:S04]  /*36b70*/  IADD3 R172, P0, R172, UR4, RZ ;  /* 0x00000004acac7c10 */ /* 0x008fc8000ff1e0ff */
[----:B------:R-:W-:Y:S01]  /*36b80*/  IADD3.X R173, R173, UR6, RZ, P0, !PT ;  /* 0x00000006adad7c10 */ /* 0x000fe200087fe4ff */
[----:B------:R-:W-:Y:S03]  /*36b90*/  STL [R1+0x7b8], R172 ;  /* 0x0007b8ac01007387 */ /* 0x000fe60000100800 */
[----:B-1----:R-:W-:Y:S01]  /*36ba0*/  MOV R5, R173 ;  /* 0x000000ad00057202 */ /* 0x002fe20000000f00 */
[----:B------:R1:W-:Y:S01]  /*36bb0*/  STL [R1+0x7b4], R173 ;  /* 0x0007b4ad01007387 */ /* 0x0003e20000100800 */
[----:B------:R-:W-:Y:S01]  /*36bc0*/  IMAD.MOV.U32 R4, RZ, RZ, R172 ;  /* 0x000000ffff047224 */ /* 0x000fe200078e00ac */
[----:B------:R-:W-:-:S04]  /*36bd0*/  UISETP.GT.AND UP1, UPT, UR16, 0x2b, UPT ;  /* 0x0000002b1000788c */ /* 0x000fc8000bf24270 */
[----:B------:R3:W-:Y:S04]  /*36be0*/  LDGSTS.E [R2+0xc008], desc[UR8][R4.64], P1 ;  /* 0x0c00800004027fae */ /* 0x0007e80008921848 */
[----:B-1----:R-:W4:Y:S04]  /*36bf0*/  LDL.LU R173, [R1+0x7c4] ;  /* 0x0007c40001ad7983 */ /* 0x002f280000300800 */
[----:B------:R-:W4:Y:S01]  /*36c00*/  LDL.LU R172, [R1+0x98c] ;  /* 0x00098c0001ac7983 */ /* 0x000f220000300800 */
[----:B------:R-:W-:-:S04]  /*36c10*/  USEL UR12, URZ, 0x4, !UP1 ;  /* 0x000000043f0c7887 */ /* 0x000fc8000c800000 */
[----:B------:R-:W-:-:S06]  /*36c20*/  USEL UR12, UR12, URZ, !UP0 ;  /* 0x0000003f0c0c7287 */ /* 0x000fcc000c000000 */
[----:B------:R-:W-:Y:S02]  /*36c30*/  ISETP.NE.U32.AND P0, PT, RZ, UR12, PT ;  /* 0x0000000cff007c0c */ /* 0x000fe4000bf05070 */
[----:B--2---:R-:W-:-:S04]  /*36c40*/  IADD3 R6, P1, R6, UR4, RZ ;  /* 0x0000000406067c10 */ /* 0x004fc8000ff3e0ff */
[----:B------:R-:W-:Y:S01]  /*36c50*/  IADD3.X R176, R176, UR6, RZ, P1, !PT ;  /* 0x00000006b0b07c10 */ /* 0x000fe20008ffe4ff */
[----:B------:R-:W-:Y:S01]  /*36c60*/  STL [R1+0x7c0], R6 ;  /* 0x0007c00601007387 */ /* 0x000fe20000100800 */
[----:B---3--:R-:W-:-:S03]  /*36c70*/  IMAD.MOV.U32 R4, RZ, RZ, R6 ;  /* 0x000000ffff047224 */ /* 0x008fc600078e0006 */
        /* <DEDUP_REMOVED lines=9> */
[----:B------:R-:W-:Y:S02]  /*36d10*/  IADD3.X R173, R173, UR6, RZ, P2, !PT ;  /* 0x00000006adad7c10 */ /* 0x000fe400097fe4ff */
[----:B------:R-:W-:-:S03]  /*36d20*/  IADD3.X R172, R172, UR6, RZ, P3, !PT ;  /* 0x00000006acac7c10 */ /* 0x000fc60009ffe4ff */
[----:B------:R2:W-:Y:S04]  /*36d30*/  STL [R1+0x7c4], R173 ;  /* 0x0007c4ad01007387 */ /* 0x0005e80000100800 */
[----:B------:R-:W-:Y:S01]  /*36d40*/  STL [R1+0x990], R0 ;  /* 0x0009900001007387 */ /* 0x000fe20000100800 */
[----:B------:R-:W-:-:S03]  /*36d50*/  MOV R5, R173 ;  /* 0x000000ad00057202 */ /* 0x000fc60000000f00 */
[----:B-1----:R-:W4:Y:S04]  /*36d60*/  LDL.LU R7, [R1+0x9a0] ;  /* 0x0009a00001077983 */ /* 0x002f280000300800 */
[----:B------:R1:W-:Y:S04]  /*36d70*/  STL [R1+0x98c], R172 ;  /* 0x00098cac01007387 */ /* 0x0003e80000100800 */
[----:B--2---:R-:W2:Y:S01]  /*36d80*/  LDL.LU R173, [R1+0x99c] ;  /* 0x00099c0001ad7983 */ /* 0x004ea20000300800 */
[----:B------:R-:W-:-:S03]  /*36d90*/  UISETP.GT.AND UP1, UPT, UR16, 0x48, UPT ;  /* 0x000000481000788c */ /* 0x000fc6000bf24270 */
[----:B------:R1:W-:Y:S01]  /*36da0*/  LDGSTS.E [R2+0xc00c], desc[UR8][R4.64], P0 ;  /* 0x0c00c00004027fae */ /* 0x0003e20008121848 */
[----:B------:R-:W-:-:S04]  /*36db0*/  USEL UR12, URZ, 0x4, !UP1 ;  /* 0x000000043f0c7887 */ /* 0x000fc8000c800000 */
[----:B------:R-:W-:-:S06]  /*36dc0*/  USEL UR12, UR12, URZ, !UP0 ;  /* 0x0000003f0c0c7287 */ /* 0x000fcc000c000000 */
[----:B------:R-:W-:Y:S01]  /*36dd0*/  ISETP.NE.U32.AND P1, PT, RZ, UR12, PT ;  /* 0x0000000cff007c0c */ /* 0x000fe2000bf25070 */
[----:B-1----:R-:W-:Y:S02]  /*36de0*/  IMAD.MOV.U32 R4, RZ, RZ, R0 ;  /* 0x000000ffff047224 */ /* 0x002fe400078e0000 */
[----:B------:R-:W-:Y:S02]  /*36df0*/  IMAD.MOV.U32 R5, RZ, RZ, R172 ;  /* 0x000000ffff057224 */ /* 0x000fe400078e00ac */
[----:B------:R-:W2:Y:S04]  /*36e00*/  LDL.LU R172, [R1+0x9a8] ;  /* 0x0009a80001ac7983 */ /* 0x000ea80000300800 */
[----:B------:R-:W2:Y:S04]  /*36e10*/  LDL.LU R0, [R1+0x9b0] ;  /* 0x0009b00001007983 */ /* 0x000ea80000300800 */
[----:B------:R1:W-:Y:S01]  /*36e20*/  LDGSTS.E [R2+0x10000], desc[UR8][R4.64], P1 ;  /* 0x1000000004027fae */ /* 0x0003e20008921848 */
[----:B---3--:R-:W-:-:S04]  /*36e30*/  IADD3 R6, P0, R6, UR4, RZ ;  /* 0x0000000406067c10 */ /* 0x008fc8000ff1e0ff */
[----:B------:R-:W-:Y:S01]  /*36e40*/  IADD3.X R176, R176, UR6, RZ, P0, !PT ;  /* 0x00000006b0b07c10 */ /* 0x000fe200087fe4ff */
[----:B-1----:R-:W-:-:S03]  /*36e50*/  IMAD.MOV.U32 R4, RZ, RZ, R6 ;  /* 0x000000ffff047224 */ /* 0x002fc600078e0006 */
[----:B------:R-:W-:Y:S01]  /*36e60*/  MOV R5, R176 ;  /* 0x000000b000057202 */ /* 0x000fe20000000f00 */
[----:B------:R-:W-:Y:S04]  /*36e70*/  STL [R1+0x998], R6 ;  /* 0x0009980601007387 */ /* 0x000fe80000100800 */
[----:B------:R1:W-:Y:S04]  /*36e80*/  STL [R1+0x994], R176 ;  /* 0x000994b001007387 */ /* 0x0003e80000100800 */
[----:B------:R3:W-:Y:S04]  /*36e90*/  LDGSTS.E [R2+0x14000], desc[UR8][R4.64], P1 ;  /* 0x1400000004027fae */ /* 0x0007e80008921848 */
[----:B-1----:R-:W3:Y:S04]  /*36ea0*/  LDL.LU R176, [R1+0x9a4] ;  /* 0x0009a40001b07983 */ /* 0x002ee80000300800 */
[----:B------:R-:W3:Y:S01]  /*36eb0*/  LDL.LU R6, [R1+0x9ac] ;  /* 0x0009ac0001067983 */ /* 0x000ee20000300800 */
[----:B----4-:R-:W-:-:S04]  /*36ec0*/  IADD3 R7, P1, R7, UR4, RZ ;  /* 0x0000000407077c10 */ /* 0x010fc8000ff3e0ff */
[----:B--2---:R-:W-:Y:S01]  /*36ed0*/  IADD3.X R173, R173, UR6, RZ, P1, !PT ;  /* 0x00000006adad7c10 */ /* 0x004fe20008ffe4ff */
[----:B------:R-:W-:Y:S01]  /*36ee0*/  STL [R1+0x9a0], R7 ;  /* 0x0009a00701007387 */ /* 0x000fe20000100800 */
[----:B---3--:R-:W-:-:S03]  /*36ef0*/  IMAD.MOV.U32 R4, RZ, RZ, R7 ;  /* 0x000000ffff047224 */ /* 0x008fc600078e0007 */
[----:B------:R1:W-:Y:S01]  /*36f00*/  STL [R1+0x99c], R173 ;  /* 0x00099cad01007387 */ /* 0x0003e20000100800 */
[----:B------:R-:W-:-:S03]  /*36f10*/  IMAD.MOV.U32 R5, RZ, RZ, R173 ;  /* 0x000000ffff057224 */ /* 0x000fc600078e00ad */
[----:B-1----:R-:W2:Y:S04]  /*36f20*/  LDL.LU R173, [R1+0x9b4] ;  /* 0x0009b40001ad7983 */ /* 0x002ea80000300800 */
[----:B------:R-:W3:Y:S01]  /*36f30*/  LDL.LU R7, [R1+0x9b8] ;  /* 0x0009b80001077983 */ /* 0x000ee20000300800 */
[----:B------:R-:W-:-:S04]  /*36f40*/  UISETP.GT.AND UP1, UPT, UR16, 0x49, UPT ;  /* 0x000000491000788c */ /* 0x000fc8000bf24270 */
[----:B------:R-:W-:-:S04]  /*36f50*/  USEL UR12, URZ, 0x4, !UP1 ;  /* 0x000000043f0c7887 */ /* 0x000fc8000c800000 */
[----:B------:R-:W-:Y:S01]  /*36f60*/  USEL UR12, UR12, URZ, !UP0 ;  /* 0x0000003f0c0c7287 */ /* 0x000fe2000c000000 */
[----:B------:R-:W-:-:S05]  /*36f70*/  IADD3 R172, P2, R172, UR4, RZ ;  /* 0x00000004acac7c10 */ /* 0x000fca000ff5e0ff */
        /* <DEDUP_REMOVED lines=12> */
[----:B------:R-:W-:-:S03]  /*37040*/  MOV R5, R176 ;  /* 0x000000b000057202 */ /* 0x000fc60000000f00 */
[----:B------:R4:W-:Y:S04]  /*37050*/  STL [R1+0x9b0], R0 ;  /* 0x0009b00001007387 */ /* 0x0009e80000100800 */
[----:B------:R4:W-:Y:S04]  /*37060*/  STL [R1+0x9ac], R6 ;  /* 0x0009ac0601007387 */ /* 0x0009e80000100800 */
[----:B------:R-:W2:Y:S04]  /*37070*/  LDL.LU R177, [R1+0x9bc] ;  /* 0x0009bc0001b17983 */ /* 0x000ea80000300800 */
[----:B-1----:R-:W2:Y:S04]  /*37080*/  LDL.LU R172, [R1+0x9c0] ;  /* 0x0009c00001ac7983 */ /* 0x002ea80000300800 */
[----:B------:R1:W-:Y:S02]  /*37090*/  LDGSTS.E [R2+0x14004], desc[UR8][R4.64], P0 ;  /* 0x1400400004027fae */ /* 0x0003e40008121848 */
[----:B-1----:R-:W-:-:S02]  /*370a0*/  IMAD.MOV.U32 R4, RZ, RZ, R0 ;  /* 0x000000ffff047224 */ /* 0x002fc400078e0000 */
        /* <DEDUP_REMOVED lines=9> */
[----:B-1----:R-:W-:-:S03]  /*37140*/  MOV R5, R173 ;  /* 0x000000ad00057202 */ /* 0x002fc60000000f00 */
        /* <DEDUP_REMOVED lines=20> */
[----:B---3--:R-:W-:-:S04]  /*37290*/  IADD3.X R176, R176, UR6, RZ, P2, !PT ;  /* 0x00000006b0b07c10 */ /* 0x008fc800097fe4ff */
[----:B------:R-:W-:Y:S01]  /*372a0*/  MOV R5, R176 ;  /* 0x000000b000057202 */ /* 0x000fe20000000f00 */
[----:B------:R-:W-:Y:S01]  /*372b0*/  STL [R1+0x9c4], R176 ;  /* 0x0009c4b001007387 */ /* 0x000fe20000100800 */
[----:B--2---:R-:W-:-:S03]  /*372c0*/  IADD3.X R173, R173, UR6, RZ, P3, !PT ;  /* 0x00000006adad7c10 */ /* 0x004fc60009ffe4ff */
        /* <DEDUP_REMOVED lines=8> */
[----:B------:R-:W-:-:S06]  /*37350*/  USEL UR12, UR12, URZ, !UP0 ;  /* 0x0000003f0c0c7287 */ /* 0x000fcc000c000000 */
[----:B------:R-:W-:Y:S02]  /*37360*/  ISETP.NE.U32.AND P1, PT, RZ, UR12, PT ;  /* 0x0000000cff007c0c */ /* 0x000fe4000bf25070 */
[----:B------:R-:W-:Y:S01]  /*37370*/  IADD3 R7, P0, R7, UR4, RZ ;  /* 0x0000000407077c10 */ /* 0x000fe2000ff1e0ff */
[----:B------:R-:W-:-:S04]  /*37380*/  IMAD.MOV.U32 R5, RZ, RZ, R173 ;  /* 0x000000ffff057224 */ /* 0x000fc800078e00ad */
[----:B------:R-:W-:Y:S06]  /*37390*/  STL [R1+0xb98], R7 ;  /* 0x000b980701007387 */ /* 0x000fec0000100800 */
[----:B------:R1:W-:Y:S02]  /*373a0*/  LDGSTS.E [R2+0x18000], desc[UR8][R4.64], P1 ;  /* 0x1800000004027fae */ /* 0x0003e40008921848 */
[----:B-1----:R-:W-:Y:S01]  /*373b0*/  IMAD.MOV.U32 R4, RZ, RZ, R7 ;  /* 0x000000ffff047224 */ /* 0x002fe200078e0007 */
[----:B----4-:R-:W-:-:S04]  /*373c0*/  IADD3.X R172, R172, UR6, RZ, P0, !PT ;  /* 0x00000006acac7c10 */ /* 0x010fc800087fe4ff */
[----:B------:R-:W-:Y:S01]  /*373d0*/  MOV R5, R172 ;  /* 0x000000ac00057202 */ /* 0x000fe20000000f00 */
[----:B------:R1:W-:Y:S04]  /*373e0*/  STL [R1+0xb94], R172 ;  /* 0x000b94ac01007387 */ /* 0x0003e80000100800 */
        /* <DEDUP_REMOVED lines=10> */
[----:B------:R-:W3:Y:S01]  /*37490*/  LDL.LU R173, [R1+0xbb8] ;  /* 0x000bb80001ad7983 */ /* 0x000ee20000300800 */
[----:B-1----:R-:W-:-:S03]  /*374a0*/  IMAD.MOV.U32 R5, RZ, RZ, R6 ;  /* 0x000000ffff057224 */ /* 0x002fc600078e0006 */
[----:B------:R-:W3:Y:S01]  /*374b0*/  LDL.LU R172, [R1+0xbbc] ;  /* 0x000bbc0001ac7983 */ /* 0x000ee20000300800 */
[----:B------:R-:W-:-:S03]  /*374c0*/  IMAD.MOV.U32 R4, RZ, RZ, R0 ;  /* 0x000000ffff047224 */ /* 0x000fc600078e0000 */
[----:B------:R-:W3:Y:S04]  /*374d0*/  LDL.LU R7, [R1+0xbc0] ;  /* 0x000bc00001077983 */ /* 0x000ee80000300800 */
        /* <DEDUP_REMOVED lines=11> */
[----:B----4-:R-:W-:-:S04]  /*37590*/  IADD3 R190, P2, R190, UR4, RZ ;  /* 0x00000004bebe7c10 */ /* 0x010fc8000ff5e0ff */
[----:B------:R-:W-:Y:S01]  /*375a0*/  IADD3.X R191, R191, UR6, RZ, P2, !PT ;  /* 0x00000006bfbf7c10 */ /* 0x000fe200097fe4ff */
[----:B-1----:R-:W-:-:S03]  /*375b0*/  IMAD.MOV.U32 R4, RZ, RZ, R190 ;  /* 0x000000ffff047224 */ /* 0x002fc600078e00be */
[----:B------:R-:W-:Y:S02]  /*375c0*/  MOV R5, R191 ;  /* 0x000000bf00057202 */ /* 0x000fe40000000f00 */
[----:B------:R-:W-:-:S03]  /*375d0*/  IADD3 R177, P3, R177, UR4, RZ ;  /* 0x00000004b1b17c10 */ /* 0x000fc6000ff7e0ff */
[----:B------:R1:W-:Y:S01]  /*375e0*/  LDGSTS.E [R2+0x1c004], desc[UR8][R4.64], P0 ;  /* 0x1c00400004027fae */ /* 0x0003e20008121848 */
[----:B------:R-:W-:Y:S01]  /*375f0*/  IADD3.X R189, R189, UR6, RZ, P3, !PT ;  /* 0x00000006bdbd7c10 */ /* 0x000fe20009ffe4ff */
[----:B-1----:R-:W-:-:S04]  /*37600*/  IMAD.MOV.U32 R4, RZ, RZ, R177 ;  /* 0x000000ffff047224 */ /* 0x002fc800078e00b1 */
        /* <DEDUP_REMOVED lines=8> */
[----:B-1----:R-:W-:-:S03]  /*37690*/  IMAD.MOV.U32 R4, RZ, RZ, R173 ;  /* 0x000000ffff047224 */ /* 0x002fc600078e00ad */
[----:B------:R-:W-:-:S05]  /*376a0*/  MOV R5, R176 ;  /* 0x000000b000057202 */ /* 0x000fca0000000f00 */
[----:B------:R1:W-:Y:S01]  /*376b0*/  LDGSTS.E [R2+0x1c008], desc[UR8][R4.64], P1 ;  /* 0x1c00800004027fae */ /* 0x0003e20008921848 */
[----:B------:R-:W-:Y:S02]  /*376c0*/  IADD3 R7, P1, R7, UR4, RZ ;  /* 0x0000000407077c10 */ /* 0x000fe4000ff3e0ff */
[----:B--2---:R-:W-:Y:S02]  /*376d0*/  IADD3 R0, P2, R0, UR4, RZ ;  /* 0x0000000400007c10 */ /* 0x004fe4000ff5e0ff */
[----:B------:R-:W-:Y:S01]  /*376e0*/  IADD3.X R172, R172, UR6, RZ, P1, !PT ;  /* 0x00000006acac7c10 */ /* 0x000fe20008ffe4ff */
[----:B------:R-:W-:Y:S01]  /*376f0*/  STL [R1+0xbb8], R173 ;  /* 0x000bb8ad01007387 */ /* 0x000fe20000100800 */
[----:B------:R-:W-:-:S03]  /*37700*/  IADD3.X R6, R6, UR6, RZ, P2, !PT ;  /* 0x0000000606067c10 */ /* 0x000fc600097fe4ff */
[----:B------:R-:W-:Y:S04]  /*37710*/  STL [R1+0xbb4], R176 ;  /* 0x000bb4b001007387 */ /* 0x000fe80000100800 */
[----:B------:R2:W-:Y:S01]  /*37720*/  STL [R1+0xbc0], R7 ;  /* 0x000bc00701007387 */ /* 0x0005e20000100800 */
[----:B-1----:R-:W-:-:S03]  /*37730*/  IMAD.MOV.U32 R4, RZ, RZ, R7 ;  /* 0x000000ffff047224 */ /* 0x002fc600078e0007 */
[----:B------:R1:W-:Y:S04]  /*37740*/  STL [R1+0xbbc], R172 ;  /* 0x000bbcac01007387 */ /* 0x0003e80000100800 */
[----:B------:R-:W-:Y:S04]  /*37750*/  STL [R1+0xbc8], R0 ;  /* 0x000bc80001007387 */ /* 0x000fe80000100800 */
[----:B------:R3:W-:Y:S04]  /*37760*/  STL [R1+0xbc4], R6 ;  /* 0x000bc40601007387 */ /* 0x0007e80000100800 */
[----:B--2---:R-:W2:Y:S01]  /*37770*/  LDL.LU R7, [R1+0x600] ;  /* 0x0006000001077983 */ /* 0x004ea20000300800 */
[----:B------:R-:W-:Y:S01]  /*37780*/  UISETP.GT.AND UP1, UPT, UR16, 0x6b, UPT ;  /* 0x0000006b1000788c */ /* 0x000fe2000bf24270 */
[----:B------:R-:W-:Y:S01]  /*37790*/  IMAD.MOV.U32 R5, RZ, RZ, R172 ;  /* 0x000000ffff057224 */ /* 0x000fe200078e00ac */
[----:B------:R-:W-:Y:S01]  /*377a0*/  IADD3 R241, P1, R241, UR4, RZ ;  /* 0x00000004f1f17c10 */ /* 0x000fe2000ff3e0ff */
[----:B------:R-:W4:Y:S01]  /*377b0*/  LDL.LU R173, [R1+0x604] ;  /* 0x0006040001ad7983 */ /* 0x000f220000300800 */
[----:B------:R-:W-:-:S02]  /*377c0*/  USEL UR12, URZ, 0x4, !UP1 ;  /* 0x000000043f0c7887 */ /* 0x000fc4000c800000 */
[----:B------:R-:W-:Y:S01]  /*377d0*/  IADD3.X R240, R240, UR6, RZ, P1, !PT ;  /* 0x00000006f0f07c10 */ /* 0x000fe20008ffe4ff */
[----:B-1----:R-:W4:Y:S01]  /*377e0*/  LDL.LU R172, [R1+0x608] ;  /* 0x0006080001ac7983 */ /* 0x002f220000300800 */
[----:B------:R-:W-:-:S06]  /*377f0*/  USEL UR12, UR12, URZ, !UP0 ;  /* 0x0000003f0c0c7287 */ /* 0x000fcc000c000000 */
[----:B------:R-:W-:Y:S01]  /*37800*/  ISETP.NE.U32.AND P0, PT, RZ, UR12, PT ;  /* 0x0000000cff007c0c */ /* 0x000fe2000bf05070 */
[----:B------:R-:W-:-:S04]  /*37810*/  UISETP.GT.AND UP1, UPT, UR16, 0xc, UPT ;  /* 0x0000000c1000788c */ /* 0x000fc8000bf24270 */
[----:B------:R-:W-:-:S04]  /*37820*/  USEL UR12, URZ, 0x4, !UP1 ;  /* 0x000000043f0c7887 */ /* 0x000fc8000c800000 */
[----:B------:R-:W-:-:S04]  /*37830*/  USEL UR12, UR12, URZ, !UP0 ;  /* 0x0000003f0c0c7287 */ /* 0x000fc8000c000000 */
[----:B------:R1:W-:Y:S01]  /*37840*/  LDGSTS.E [R2+0x1800c], desc[UR8][R4.64], P0 ;  /* 0x1800c00004027fae */ /* 0x0003e20008121848 */
[----:B------:R-:W-:Y:S01]  /*37850*/  IADD3 R243, P1, R243, UR4, RZ ;  /* 0x00000004f3f37c10 */ /* 0x000fe2000ff3e0ff */
[----:B-1----:R-:W-:Y:S01]  /*37860*/  IMAD.MOV.U32 R4, RZ, RZ, R0 ;  /* 0x000000ffff047224 */ /* 0x002fe200078e0000 */
[----:B------:R-:W-:Y:S01]  /*37870*/  MOV R5, R6 ;  /* 0x0000000600057202 */ /* 0x000fe20000000f00 */
[----:B------:R-:W-:Y:S01]  /*37880*/  UISETP.GT.AND UP1, UPT, UR16, 0xd, UPT ;  /* 0x0000000d1000788c */ /* 0x000fe2000bf24270 */
[----:B------:R-:W-:Y:S01]  /*37890*/  IADD3.X R242, R242, UR6, RZ, P1, !PT ;  /* 0x00000006f2f27c10 */ /* 0x000fe20008ffe4ff */
[----:B---3--:R-:W3:Y:S04]  /*378a0*/  LDL.LU R6, [R1+0x7cc] ;  /* 0x0007cc0001067983 */ /* 0x008ee80000300800 */
[----:B------:R1:W-:Y:S01]  /*378b0*/  LDGSTS.E [R2+0x1c00c], desc[UR8][R4.64], P0 ;  /* 0x1c00c00004027fae */ /* 0x0003e20008121848 */
[----:B------:R-:W-:Y:S01]  /*378c0*/  ISETP.NE.U32.AND P0, PT, RZ, UR12, PT ;  /* 0x0000000cff007c0c */ /* 0x000fe2000bf05070 */
[----:B------:R-:W-:Y:S01]  /*378d0*/  USEL UR12, URZ, 0x4, !UP1 ;  /* 0x000000043f0c7887 */ /* 0x000fe2000c800000 */
[----:B------:R-:W-:Y:S01]  /*378e0*/  IADD3 R245, P1, R245, UR4, RZ ;  /* 0x00000004f5f57c10 */ /* 0x000fe2000ff3e0ff */
[----:B------:R-:W3:Y:S01]  /*378f0*/  LDL.LU R0, [R1+0x7d0] ;  /* 0x0007d00001007983 */ /* 0x000ee20000300800 */
[----:B-1----:R-:W-:Y:S01]  /*37900*/  LOP3.LUT R2, R3, 0x30, RZ, 0x3c, !PT ;  /* 0x0000003003027812 */ /* 0x002fe200078e3cff */
[----:B------:R-:W-:-:S02]  /*37910*/  IMAD.MOV.U32 R4, RZ, RZ, R241 ;  /* 0x000000ffff047224 */ /* 0x000fc400078e00f1 */
[----:B------:R-:W-:Y:S02]  /*37920*/  IMAD.MOV.U32 R5, RZ, RZ, R240 ;  /* 0x000000ffff057224 */ /* 0x000fe400078e00f0 */
[----:B------:R-:W-:Y:S01]  /*37930*/  VIADD R2, R2, UR17 ;  /* 0x0000001102027c36 */ /* 0x000fe20008000000 */
[----:B------:R-:W-:-:S04]  /*37940*/  USEL UR12, UR12, URZ, !UP0 ;  /* 0x0000003f0c0c7287 */ /* 0x000fc8000c000000 */
[----:B------:R1:W-:Y:S01]  /*37950*/  LDGSTS.E [R2], desc[UR8][R4.64], P0 ;  /* 0x0000000004027fae */ /* 0x0003e20008121848 */
[----:B------:R-:W-:Y:S01]  /*37960*/  UISETP.GT.AND UP1, UPT, UR16, 0xe, UPT ;  /* 0x0000000e1000788c */ /* 0x000fe2000bf24270 */
[----:B------:R-:W-:Y:S02]  /*37970*/  IADD3.X R244, R244, UR6, RZ, P1, !PT ;  /* 0x00000006f4f47c10 */ /* 0x000fe40008ffe4ff */
[----:B-1----:R-:W-:Y:S01]  /*37980*/  MOV R4, R243 ;  /* 0x000000f300047202 */ /* 0x002fe20000000f00 */
[----:B------:R-:W-:-:S05]  /*37990*/  IMAD.MOV.U32 R5, RZ, RZ, R242 ;  /* 0x000000ffff057224 */ /* 0x000fca00078e00f2 */
[----:B------:R1:W-:Y:S01]  /*379a0*/  LDGSTS.E [R2+0x4000], desc[UR8][R4.64], P0 ;  /* 0x0400000004027fae */ /* 0x0003e20008121848 */
[----:B------:R-:W-:Y:S01]  /*379b0*/  ISETP.NE.U32.AND P0, PT, RZ, UR12, PT ;  /* 0x0000000cff007c0c */ /* 0x000fe2000bf05070 */
[----:B------:R-:W-:Y:S01]  /*379c0*/  USEL UR12, URZ, 0x4, !UP1 ;  /* 0x000000043f0c7887 */ /* 0x000fe2000c800000 */
[----:B------:R-:W-:-:S03]  /*379d0*/  IADD3 R247, P2, R247, UR4, RZ ;  /* 0x00000004f7f77c10 */ /* 0x000fc6000ff5e0ff */
[----:B------:R-:W-:Y:S01]  /*379e0*/  USEL UR12, UR12, URZ, !UP0 ;  /* 0x0000003f0c0c7287 */ /* 0x000fe2000c000000 */
[----:B------:R-:W-:Y:S01]  /*379f0*/  IADD3.X R246, R246, UR6, RZ, P2, !PT ;  /* 0x00000006f6f67c10 */ /* 0x000fe200097fe4ff */
[----:B-1----:R-:W-:Y:S02]  /*37a00*/  IMAD.MOV.U32 R4, RZ, RZ, R245 ;  /* 0x000000ffff047224 */ /* 0x002fe400078e00f5 */
[----:B------:R-:W-:Y:S01]  /*37a10*/  IMAD.MOV.U32 R5, RZ, RZ, R244 ;  /* 0x000000ffff057224 */ /* 0x000fe200078e00f4 */
[----:B------:R-:W-:Y:S02]  /*37a20*/  IADD3 R249, P3, R249, UR4, RZ ;  /* 0x00000004f9f97c10 */ /* 0x000fe4000ff7e0ff */
[----:B------:R-:W-:Y:S02]  /*37a30*/  ISETP.NE.U32.AND P1, PT, RZ, UR12, PT ;  /* 0x0000000cff007c0c */ /* 0x000fe4000bf25070 */
[----:B------:R1:W-:Y:S01]  /*37a40*/  LDGSTS.E [R2+0x4], desc[UR8][R4.64], P0 ;  /* 0x0000400004027fae */ /* 0x0003e20008121848 */
[----:B------:R-:W-:-:S02]  /*37a50*/  IADD3.X R248, R248, UR6, RZ, P3, !PT ;  /* 0x00000006f8f87c10 */ /* 0x000fc40009ffe4ff */
[----:B-1----:R-:W-:Y:S01]  /*37a60*/  MOV R4, R247 ;  /* 0x000000f700047202 */ /* 0x002fe20000000f00 */
[----:B------:R-:W-:-:S05]  /*37a70*/  IMAD.MOV.U32 R5, RZ, RZ, R246 ;  /* 0x000000ffff057224 */ /* 0x000fca00078e00f6 */
[----:B------:R1:W-:Y:S01]  /*37a80*/  LDGSTS.E [R2+0x4004], desc[UR8][R4.64], P0 ;  /* 0x0400400004027fae */ /* 0x0003e20008121848 */
[----:B------:R-:W-:-:S04]  /*37a90*/  IADD3 R251, P0, R251, UR4, RZ ;  /* 0x00000004fbfb7c10 */ /* 0x000fc8000ff1e0ff */
[----:B------:R-:W-:Y:S01]  /*37aa0*/  IADD3.X R250, R250, UR6, RZ, P0, !PT ;  /* 0x00000006fafa7c10 */ /* 0x000fe200087fe4ff */
[----:B-1----:R-:W-:Y:S02]  /*37ab0*/  IMAD.MOV.U32 R4, RZ, RZ, R249 ;  /* 0x000000ffff047224 */ /* 0x002fe400078e00f9 */
[----:B------:R-:W-:-:S05]  /*37ac0*/  IMAD.MOV.U32 R5, RZ, RZ, R248 ;  /* 0x000000ffff057224 */ /* 0x000fca00078e00f8 */
[----:B------:R1:W-:Y:S02]  /*37ad0*/  LDGSTS.E [R2+0x8], desc[UR8][R4.64], P1 ;  /* 0x0000800004027fae */ /* 0x0003e40008921848 */
[----:B-1----:R-:W-:Y:S01]  /*37ae0*/  MOV R4, R251 ;  /* 0x000000fb00047202 */ /* 0x002fe20000000f00 */
[----:B------:R-:W-:-:S05]  /*37af0*/  IMAD.MOV.U32 R5, RZ, RZ, R250 ;  /* 0x000000ffff057224 */ /* 0x000fca00078e00fa */
[----:B------:R1:W-:Y:S01]  /*37b00*/  LDGSTS.E [R2+0x4008], desc[UR8][R4.64], P1 ;  /* 0x0400800004027fae */ /* 0x0003e20008921848 */
[----:B--2---:R-:W-:-:S05]  /*37b10*/  IADD3 R7, P1, R7, UR4, RZ ;  /* 0x0000000407077c10 */ /* 0x004fca000ff3e0ff */
[----:B------:R2:W-:Y:S01]  /*37b20*/  STL [R1+0x600], R7 ;  /* 0x0006000701007387 */ /* 0x0005e20000100800 */
[----:B-1----:R-:W-:-:S03]  /*37b30*/  IMAD.MOV.U32 R4, RZ, RZ, R7 ;  /* 0x000000ffff047224 */ /* 0x002fc600078e0007 */
[----:B------:R-:W3:Y:S04]  /*37b40*/  LDL.LU R176, [R1+0x7d4] ;  /* 0x0007d40001b07983 */ /* 0x000ee80000300800 */
[----:B--2---:R-:W2:Y:S01]  /*37b50*/  LDL.LU R7, [R1+0x7d8] ;  /* 0x0007d80001077983 */ /* 0x004ea20000300800 */
[----:B------:R-:W-:-:S04]  /*37b60*/  UISETP.GT.AND UP1, UPT, UR16, 0xf, UPT ;  /* 0x0000000f1000788c */ /* 0x000fc8000bf24270 */
[----:B------:R-:W-:-:S04]  /*37b70*/  USEL UR12, URZ, 0x4, !UP1 ;  /* 0x000000043f0c7887 */ /* 0x000fc8000c800000 */
[----:B------:R-:W-:Y:S01]  /*37b80*/  USEL UR12, UR12, URZ, !UP0 ;  /* 0x0000003f0c0c7287 */ /* 0x000fe2000c000000 */
[----:B------:R-:W-:-:S05]  /*37b90*/  IADD3.X R252, R252, UR6, RZ, P1, !PT ;  /* 0x00000006fcfc7c10 */ /* 0x000fca0008ffe4ff */
[----:B------:R-:W-:Y:S02]  /*37ba0*/  ISETP.NE.U32.AND P0, PT, RZ, UR12, PT ;  /* 0x0000000cff007c0c */ /* 0x000fe4000bf05070 */
[----:B----4-:R-:W-:Y:S01]  /*37bb0*/  IADD3 R172, P2, R172, UR4, RZ ;  /* 0x00000004acac7c10 */ /* 0x010fe2000ff5e0ff */
[----:B------:R-:W-:Y:S01]  /*37bc0*/  UISETP.GT.AND UP1, UPT, UR16, 0x2c, UPT ;  /* 0x0000002c1000788c */ /* 0x000fe2000bf24270 */
[----:B------:R-:W-:Y:S02]  /*37bd0*/  IMAD.MOV.U32 R5, RZ, RZ, R252 ;  /* 0x000000ffff057224 */ /* 0x000fe400078e00fc */
[----:B------:R-:W-:Y:S01]  /*37be0*/  IADD3.X R173, R173, UR6, RZ, P2, !PT ;  /* 0x00000006adad7c10 */ /* 0x000fe200097fe4ff */
[----:B------:R-:W-:Y:S01]  /*37bf0*/  USEL UR12, URZ, 0x4, !UP1 ;  /* 0x000000043f0c7887 */ /* 0x000fe2000c800000 */
[----:B------:R1:W-:Y:S04]  /*37c00*/  STL [R1+0x608], R172 ;  /* 0x000608ac01007387 */ /* 0x0003e80000100800 */
[----:B------:R4:W-:Y:S01]  /*37c10*/  STL [R1+0x604], R173 ;  /* 0x000604ad01007387 */ /* 0x0009e20000100800 */
[----:B------:R-:W-:-:S03]  /*37c20*/  USEL UR12, UR12, URZ, !UP0 ;  /* 0x0000003f0c0c7287 */ /* 0x000fc6000c000000 */
[----:B------:R1:W-:Y:S01]  /*37c30*/  LDGSTS.E [R2+0xc], desc[UR8][R4.64], P0 ;  /* 0x0000c00004027fae */ /* 0x0003e20008121848 */
[----:B---3--:R-:W-:-:S04]  /*37c40*/  IADD3 R0, P3, R0, UR4, RZ ;  /* 0x0000000400007c10 */ /* 0x008fc8000ff7e0ff */
[----:B------:R-:W-:Y:S01]  /*37c50*/  IADD3.X R6, R6, UR6, RZ, P3, !PT ;  /* 0x0000000606067c10 */ /* 0x000fe20009ffe4ff */
[----:B------:R-:W-:Y:S01]  /*37c60*/  STL [R1+0x7d0], R0 ;  /* 0x0007d00001007387 */ /* 0x000fe20000100800 */
[----:B-1----:R-:W-:-:S03]  /*37c70*/  MOV R4, R172 ;  /* 0x000000ac00047202 */ /* 0x002fc60000000f00 */
[----:B------:R-:W3:Y:S01]  /*37c80*/  LDL.LU R172, [R1+0x7e0] ;  /* 0x0007e00001ac7983 */ /* 0x000ee20000300800 */
[----:B------:R-:W-:-:S03]  /*37c90*/  IMAD.MOV.U32 R5, RZ, RZ, R173 ;  /* 0x000000ffff057224 */ /* 0x000fc600078e00ad */
[----:B------:R1:W-:Y:S01]  /*37ca0*/  STL [R1+0x7cc], R6 ;  /* 0x0007cc0601007387 */ /* 0x0003e20000100800 */
[----:B------:R-:W-:-:S03]  /*37cb0*/  ISETP.NE.U32.AND P1, PT, RZ, UR12, PT ;  /* 0x0000000cff007c0c */ /* 0x000fc6000bf25070 */
[----:B----4-:R-:W4:Y:S04]  /*37cc0*/  LDL.LU R173, [R1+0x7dc] ;  /* 0x0007dc0001ad7983 */ /* 0x010f280000300800 */
[----:B------:R1:W-:Y:S02]  /*37cd0*/  LDGSTS.E [R2+0x400c], desc[UR8][R4.64], P0 ;  /* 0x0400c00004027fae */ /* 0x0003e40008121848 */
[----:B-1----:R-:W-:Y:S02]  /*37ce0*/  IMAD.MOV.U32 R4, RZ, RZ, R0 ;  /* 0x000000ffff047224 */ /* 0x002fe400078e0000 */
[----:B------:R-:W-:Y:S02]  /*37cf0*/  IMAD.MOV.U32 R5, RZ, RZ, R6 ;  /* 0x000000ffff057224 */ /* 0x000fe400078e0006 */
[----:B------:R-:W4:Y:S04]  /*37d00*/  LDL.LU R6, [R1+0x7e8] ;  /* 0x0007e80001067983 */ /* 0x000f280000300800 */
[----:B------:R-:W4:Y:S04]  /*37d10*/  LDL.LU R0, [R1+0x7f0] ;  /* 0x0007f00001007983 */ /* 0x000f280000300800 */
[----:B------:R1:W-:Y:S01]  /*37d20*/  LDGSTS.E [R2+0x8000], desc[UR8][R4.64], P1 ;  /* 0x0800000004027fae */ /* 0x0003e20008921848 */
[----:B--2---:R-:W-:-:S04]  /*37d30*/  IADD3 R7, P0, R7, UR4, RZ ;  /* 0x0000000407077c10 */ /* 0x004fc8000ff1e0ff */
[----:B------:R-:W-:Y:S01]  /*37d40*/  IADD3.X R176, R176, UR6, RZ, P0, !PT ;  /* 0x00000006b0b07c10 */ /* 0x000fe200087fe4ff */
[----:B------:R-:W-:Y:S04]  /*37d50*/  STL [R1+0x7d8], R7 ;  /* 0x0007d80701007387 */ /* 0x000fe80000100800 */
[----:B------:R2:W-:Y:S01]  /*37d60*/  STL [R1+0x7d4], R176 ;  /* 0x0007d4b001007387 */ /* 0x0005e20000100800 */
[----:B-1----:R-:W-:Y:S01]  /*37d70*/  IMAD.MOV.U32 R5, RZ, RZ, R176 ;  /* 0x000000ffff057224 */ /* 0x002fe200078e00b0 */
[----:B------:R-:W-:Y:S01]  /*37d80*/  MOV R4, R7 ;  /* 0x0000000700047202 */ /* 0x000fe20000000f00 */
[----:B------:R-:W-:-:S04]  /*37d90*/  UISETP.GT.AND UP1, UPT, UR16, 0x2d, UPT ;  /* 0x0000002d1000788c */ /* 0x000fc8000bf24270 */
[----:B------:R1:W-:Y:S04]  /*37da0*/  LDGSTS.E [R2+0xc000], desc[UR8][R4.64], P1 ;  /* 0x0c00000004027fae */ /* 0x0003e80008921848 */
[----:B--2---:R-:W2:Y:S04]  /*37db0*/  LDL.LU R176, [R1+0x7e4] ;  /* 0x0007e40001b07983 */ /* 0x004ea80000300800 */
[----:B------:R-:W2:Y:S01]  /*37dc0*/  LDL.LU R7, [R1+0x7ec] ;  /* 0x0007ec0001077983 */ /* 0x000ea20000300800 */
[----:B------:R-:W-:-:S04]  /*37dd0*/  USEL UR12, URZ, 0x4, !UP1 ;  /* 0x000000043f0c7887 */ /* 0x000fc8000c800000 */
[----:B------:R-:W-:Y:S01]  /*37de0*/  USEL UR12, UR12, URZ, !UP0 ;  /* 0x0000003f0c0c7287 */ /* 0x000fe2000c000000 */
[----:B---3--:R-:W-:-:S04]  /*37df0*/  IADD3 R172, P1, R172, UR4, RZ ;  /* 0x00000004acac7c10 */ /* 0x008fc8000ff3e0ff */
[----:B----4-:R-:W-:Y:S01]  /*37e00*/  IADD3.X R173, R173, UR6, RZ, P1, !PT ;  /* 0x00000006adad7c10 */ /* 0x010fe20008ffe4ff */
[----:B------:R-:W-:Y:S01]  /*37e10*/  STL [R1+0x7e0], R172 ;  /* 0x0007e0ac01007387 */ /* 0x000fe20000100800 */
[----:B-1----:R-:W-:-:S03]  /*37e20*/  IMAD.MOV.U32 R4, RZ, RZ, R172 ;  /* 0x000000ffff047224 */ /* 0x002fc600078e00ac */
[----:B------:R1:W-:Y:S01]  /*37e30*/  STL [R1+0x7dc], R173 ;  /* 0x0007dcad01007387 */ /* 0x0003e20000100800 */
[----:B------:R-:W-:Y:S01]  /*37e40*/  IMAD.MOV.U32 R5, RZ, RZ, R173 ;  /* 0x000000ffff057224 */ /* 0x000fe200078e00ad */
[----:B------:R-:W-:Y:S02]  /*37e50*/  ISETP.NE.U32.AND P0, PT, RZ, UR12, PT ;  /* 0x0000000cff007c0c */ /* 0x000fe4000bf05070 */
[----:B-1----:R-:W3:Y:S04]  /*37e60*/  LDL.LU R173, [R1+0x7f4] ;  /* 0x0007f40001ad7983 */ /* 0x002ee80000300800 */
[----:B------:R-:W4:Y:S01]  /*37e70*/  LDL.LU R172, [R1+0x7f8] ;  /* 0x0007f80001ac7983 */ /* 0x000f220000300800 */
[----:B------:R-:W-:-:S06]  /*37e80*/  IADD3 R6, P2, R6, UR4, RZ ;  /* 0x0000000406067c10 */ /* 0x000fcc000ff5e0ff */
[----:B------:R1:W-:Y:S01]  /*37e90*/  LDGSTS.E [R2+0x8004], desc[UR8][R4.64], P0 ;  /* 0x0800400004027fae */ /* 0x0003e20008121848 */
[----:B------:R-:W-:-:S03]  /*37ea0*/  IADD3 R0, P3, R0, UR4, RZ ;  /* 0x0000000400007c10 */ /* 0x000fc6000ff7e0ff */
[----:B------:R2:W-:Y:S01]  /*37eb0*/  STL [R1+0x7e8], R6 ;  /* 0x0007e80601007387 */ /* 0x0005e20000100800 */
[----:B-1----:R-:W-:Y:S02]  /*37ec0*/  MOV R4, R6 ;  /* 0x0000000600047202 */ /* 0x002fe40000000f00 */
[----:B--2---:R-:W-:Y:S02]  /*37ed0*/  IADD3.X R176, R176, UR6, RZ, P2, !PT ;  /* 0x00000006b0b07c10 */ /* 0x004fe400097fe4ff */
[----:B------:R-:W-:-:S03]  /*37ee0*/  IADD3.X R7, R7, UR6, RZ, P3, !PT ;  /* 0x0000000607077c10 */ /* 0x000fc60009ffe4ff */
[----:B------:R1:W-:Y:S04]  /*37ef0*/  STL [R1+0x7e4], R176 ;  /* 0x0007e4b001007387 */ /* 0x0003e80000100800 */
[----:B------:R-:W-:Y:S01]  /*37f00*/  STL [R1+0x7f0], R0 ;  /* 0x0007f00001007387 */ /* 0x000fe20000100800 */
[----:B------:R-:W-:-:S03]  /*37f10*/  IMAD.MOV.U32 R5, RZ, RZ, R176 ;  /* 0x000000ffff057224 */ /* 0x000fc600078e00b0 */
[----:B------:R-:W2:Y:S04]  /*37f20*/  LDL.LU R6, [R1+0x800] ;  /* 0x0008000001067983 */ /* 0x000ea80000300800 */
[----:B------:R3:W-:Y:S04]  /*37f30*/  STL [R1+0x7ec], R7 ;  /* 0x0007ec0701007387 */ /* 0x0007e80000100800 */
[----:B-1----:R-:W2:Y:S01]  /*37f40*/  LDL.LU R176, [R1+0x7fc] ;  /* 0x0007fc0001b07983 */ /* 0x002ea20000300800 */
[----:B------:R-:W-:-:S03]  /*37f50*/  UISETP.GT.AND UP1, UPT, UR16, 0x2e, UPT ;  /* 0x0000002e1000788c */ /* 0x000fc6000bf24270 */
[----:B------:R1:W-:Y:S01]  /*37f60*/  LDGSTS.E [R2+0xc004], desc[UR8][R4.64], P0 ;  /* 0x0c00400004027fae */ /* 0x0003e20008121848 */
[----:B------:R-:W-:-:S04]  /*37f70*/  USEL UR12, URZ, 0x4, !UP1 ;  /* 0x000000043f0c7887 */ /* 0x000fc8000c800000 */
[----:B------:R-:W-:-:S06]  /*37f80*/  USEL UR12, UR12, URZ, !UP0 ;  /* 0x0000003f0c0c7287 */ /* 0x000fcc000c000000 */
[----:B------:R-:W-:Y:S01]  /*37f90*/  ISETP.NE.U32.AND P1, PT, RZ, UR12, PT ;  /* 0x0000000cff007c0c */ /* 0x000fe2000bf25070 */
[----:B-1----:R-:W-:Y:S02]  /*37fa0*/  IMAD.MOV.U32 R4, RZ, RZ, R0 ;  /* 0x000000ffff047224 */ /* 0x002fe400078e0000 */
[----:B------:R-:W-:Y:S02]  /*37fb0*/  IMAD.MOV.U32 R5, RZ, RZ, R7 ;  /* 0x000000ffff057224 */ /* 0x000fe400078e0007 */
[----:B---3--:R-:W3:Y:S04]  /*37fc0*/  LDL.LU R7, [R1+0x808] ;  /* 0x0008080001077983 */ /* 0x008ee80000300800 */
[----:B------:R-:W3:Y:S04]  /*37fd0*/  LDL.LU R0, [R1+0x9d0] ;  /* 0x0009d00001007983 */ /* 0x000ee80000300800 */
[----:B------:R1:W-:Y:S01]  /*37fe0*/  LDGSTS.E [R2+0x8008], desc[UR8][R4.64], P1 ;  /* 0x0800800004027fae */ /* 0x0003e20008921848 */
[----:B----4-:R-:W-:-:S04]  /*37ff0*/  IADD3 R172, P0, R172, UR4, RZ ;  /* 0x00000004acac7c10 */ /* 0x010fc8000ff1e0ff */
[----:B------:R-:W-:Y:S01]  /*38000*/  IADD3.X R173, R173, UR6, RZ, P0, !PT ;  /* 0x00000006adad7c10 */ /* 0x000fe200087fe4ff */
[----:B------:R-:W-:Y:S04]  /*38010*/  STL [R1+0x7f8], R172 ;  /* 0x0007f8ac01007387 */ /* 0x000fe80000100800 */
[----:B------:R4:W-:Y:S01]  /*38020*/  STL [R1+0x7f4], R173 ;  /* 0x0007f4ad01007387 */ /* 0x0009e20000100800 */
[----:B-1----:R-:W-:Y:S01]  /*38030*/  IMAD.MOV.U32 R5, RZ, RZ, R173 ;  /* 0x000000ffff057224 */ /* 0x002fe200078e00ad */
[----:B------:R-:W-:-:S05]  /*38040*/  MOV R4, R172 ;  /* 0x000000ac00047202 */ /* 0x000fca0000000f00 */
[----:B------:R1:W-:Y:S04]  /*38050*/  LDGSTS.E [R2+0xc008], desc[UR8][R4.64], P1 ;  /* 0x0c00800004027fae */ /* 0x0003e80008921848 */
[----:B----4-:R-:W4:Y:S04]  /*38060*/  LDL.LU R173, [R1+0x804] ;  /* 0x0008040001ad7983 */ /* 0x010f280000300800 */
[----:B------:R-:W4:Y:S01]  /*38070*/  LDL.LU R172, [R1+0x9cc] ;  /* 0x0009cc0001ac7983 */ /* 0x000f220000300800 */
[----:B--2---:R-:W-:-:S04]  /*38080*/  IADD3 R6, P1, R6, UR4, RZ ;  /* 0x0000000406067c10 */ /* 0x004fc8000ff3e0ff */
[----:B------:R-:W-:Y:S01]  /*38090*/  IADD3.X R176, R176, UR6, RZ, P1, !PT ;  /* 0x00000006b0b07c10 */ /* 0x000fe20008ffe4ff */
[----:B------:R-:W-:Y:S01]  /*380a0*/  STL [R1+0x800], R6 ;  /* 0x0008000601007387 */ /* 0x000fe20000100800 */
[----:B-1----:R-:W-:-:S03]  /*380b0*/  IMAD.MOV.U32 R4, RZ, RZ, R6 ;  /* 0x000000ffff047224 */ /* 0x002fc600078e0006 */
[----:B------:R1:W-:Y:S01]  /*380c0*/  STL [R1+0x7fc], R176 ;  /* 0x0007fcb001007387 */ /* 0x0003e20000100800 */
[----:B------:R-:W-:-:S03]  /*380d0*/  IMAD.MOV.U32 R5, RZ, RZ, R176 ;  /* 0x000000ffff057224 */ /* 0x000fc600078e00b0 */
[----:B-1----:R-:W2:Y:S04]  /*380e0*/  LDL.LU R176, [R1+0x9d4] ;  /* 0x0009d40001b07983 */ /* 0x002ea80000300800 */
[----:B------:R-:W2:Y:S01]  /*380f0*/  LDL.LU R6, [R1+0x9d8] ;  /* 0x0009d80001067983 */ /* 0x000ea20000300800 */
[----:B------:R-:W-:-:S04]  /*38100*/  UISETP.GT.AND UP1, UPT, UR16, 0x2f, UPT ;  /* 0x0000002f1000788c */ /* 0x000fc8000bf24270 */
[----:B------:R-:W-:-:S04]  /*38110*/  USEL UR12, URZ, 0x4, !UP1 ;  /* 0x000000043f0c7887 */ /* 0x000fc8000c800000 */
[----:B------:R-:W-:Y:S01]  /*38120*/  USEL UR12, UR12, URZ, !UP0 ;  /* 0x0000003f0c0c7287 */ /* 0x000fe2000c000000 */
[----:B---3--:R-:W-:-:S05]  /*38130*/  IADD3 R7, P2, R7, UR4, RZ ;  /* 0x0000000407077c10 */ /* 0x008fca000ff5e0ff */
[----:B------:R-:W-:Y:S01]  /*38140*/  ISETP.NE.U32.AND P0, PT, RZ, UR12, PT ;  /* 0x0000000cff007c0c */ /* 0x000fe2000bf05070 */
[----:B------:R-:W-:Y:S01]  /*38150*/  UISETP.GT.AND UP1, UPT, UR16, 0x4c, UPT ;  /* 0x0000004c1000788c */ /* 0x000fe2000bf24270 */
[----:B------:R-:W-:Y:S01]  /*38160*/  IADD3 R0, P3, R0, UR4, RZ ;  /* 0x0000000400007c10 */ /* 0x000fe2000ff7e0ff */
[----:B------:R1:W-:Y:S02]  /*38170*/  STL [R1+0x808], R7 ;  /* 0x0008080701007387 */ /* 0x0003e40000100800 */
[----:B------:R-:W-:-:S04]  /*38180*/  USEL UR12, URZ, 0x4, !UP1 ;  /* 0x000000043f0c7887 */ /* 0x000fc8000c800000 */
[----:B------:R-:W-:-:S04]  /*38190*/  USEL UR12, UR12, URZ, !UP0 ;  /* 0x0000003f0c0c7287 */ /* 0x000fc8000c000000 */
[----:B------:R3:W-:Y:S01]  /*381a0*/  LDGSTS.E [R2+0x800c], desc[UR8][R4.64], P0 ;  /* 0x0800c00004027fae */ /* 0x0007e20008121848 */
[----:B----4-:R-:W-:Y:S02]  /*381b0*/  IADD3.X R173, R173, UR6, RZ, P2, !PT ;  /* 0x00000006adad7c10 */ /* 0x010fe400097fe4ff */
[----:B------:R-:W-:-:S03]  /*381c0*/  IADD3.X R172, R172, UR6, RZ, P3, !PT ;  /* 0x00000006acac7c10 */ /* 0x000fc60009ffe4ff */
[----:B------:R4:W-:Y:S01]  /*381d0*/  STL [R1+0x804], R173 ;  /* 0x000804ad01007387 */ /* 0x0009e20000100800 */
[----:B---3--:R-:W-:-:S03]  /*381e0*/  MOV R4, R7 ;  /* 0x0000000700047202 */ /* 0x008fc60000000f00 */
[----:B------:R-:W-:Y:S01]  /*381f0*/  STL [R1+0x9d0], R0 ;  /* 0x0009d00001007387 */ /* 0x000fe20000100800 */
[----:B------:R-:W-:-:S03]  /*38200*/  IMAD.MOV.U32 R5, RZ, RZ, R173 ;  /* 0x000000ffff057224 */ /* 0x000fc600078e00ad */
[----:B-1----:R-:W3:Y:S04]  /*38210*/  LDL.LU R7, [R1+0x9e0] ;  /* 0x0009e00001077983 */ /* 0x002ee80000300800 */
        /* <DEDUP_REMOVED lines=11> */
[----:B------:R-:W-:Y:S01]  /*382d0*/  STL [R1+0x9d8], R6 ;  /* 0x0009d80601007387 */ /* 0x000fe20000100800 */
[----:B-1----:R-:W-:-:S03]  /*382e0*/  MOV R4, R6 ;  /* 0x0000000600047202 */ /* 0x002fc60000000f00 */
[----:B------:R1:W-:Y:S01]  /*382f0*/  STL [R1+0x9d4], R176 ;  /* 0x0009d4b001007387 */ /* 0x0003e20000100800 */
[----:B------:R-:W-:Y:S01]  /*38300*/  IMAD.MOV.U32 R5, RZ, RZ, R176 ;  /* 0x000000ffff057224 */ /* 0x000fe200078e00b0 */
[----:B------:R-:W-:-:S04]  /*38310*/  UISETP.GT.AND UP1, UPT, UR16, 0x4d, UPT ;  /* 0x0000004d1000788c */ /* 0x000fc8000bf24270 */
[----:B------:R2:W-:Y:S04]  /*38320*/  LDGSTS.E [R2+0x14000], desc[UR8][R4.64], P1 ;  /* 0x1400000004027fae */ /* 0x0005e80008921848 */
[----:B-1----:R-:W2:Y:S04]  /*38330*/  LDL.LU R176, [R1+0x9e4] ;  /* 0x0009e40001b07983 */ /* 0x002ea80000300800 */
[----:B------:R-:W2:Y:S01]  /*38340*/  LDL.LU R6, [R1+0x9ec] ;  /* 0x0009ec0001067983 */ /* 0x000ea20000300800 */
[----:B------:R-:W-:-:S04]  /*38350*/  USEL UR12, URZ, 0x4, !UP1 ;  /* 0x000000043f0c7887 */ /* 0x000fc8000c800000 */
[----:B------:R-:W-:Y:S01]  /*38360*/  USEL UR12, UR12, URZ, !UP0 ;  /* 0x0000003f0c0c7287 */ /* 0x000fe2000c000000 */
[----:B---3--:R-:W-:-:S04]  /*38370*/  IADD3 R7, P1, R7, UR4, RZ ;  /* 0x0000000407077c10 */ /* 0x008fc8000ff3e0ff */
[----:B----4-:R-:W-:Y:S01]  /*38380*/  IADD3.X R173, R173, UR6, RZ, P1, !PT ;  /* 0x00000006adad7c10 */ /* 0x010fe20008ffe4ff */
[----:B------:R-:W-:Y:S01]  /*38390*/  STL [R1+0x9e0], R7 ;  /* 0x0009e00701007387 */ /* 0x000fe20000100800 */
[----:B--2---:R-:W-:-:S03]  /*383a0*/  IMAD.MOV.U32 R4, RZ, RZ, R7 ;  /* 0x000000ffff047224 */ /* 0x004fc600078e0007 */
[----:B------:R1:W-:Y:S01]  /*383b0*/  STL [R1+0x9dc], R173 ;  /* 0x0009dcad01007387 */ /* 0x0003e20000100800 */
[----:B------:R-:W-:Y:S01]  /*383c0*/  IMAD.MOV.U32 R5, RZ, RZ, R173 ;  /* 0x000000ffff057224 */ /* 0x000fe200078e00ad */
[----:B------:R-:W-:Y:S02]  /*383d0*/  ISETP.NE.U32.AND P0, PT, RZ, UR12, PT ;  /* 0x0000000cff007c0c */ /* 0x000fe4000bf05070 */
[----:B-1----:R-:W2:Y:S04]  /*383e0*/  LDL.LU R173, [R1+0x9f4] ;  /* 0x0009f40001ad7983 */ /* 0x002ea80000300800 */
[----:B------:R-:W3:Y:S01]  /*383f0*/  LDL.LU R7, [R1+0x9f8] ;  /* 0x0009f80001077983 */ /* 0x000ee20000300800 */
[----:B------:R-:W-:-:S06]  /*38400*/  IADD3 R172, P2, R172, UR4, RZ ;  /* 0x00000004acac7c10 */ /* 0x000fcc000ff5e0ff */
[----:B------:R1:W-:Y:S01]  /*38410*/  LDGSTS.E [R2+0x10004], desc[UR8][R4.64], P0 ;  /* 0x1000400004027fae */ /* 0x0003e20008121848 */
[----:B------:R-:W-:-:S03]  /*38420*/  IADD3 R0, P3, R0, UR4, RZ ;  /* 0x0000000400007c10 */ /* 0x000fc6000ff7e0ff */
[----:B------:R4:W-:Y:S01]  /*38430*/  STL [R1+0x9e8], R172 ;  /* 0x0009e8ac01007387 */ /* 0x0009e20000100800 */
[----:B-1----:R-:W-:Y:S02]  /*38440*/  MOV R4, R172 ;  /* 0x000000ac00047202 */ /* 0x002fe40000000f00 */
[----:B------:R-:W-:Y:S02]  /*38450*/  IADD3.X R176, R176, UR6, RZ, P2, !PT ;  /* 0x00000006b0b07c10 */ /* 0x000fe400097fe4ff */
[----:B------:R-:W-:-:S03]  /*38460*/  IADD3.X R6, R6, UR6, RZ, P3, !PT ;  /* 0x0000000606067c10 */ /* 0x000fc60009ffe4ff */
[----:B------:R-:W-:Y:S04]  /*38470*/  STL [R1+0x9e4], R176 ;  /* 0x0009e4b001007387 */ /* 0x000fe80000100800 */
[----:B------:R1:W-:Y:S04]  /*38480*/  STL [R1+0x9f0], R0 ;  /* 0x0009f00001007387 */ /* 0x0003e80000100800 */
[----:B------:R1:W-:Y:S04]  /*38490*/  STL [R1+0x9ec], R6 ;  /* 0x0009ec0601007387 */ /* 0x0003e80000100800 */
[----:B------:R-:W2:Y:S04]  /*384a0*/  LDL.LU R177, [R1+0x9fc] ;  /* 0x0009fc0001b17983 */ /* 0x000ea80000300800 */
[----:B----4-:R-:W4:Y:S01]  /*384b0*/  LDL.LU R172, [R1+0xa00] ;  /* 0x000a000001ac7983 */ /* 0x010f220000300800 */
[----:B------:R-:W-:-:S04]  /*384c0*/  UISETP.GT.AND UP1, UPT, UR16, 0x4e, UPT ;  /* 0x0000004e1000788c */ /* 0x000fc8000bf24270 */
[----:B------:R-:W-:Y:S01]  /*384d0*/  USEL UR12, URZ, 0x4, !UP1 ;  /* 0x000000043f0c7887 */ /* 0x000fe2000c800000 */
[----:B------:R-:W-:-:S03]  /*384e0*/  IMAD.MOV.U32 R5, RZ, RZ, R176 ;  /* 0x000000ffff057224 */ /* 0x000fc600078e00b0 */
[----:B------:R-:W-:Y:S02]  /*384f0*/  USEL UR12, UR12, URZ, !UP0 ;  /* 0x0000003f0c0c7287 */ /* 0x000fe4000c000000 */
[----:B------:R1:W-:Y:S04]  /*38500*/  LDGSTS.E [R2+0x14004], desc[UR8][R4.64], P0 ;  /* 0x1400400004027fae */ /* 0x0003e80008121848 */
[----:B------:R-:W-:Y:S01]  /*38510*/  ISETP.NE.U32.AND P1, PT, RZ, UR12, PT ;  /* 0x0000000cff007c0c */ /* 0x000fe2000bf25070 */
[----:B-1----:R-:W-:Y:S02]  /*38520*/  IMAD.MOV.U32 R4, RZ, RZ, R0 ;  /* 0x000000ffff047224 */ /* 0x002fe400078e0000 */
[----:B------:R-:W-:Y:S01]  /*38530*/  IMAD.MOV.U32 R5, RZ, RZ, R6 ;  /* 0x000000ffff057224 */ /* 0x000fe200078e0006 */
[----:B------:R-:W4:Y:S04]  /*38540*/  LDL.LU R0, [R1+0xa08] ;  /* 0x000a080001007983 */ /* 0x000f280000300800 */
[----:B------:R-:W4:Y:S01]  /*38550*/  LDL.LU R6, [R1+0xbd0] ;  /* 0x000bd00001067983 */ /* 0x000f220000300800 */
[----:B---3--:R-:W-:-:S04]  /*38560*/  IADD3 R7, P0, R7, UR4, RZ ;  /* 0x0000000407077c10 */ /* 0x008fc8000ff1e0ff */
[----:B------:R1:W-:Y:S01]  /*38570*/  LDGSTS.E [R2+0x10008], desc[UR8][R4.64], P1 ;  /* 0x1000800004027fae */ /* 0x0003e20008921848 */
[----:B--2---:R-:W-:-:S03]  /*38580*/  IADD3.X R173, R173, UR6, RZ, P0, !PT ;  /* 0x00000006adad7c10 */ /* 0x004fc600087fe4ff */
[----:B------:R-:W-:Y:S04]  /*38590*/  STL [R1+0x9f8], R7 ;  /* 0x0009f80701007387 */ /* 0x000fe80000100800 */
[----:B------:R2:W-:Y:S04]  /*385a0*/  STL [R1+0x9f4], R173 ;  /* 0x0009f4ad01007387 */ /* 0x0005e80000100800 */
[----:B------:R-:W3:Y:S01]  /*385b0*/  LDL.LU R176, [R1+0xa04] ;  /* 0x000a040001b07983 */ /* 0x000ee20000300800 */
[----:B-1----:R-:W-:Y:S01]  /*385c0*/  MOV R4, R7 ;  /* 0x0000000700047202 */ /* 0x002fe20000000f00 */
[----:B------:R-:W-:-:S02]  /*385d0*/  IMAD.MOV.U32 R5, RZ, RZ, R173 ;  /* 0x000000ffff057224 */ /* 0x000fc400078e00ad */
[----:B--2---:R-:W2:Y:S04]  /*385e0*/  LDL.LU R173, [R1+0xbcc] ;  /* 0x000bcc0001ad7983 */ /* 0x004ea80000300800 */
[----:B------:R1:W-:Y:S04]  /*385f0*/  LDGSTS.E [R2+0x14008], desc[UR8][R4.64], P1 ;  /* 0x1400800004027fae */ /* 0x0003e80008921848 */
[----:B------:R-:W2:Y:S01]  /*38600*/  LDL.LU R7, [R1+0xbd8] ;  /* 0x000bd80001077983 */ /* 0x000ea20000300800 */
[----:B----4-:R-:W-:-:S04]  /*38610*/  IADD3 R172, P1, R172, UR4, RZ ;  /* 0x00000004acac7c10 */ /* 0x010fc8000ff3e0ff */
[----:B------:R-:W-:Y:S01]  /*38620*/  IADD3.X R177, R177, UR6, RZ, P1, !PT ;  /* 0x00000006b1b17c10 */ /* 0x000fe20008ffe4ff */
[----:B------:R4:W-:Y:S01]  /*38630*/  STL [R1+0xa00], R172 ;  /* 0x000a00ac01007387 */ /* 0x0009e20000100800 */
[----:B-1----:R-:W-:-:S03]  /*38640*/  IMAD.MOV.U32 R4, RZ, RZ, R172 ;  /* 0x000000ffff047224 */ /* 0x002fc600078e00ac */
[----:B------:R-:W-:Y:S04]  /*38650*/  STL [R1+0x9fc], R177 ;  /* 0x0009fcb101007387 */ /* 0x000fe80000100800 */
[----:B----4-:R-:W4:Y:S01]  /*38660*/  LDL.LU R172, [R1+0xbd4] ;  /* 0x000bd40001ac7983 */ /* 0x010f220000300800 */
[----:B------:R-:W-:-:S04]  /*38670*/  UISETP.GT.AND UP1, UPT, UR16, 0x4f, UPT ;  /* 0x0000004f1000788c */ /* 0x000fc8000bf24270 */
[----:B------:R-:W-:-:S04]  /*38680*/  USEL UR12, URZ, 0x4, !UP1 ;  /* 0x000000043f0c7887 */ /* 0x000fc8000c800000 */
[----:B------:R-:W-:-:S06]  /*38690*/  USEL UR12, UR12, URZ, !UP0 ;  /* 0x0000003f0c0c7287 */ /* 0x000fcc000c000000 */
[----:B------:R-:W-:Y:S02]  /*386a0*/  ISETP.NE.U32.AND P0, PT, RZ, UR12, PT ;  /* 0x0000000cff007c0c */ /* 0x000fe4000bf05070 */
[----:B------:R-:W-:Y:S01]  /*386b0*/  IADD3 R0, P2, R0, UR4, RZ ;  /* 0x0000000400007c10 */ /* 0x000fe2000ff5e0ff */
[----:B------:R-:W-:Y:S01]  /*386c0*/  UISETP.GT.AND UP1, UPT, UR16, 0x6c, UPT ;  /* 0x0000006c1000788c */ /* 0x000fe2000bf24270 */
[----:B------:R-:W-:Y:S01]  /*386d0*/  IMAD.MOV.U32 R5, RZ, RZ, R177 ;  /* 0x000000ffff057224 */ /* 0x000fe200078e00b1 */
[----:B------:R-:W-:Y:S02]  /*386e0*/  IADD3 R6, P3, R6, UR4, RZ ;  /* 0x0000000406067c10 */ /* 0x000fe4000ff7e0ff */
[----:B------:R-:W-:Y:S01]  /*386f0*/  USEL UR12, URZ, 0x4, !UP1 ;  /* 0x000000043f0c7887 */ /* 0x000fe2000c800000 */
[----:B------:R1:W-:Y:S01]  /*38700*/  STL [R1+0xa08], R0 ;  /* 0x000a080001007387 */ /* 0x0003e20000100800 */
[----:B---3--:R-:W-:-:S04]  /*38710*/  IADD3.X R176, R176, UR6, RZ, P2, !PT ;  /* 0x00000006b0b07c10 */ /* 0x008fc800097fe4ff */
[----:B------:R3:W-:Y:S01]  /*38720*/  LDGSTS.E [R2+0x1000c], desc[UR8][R4.64], P0 ;  /* 0x1000c00004027fae */ /* 0x0007e20008121848 */
[----:B------:R-:W-:-:S03]  /*38730*/  USEL UR12, UR12, URZ, !UP0 ;  /* 0x0000003f0c0c7287 */ /* 0x000fc6000c000000 */
[----:B------:R-:W-:Y:S01]  /*38740*/  STL [R1+0xa04], R176 ;  /* 0x000a04b001007387 */ /* 0x000fe20000100800 */
[----:B--2---:R-:W-:-:S03]  /*38750*/  IADD3.X R173, R173, UR6, RZ, P3, !PT ;  /* 0x00000006adad7c10 */ /* 0x004fc60009ffe4ff */
[----:B------:R2:W-:Y:S01]  /*38760*/  STL [R1+0xbd0], R6 ;  /* 0x000bd00601007387 */ /* 0x0005e20000100800 */
[----:B---3--:R-:W-:Y:S01]  /*38770*/  MOV R4, R0 ;  /* 0x0000000000047202 */ /* 0x008fe20000000f00 */
[----:B------:R-:W-:Y:S02]  /*38780*/  IMAD.MOV.U32 R5, RZ, RZ, R176 ;  /* 0x000000ffff057224 */ /* 0x000fe400078e00b0 */
[----:B-1----:R-:W3:Y:S01]  /*38790*/  LDL.LU R0, [R1+0xbe0] ;  /* 0x000be00001007983 */ /* 0x002ee20000300800 */
[----:B------:R-:W-:-:S03]  /*387a0*/  ISETP.NE.U32.AND P1, PT, RZ, UR12, PT ;  /* 0x0000000cff007c0c */ /* 0x000fc6000bf25070 */
[----:B------:R1:W-:Y:S04]  /*387b0*/  LDGSTS.E [R2+0x1400c], desc[UR8][R4.64], P0 ;  /* 0x1400c00004027fae */ /* 0x0003e80008121848 */
[----:B------:R-:W-:Y:S01]  /*387c0*/  STL [R1+0xbcc], R173 ;  /* 0x000bccad01007387 */ /* 0x000fe20000100800 */
[----:B------:R-:W-:Y:S01]  /*387d0*/  IADD3 R7, P0, R7, UR4, RZ ;  /* 0x0000000407077c10 */ /* 0x000fe2000ff1e0ff */
[----:B-1----:R-:W-:Y:S02]  /*387e0*/  IMAD.MOV.U32 R4, RZ, RZ, R6 ;  /* 0x000000ffff047224 */ /* 0x002fe400078e0006 */
[----:B--2---:R-:W2:Y:S01]  /*387f0*/  LDL.LU R6, [R1+0xbdc] ;  /* 0x000bdc0001067983 */ /* 0x004ea20000300800 */
[----:B------:R-:W-:-:S03]  /*38800*/  IMAD.MOV.U32 R5, RZ, RZ, R173 ;  /* 0x000000ffff057224 */ /* 0x000fc600078e00ad */
[----:B------:R-:W-:Y:S04]  /*38810*/  STL [R1+0xbd8], R7 ;  /* 0x000bd80701007387 */ /* 0x000fe80000100800 */
[----:B------:R1:W-:Y:S01]  /*38820*/  LDGSTS.E [R2+0x18000], desc[UR8][R4.64], P1 ;  /* 0x1800000004027fae */ /* 0x0003e20008921848 */
[----:B----4-:R-:W-:-:S05]  /*38830*/  IADD3.X R172, R172, UR6, RZ, P0, !PT ;  /* 0x00000006acac7c10 */ /* 0x010fca00087fe4ff */
[----:B------:R4:W-:Y:S01]  /*38840*/  STL [R1+0xbd4], R172 ;  /* 0x000bd4ac01007387 */ /* 0x0009e20000100800 */
[----:B-1----:R-:W-:-:S03]  /*38850*/  IMAD.MOV.U32 R5, RZ, RZ, R172 ;  /* 0x000000ffff057224 */ /* 0x002fc600078e00ac */
[----:B------:R-:W2:Y:S04]  /*38860*/  LDL.LU R176, [R1+0xbe4] ;  /* 0x000be40001b07983 */ /* 0x000ea80000300800 */
[----:B----4-:R-:W4:Y:S04]  /*38870*/  LDL.LU R172, [R1+0xbe8] ;  /* 0x000be80001ac7983 */ /* 0x010f280000300800 */
[----:B------:R-:W4:Y:S04]  /*38880*/  LDL.LU R189, [R1+0xbec] ;  /* 0x000bec0001bd7983 */ /* 0x000f280000300800 */
[----:B------:R-:W4:Y:S01]  /*38890*/  LDL.LU R177, [R1+0xbf0] ;  /* 0x000bf00001b17983 */ /* 0x000f220000300800 */
[----:B------:R-:W-:Y:S01]  /*388a0*/  MOV R4, R7 ;  /* 0x0000000700047202 */ /* 0x000fe20000000f00 */
[----:B------:R-:W-:-:S04]  /*388b0*/  UISETP.GT.AND UP1, UPT, UR16, 0x6d, UPT ;  /* 0x0000006d1000788c */ /* 0x000fc8000bf24270 */
[----:B------:R1:W-:Y:S01]  /*388c0*/  LDGSTS.E [R2+0x1c000], desc[UR8][R4.64], P1 ;  /* 0x1c00000004027fae */ /* 0x0003e20008921848 */
[----:B------:R-:W-:-:S04]  /*388d0*/  USEL UR12, URZ, 0x4, !UP1 ;  /* 0x000000043f0c7887 */ /* 0x000fc8000c800000 */
[----:B------:R-:W-:Y:S01]  /*388e0*/  USEL UR12, UR12, URZ, !UP0 ;  /* 0x0000003f0c0c7287 */ /* 0x000fe2000c000000 */
[----:B---3--:R-:W-:-:S05]  /*388f0*/  IADD3 R0, P1, R0, UR4, RZ ;  /* 0x0000000400007c10 */ /* 0x008fca000ff3e0ff */
[----:B------:R3:W-:Y:S01]  /*38900*/  STL [R1+0xbe0], R0 ;  /* 0x000be00001007387 */ /* 0x0007e20000100800 */
[----:B-1----:R-:W-:Y:S01]  /*38910*/  IMAD.MOV.U32 R4, RZ, RZ, R0 ;  /* 0x000000ffff047224 */ /* 0x002fe200078e0000 */
[----:B------:R-:W-:Y:S02]  /*38920*/  ISETP.NE.U32.AND P0, PT, RZ, UR12, PT ;  /* 0x0000000cff007c0c */ /* 0x000fe4000bf05070 */
[----:B--2---:R-:W-:-:S05]  /*38930*/  IADD3.X R6, R6, UR6, RZ, P1, !PT ;  /* 0x0000000606067c10 */ /* 0x004fca0008ffe4ff */
[----:B------:R1:W-:Y:S04]  /*38940*/  STL [R1+0xbdc], R6 ;  /* 0x000bdc0601007387 */ /* 0x0003e80000100800 */
[----:B------:R-:W2:Y:S04]  /*38950*/  LDL.LU R7, [R1+0xbf4] ;  /* 0x000bf40001077983 */ /* 0x000ea80000300800 */
[----:B---3--:R-:W3:Y:S01]  /*38960*/  LDL.LU R0, [R1+0xbf8] ;  /* 0x000bf80001007983 */ /* 0x008ee20000300800 */
[----:B------:R-:W-:-:S03]  /*38970*/  IMAD.MOV.U32 R5, RZ, RZ, R6 ;  /* 0x000000ffff057224 */ /* 0x000fc600078e0006 */
[----:B------:R-:W2:Y:S04]  /*38980*/  LDL.LU R173, [R1+0xc00] ;  /* 0x000c000001ad7983 */ /* 0x000ea80000300800 */
[----:B-1----:R-:W2:Y:S04]  /*38990*/  LDL.LU R6, [R1+0xc08] ;  /* 0x000c080001067983 */ /* 0x002ea80000300800 */
[----:B------:R1:W-:Y:S01]  /*389a0*/  LDGSTS.E [R2+0x18004], desc[UR8][R4.64], P0 ;  /* 0x1800400004027fae */ /* 0x0003e20008121848 */
[----:B----4-:R-:W-:-:S04]  /*389b0*/  IADD3 R172, P2, R172, UR4, RZ ;  /* 0x00000004acac7c10 */ /* 0x010fc8000ff5e0ff */
[----:B------:R-:W-:Y:S01]  /*389c0*/  IADD3.X R176, R176, UR6, RZ, P2, !PT ;  /* 0x00000006b0b07c10 */ /* 0x000fe200097fe4ff */
[----:B------:R-:W-:Y:S01]  /*389d0*/  STL [R1+0xbe8], R172 ;  /* 0x000be8ac01007387 */ /* 0x000fe20000100800 */
[----:B------:R-:W-:-:S03]  /*389e0*/  IADD3 R177, P3, R177, UR4, RZ ;  /* 0x00000004b1b17c10 */ /* 0x000fc6000ff7e0ff */
[----:B------:R4:W-:Y:S01]  /*389f0*/  STL [R1+0xbe4], R176 ;  /* 0x000be4b001007387 */ /* 0x0009e20000100800 */
[----:B-1----:R-:W-:Y:S01]  /*38a00*/  IMAD.MOV.U32 R5, RZ, RZ, R176 ;  /* 0x000000ffff057224 */ /* 0x002fe200078e00b0 */
[----:B------:R-:W-:Y:S02]  /*38a10*/  IADD3.X R189, R189, UR6, RZ, P3, !PT ;  /* 0x00000006bdbd7c10 */ /* 0x000fe40009ffe4ff */
[----:B------:R-:W-:Y:S01]  /*38a20*/  STL [R1+0xbf0], R177 ;  /* 0x000bf0b101007387 */ /* 0x000fe20000100800 */
[----:B------:R-:W-:-:S03]  /*38a30*/  MOV R4, R172 ;  /* 0x000000ac00047202 */ /* 0x000fc60000000f00 */
[----:B----4-:R-:W4:Y:S04]  /*38a40*/  LDL.LU R176, [R1+0xbfc] ;  /* 0x000bfc0001b07983 */ /* 0x010f280000300800 */
[----:B------:R-:W-:Y:S04]  /*38a50*/  STL [R1+0xbec], R189 ;  /* 0x000becbd01007387 */ /* 0x000fe80000100800 */
[----:B------:R-:W4:Y:S01]  /*38a60*/  LDL.LU R172, [R1+0xc04] ;  /* 0x000c040001ac7983 */ /* 0x000f220000300800 */
[----:B------:R-:W-:-:S03]  /*38a70*/  UISETP.GT.AND UP1, UPT, UR16, 0x6e, UPT ;  /* 0x0000006e1000788c */ /* 0x000fc6000bf24270 */
[----:B------:R1:W-:Y:S01]  /*38a80*/  LDGSTS.E [R2+0x1c004], desc[UR8][R4.64], P0 ;  /* 0x1c00400004027fae */ /* 0x0003e20008121848 */
[----:B------:R-:W-:-:S04]  /*38a90*/  USEL UR12, URZ, 0x4, !UP1 ;  /* 0x000000043f0c7887 */ /* 0x000fc8000c800000 */
[----:B------:R-:W-:-:S06]  /*38aa0*/  USEL UR12, UR12, URZ, !UP0 ;  /* 0x0000003f0c0c7287 */ /* 0x000fcc000c000000 */
[----:B------:R-:W-:Y:S01]  /*38ab0*/  ISETP.NE.U32.AND P1, PT, RZ, UR12, PT ;  /* 0x0000000cff007c0c */ /* 0x000fe2000bf25070 */
[----:B------:R-:W-:Y:S01]  /*38ac0*/  UISETP.GT.AND UP1, UPT, UR16, 0x6f, UPT ;  /* 0x0000006f1000788c */ /* 0x000fe2000bf24270 */
[----:B-1----:R-:W-:Y:S02]  /*38ad0*/  IMAD.MOV.U32 R4, RZ, RZ, R177 ;  /* 0x000000ffff047224 */ /* 0x002fe400078e00b1 */
[----:B------:R-:W-:Y:S01]  /*38ae0*/  IMAD.MOV.U32 R5, RZ, RZ, R189 ;  /* 0x000000ffff057224 */ /* 0x000fe200078e00bd */
[----:B------:R-:W-:-:S04]  /*38af0*/  USEL UR12, URZ, 0x4, !UP1 ;  /* 0x000000043f0c7887 */ /* 0x000fc8000c800000 */
[----:B------:R-:W-:-:S04]  /*38b00*/  USEL UR12, UR12, URZ, !UP0 ;  /* 0x0000003f0c0c7287 */ /* 0x000fc8000c000000 */
[----:B------:R1:W-:Y:S01]  /*38b10*/  LDGSTS.E [R2+0x18008], desc[UR8][R4.64], P1 ;  /* 0x1800800004027fae */ /* 0x0003e20008921848 */
[----:B---3--:R-:W-:-:S04]  /*38b20*/  IADD3 R0, P0, R0, UR4, RZ ;  /* 0x0000000400007c10 */ /* 0x008fc8000ff1e0ff */
[----:B--2---:R-:W-:Y:S01]  /*38b30*/  IADD3.X R7, R7, UR6, RZ, P0, !PT ;  /* 0x0000000607077c10 */ /* 0x004fe200087fe4ff */
[----:B------:R-:W-:Y:S01]  /*38b40*/  STL [R1+0xbf8], R0 ;  /* 0x000bf80001007387 */ /* 0x000fe20000100800 */
[----:B-1----:R-:W-:-:S03]  /*38b50*/  MOV R4, R0 ;  /* 0x0000000000047202 */ /* 0x002fc60000000f00 */
[----:B------:R-:W-:Y:S01]  /*38b60*/  IMAD.MOV.U32 R5, RZ, RZ, R7 ;  /* 0x000000ffff057224 */ /* 0x000fe200078e0007 */
[----:B------:R1:W-:Y:S01]  /*38b70*/  STL [R1+0xbf4], R7 ;  /* 0x000bf40701007387 */ /* 0x0003e20000100800 */
[----:B------:R-:W-:-:S03]  /*38b80*/  ISETP.NE.U32.AND P0, PT, RZ, UR12, PT ;  /* 0x0000000cff007c0c */ /* 0x000fc6000bf05070 */
[----:B------:R2:W-:Y:S01]  /*38b90*/  LDGSTS.E [R2+0x1c008], desc[UR8][R4.64], P1 ;  /* 0x1c00800004027fae */ /* 0x0005e20008921848 */
[----:B------:R-:W-:-:S03]  /*38ba0*/  IADD3 R173, P1, R173, UR4, RZ ;  /* 0x00000004adad7c10 */ /* 0x000fc6000ff3e0ff */
[----:B-1----:R-:W3:Y:S04]  /*38bb0*/  LDL.LU R7, [R1+0x60c] ;  /* 0x00060c0001077983 */ /* 0x002ee80000300800 */
[----:B------:R-:W3:Y:S01]  /*38bc0*/  LDL.LU R0, [R1+0x610] ;  /* 0x0006100001007983 */ /* 0x000ee20000300800 */
[----:B------:R-:W-:Y:S01]  /*38bd0*/  IADD3 R6, P2, R6, UR4, RZ ;  /* 0x0000000406067c10 */ /* 0x000fe2000ff5e0ff */
[----:B--2---:R-:W-:Y:S02]  /*38be0*/  IMAD.MOV.U32 R4, RZ, RZ, R173 ;  /* 0x000000ffff047224 */ /* 0x004fe400078e00ad */
[----:B------:R-:W-:Y:S01]  /*38bf0*/  STL [R1+0xc00], R173 ;  /* 0x000c00ad01007387 */ /* 0x000fe20000100800 */
[----:B----4-:R-:W-:-:S05]  /*38c00*/  IADD3.X R176, R176, UR6, RZ, P1, !PT ;  /* 0x00000006b0b07c10 */ /* 0x010fca0008ffe4ff */
[----:B------:R-:W-:Y:S01]  /*38c10*/  IMAD.MOV.U32 R5, RZ, RZ, R176 ;  /* 0x000000ffff057224 */ /* 0x000fe200078e00b0 */
[----:B------:R-:W-:Y:S01]  /*38c20*/  IADD3.X R172, R172, UR6, RZ, P2, !PT ;  /* 0x00000006acac7c10 */ /* 0x000fe200097fe4ff */
[----:B------:R1:W-:Y:S04]  /*38c30*/  STL [R1+0xbfc], R176 ;  /* 0x000bfcb001007387 */ /* 0x0003e80000100800 */
[----:B------:R-:W-:Y:S04]  /*38c40*/  STL [R1+0xc08], R6 ;  /* 0x000c080601007387 */ /* 0x000fe80000100800 */
[----:B------:R2:W-:Y:S04]  /*38c50*/  LDGSTS.E [R2+0x1800c], desc[UR8][R4.64], P0 ;  /* 0x1800c00004027fae */ /* 0x0005e80008121848 */
[----:B------:R4:W-:Y:S04]  /*38c60*/  STL [R1+0xc04], R172 ;  /* 0x000c04ac01007387 */ /* 0x0009e80000100800 */
[----:B-1----:R-:W3:Y:S01]  /*38c70*/  LDL.LU R176, [R1+0x614] ;  /* 0x0006140001b07983 */ /* 0x002ee20000300800 */
[----:B--2---:R-:W-:-:S03]  /*38c80*/  IMAD.MOV.U32 R5, RZ, RZ, R172 ;  /* 0x000000ffff057224 */ /* 0x004fc600078e00ac */
[----:B----4-:R-:W2:Y:S01]  /*38c90*/  LDL.LU R172, [R1+0x618] ;  /* 0x0006180001ac7983 */ /* 0x010ea20000300800 */
[----:B------:R-:W-:Y:S01]  /*38ca0*/  UISETP.GT.AND UP1, UPT, UR16, 0x10, UPT ;  /* 0x000000101000788c */ /* 0x000fe2000bf24270 */
[----:B------:R-:W-:Y:S02]  /*38cb0*/  MOV R4, R6 ;  /* 0x0000000600047202 */ /* 0x000fe40000000f00 */
[----:B------:R-:W4:Y:S01]  /*38cc0*/  LDL.LU R6, [R1+0x620] ;  /* 0x0006200001067983 */ /* 0x000f220000300800 */
[----:B------:R-:W-:-:S03]  /*38cd0*/  USEL UR12, URZ, 0x4, !UP1 ;  /* 0x000000043f0c7887 */ /* 0x000fc6000c800000 */
[----:B------:R1:W-:Y:S01]  /*38ce0*/  LDGSTS.E [R2+0x1c00c], desc[UR8][R4.64], P0 ;  /* 0x1c00c00004027fae */ /* 0x0003e20008121848 */
[----:B------:R-:W-:-:S06]  /*38cf0*/  USEL UR12, UR12, URZ, !UP0 ;  /* 0x0000003f0c0c7287 */ /* 0x000fcc000c000000 */
[----:B------:R-:W-:Y:S02]  /*38d00*/  ISETP.NE.U32.AND P0, PT, RZ, UR12, PT ;  /* 0x0000000cff007c0c */ /* 0x000fe4000bf05070 */
[----:B-1----:R-:W-:Y:S02]  /*38d10*/  LOP3.LUT R2, R3, 0x40, RZ, 0x3c, !PT ;  /* 0x0000004003027812 */ /* 0x002fe400078e3cff */
[----:B---3--:R-:W-:-:S04]  /*38d20*/  IADD3 R0, P1, R0, UR4, RZ ;  /* 0x0000000400007c10 */ /* 0x008fc8000ff3e0ff */
[----:B------:R-:W-:Y:S01]  /*38d30*/  IADD3.X R7, R7, UR6, RZ, P1, !PT ;  /* 0x0000000607077c10 */ /* 0x000fe20008ffe4ff */
[----:B------:R-:W-:Y:S04]  /*38d40*/  STL [R1+0x610], R0 ;  /* 0x0006100001007387 */ /* 0x000fe80000100800 */
[----:B------:R1:W-:Y:S04]  /*38d50*/  STL [R1+0x60c], R7 ;  /* 0x00060c0701007387 */ /* 0x0003e80000100800 */
[----:B------:R-:W3:Y:S01]  /*38d60*/  LDL.LU R173, [R1+0x61c] ;  /* 0x00061c0001ad7983 */ /* 0x000ee20000300800 */
[----:B------:R-:W-:Y:S01]  /*38d70*/  VIADD R2, R2, UR17 ;  /* 0x0000001102027c36 */ /* 0x000fe20008000000 */
[----:B------:R-:W-:Y:S01]  /*38d80*/  MOV R5, R7 ;  /* 0x0000000700057202 */ /* 0x000fe20000000f00 */
[----:B------:R-:W-:Y:S01]  /*38d90*/  IMAD.MOV.U32 R4, RZ, RZ, R0 ;  /* 0x000000ffff047224 */ /* 0x000fe200078e0000 */
[----:B-1----:R-:W3:Y:S04]  /*38da0*/  LDL.LU R7, [R1+0x628] ;  /* 0x0006280001077983 */ /* 0x002ee80000300800 */
[----:B------:R-:W3:Y:S04]  /*38db0*/  LDL.LU R0, [R1+0x630] ;  /* 0x0006300001007983 */ /* 0x000ee80000300800 */
[----:B------:R1:W-:Y:S01]  /*38dc0*/  LDGSTS.E [R2], desc[UR8][R4.64], P0 ;  /* 0x0000000004027fae */ /* 0x0003e20008121848 */
[----:B--2---:R-:W-:-:S04]  /*38dd0*/  IADD3 R172, P1, R172, UR4, RZ ;  /* 0x00000004acac7c10 */ /* 0x004fc8000ff3e0ff */
[----:B------:R-:W-:Y:S01]  /*38de0*/  IADD3.X R176, R176, UR6, RZ, P1, !PT ;  /* 0x00000006b0b07c10 */ /* 0x000fe20008ffe4ff */
[----:B------:R-:W-:Y:S04]  /*38df0*/  STL [R1+0x618], R172 ;  /* 0x000618ac01007387 */ /* 0x000fe80000100800 */
[----:B------:R2:W-:Y:S01]  /*38e00*/  STL [R1+0x614], R176 ;  /* 0x000614b001007387 */ /* 0x0005e20000100800 */
[----:B-1----:R-:W-:Y:S02]  /*38e10*/  IMAD.MOV.U32 R5, RZ, RZ, R176 ;  /* 0x000000ffff057224 */ /* 0x002fe400078e00b0 */
[----:B------:R-:W-:Y:S01]  /*38e20*/  IMAD.MOV.U32 R4, RZ, RZ, R172 ;  /* 0x000000ffff047224 */ /* 0x000fe200078e00ac */
[----:B------:R-:W-:Y:S01]  /*38e30*/  UISETP.GT.AND UP1, UPT, UR16, 0x11, UPT ;  /* 0x000000111000788c */ /* 0x000fe2000bf24270 */
[----:B--2---:R-:W2:Y:S04]  /*38e40*/  LDL.LU R176, [R1+0x624] ;  /* 0x0006240001b07983 */ /* 0x004ea80000300800 */
[----:B------:R-:W2:Y:S01]  /*38e50*/  LDL.LU R172, [R1+0x62c] ;  /* 0x00062c0001ac7983 */ /* 0x000ea20000300800 */
[----:B----4-:R-:W-:Y:S01]  /*38e60*/  IADD3 R6, P1, R6, UR4, RZ ;  /* 0x0000000406067c10 */ /* 0x010fe2000ff3e0ff */
[----:B------:R-:W-:-:S02]  /*38e70*/  USEL UR12, URZ, 0x4, !UP1 ;  /* 0x000000043f0c7887 */ /* 0x000fc4000c800000 */
[----:B------:R1:W-:Y:S02]  /*38e80*/  LDGSTS.E [R2+0x4000], desc[UR8][R4.64], P0 ;  /* 0x0400000004027fae */ /* 0x0003e40008121848 */
[----:B------:R-:W-:Y:S02]  /*38e90*/  USEL UR12, UR12, URZ, !UP0 ;  /* 0x0000003f0c0c7287 */ /* 0x000fe4000c000000 */
[----:B------:R-:W-:Y:S04]  /*38ea0*/  STL [R1+0x620], R6 ;  /* 0x0006200601007387 */ /* 0x000fe80000100800 */
[----:B------:R-:W-:Y:S01]  /*38eb0*/  ISETP.NE.U32.AND P0, PT, RZ, UR12, PT ;  /* 0x0000000cff007c0c */ /* 0x000fe2000bf05070 */
[----:B-1----:R-:W-:Y:S01]  /*38ec0*/  IMAD.MOV.U32 R4, RZ, RZ, R6 ;  /* 0x000000ffff047224 */ /* 0x002fe200078e0006 */
[----:B---3--:R-:W-:-:S04]  /*38ed0*/  IADD3.X R173, R173, UR6, RZ, P1, !PT ;  /* 0x00000006adad7c10 */ /* 0x008fc80008ffe4ff */
[----:B------:R-:W-:Y:S01]  /*38ee0*/  MOV R5, R173 ;  /* 0x000000ad00057202 */ /* 0x000fe20000000f00 */
[----:B------:R1:W-:Y:S01]  /*38ef0*/  STL [R1+0x61c], R173 ;  /* 0x00061cad01007387 */ /* 0x0003e20000100800 */
[----:B------:R-:W-:-:S05]  /*38f00*/  IADD3 R7, P2, R7, UR4, RZ ;  /* 0x0000000407077c10 */ /* 0x000fca000ff5e0ff */
[----:B------:R3:W-:Y:S04]  /*38f10*/  LDGSTS.E [R2+0x4], desc[UR8][R4.64], P0 ;  /* 0x0000400004027fae */ /* 0x0007e80008121848 */
[----:B-1----:R-:W4:Y:S04]  /*38f20*/  LDL.LU R173, [R1+0x634] ;  /* 0x0006340001ad7983 */ /* 0x002f280000300800 */
[----:B------:R-:W4:Y:S01]  /*38f30*/  LDL.LU R6, [R1+0x638] ;  /* 0x0006380001067983 */ /* 0x000f220000300800 */
[----:B------:R-:W-:Y:S01]  /*38f40*/  IADD3 R0, P3, R0, UR4, RZ ;  /* 0x0000000400007c10 */ /* 0x000fe2000ff7e0ff */
[----:B---3--:R-:W-:-:S02]  /*38f50*/  IMAD.MOV.U32 R4, RZ, RZ, R7 ;  /* 0x000000ffff047224 */ /* 0x008fc400078e0007 */
[----:B------:R1:W-:Y:S01]  /*38f60*/  STL [R1+0x628], R7 ;  /* 0x0006280701007387 */ /* 0x0003e20000100800 */
[----:B--2---:R-:W-:Y:S02]  /*38f70*/  IADD3.X R176, R176, UR6, RZ, P2, !PT ;  /* 0x00000006b0b07c10 */ /* 0x004fe400097fe4ff */
        /* <DEDUP_REMOVED lines=12> */
[----:B-1----:R-:W-:Y:S01]  /*39040*/  IMAD.MOV.U32 R4, RZ, RZ, R0 ;  /* 0x000000ffff047224 */ /* 0x002fe200078e0000 */
[----:B------:R-:W-:Y:S02]  /*39050*/  MOV R5, R172 ;  /* 0x000000ac00057202 */ /* 0x000fe40000000f00 */
[----:B------:R-:W2:Y:S04]  /*39060*/  LDL.LU R172, [R1+0x648] ;  /* 0x0006480001ac7983 */ /* 0x000ea80000300800 */
[----:B------:R-:W2:Y:S01]  /*39070*/  LDL.LU R0, [R1+0x810] ;  /* 0x0008100001007983 */ /* 0x000ea20000300800 */
[----:B----4-:R-:W-:-:S04]  /*39080*/  IADD3 R6, P0, R6, UR4, RZ ;  /* 0x0000000406067c10 */ /* 0x010fc8000ff1e0ff */
[----:B------:R1:W-:Y:S01]  /*39090*/  LDGSTS.E [R2+0x8], desc[UR8][R4.64], P1 ;  /* 0x0000800004027fae */ /* 0x0003e20008921848 */
[----:B------:R-:W-:-:S03]  /*390a0*/  IADD3.X R173, R173, UR6, RZ, P0, !PT ;  /* 0x00000006adad7c10 */ /* 0x000fc600087fe4ff */
[----:B------:R-:W-:Y:S04]  /*390b0*/  STL [R1+0x638], R6 ;  /* 0x0006380601007387 */ /* 0x000fe80000100800 */
[----:B------:R4:W-:Y:S01]  /*390c0*/  STL [R1+0x634], R173 ;  /* 0x000634ad01007387 */ /* 0x0009e20000100800 */
[----:B-1----:R-:W-:Y:S02]  /*390d0*/  IMAD.MOV.U32 R5, RZ, RZ, R173 ;  /* 0x000000ffff057224 */ /* 0x002fe400078e00ad */
[----:B------:R-:W-:Y:S01]  /*390e0*/  IMAD.MOV.U32 R4, RZ, RZ, R6 ;  /* 0x000000ffff047224 */ /* 0x000fe200078e0006 */
[----:B----4-:R-:W4:Y:S04]  /*390f0*/  LDL.LU R173, [R1+0x644] ;  /* 0x0006440001ad7983 */ /* 0x010f280000300800 */
[----:B------:R-:W4:Y:S04]  /*39100*/  LDL.LU R6, [R1+0x80c] ;  /* 0x00080c0001067983 */ /* 0x000f280000300800 */
[----:B------:R1:W-:Y:S01]  /*39110*/  LDGSTS.E [R2+0x4008], desc[UR8][R4.64], P1 ;  /* 0x0400800004027fae */ /* 0x0003e20008921848 */
[----:B---3--:R-:W-:-:S04]  /*39120*/  IADD3 R7, P1, R7, UR4, RZ ;  /* 0x0000000407077c10 */ /* 0x008fc8000ff3e0ff */
[----:B--2---:R-:W-:Y:S01]  /*39130*/  IADD3.X R176, R176, UR6, RZ, P1, !PT ;  /* 0x00000006b0b07c10 */ /* 0x004fe20008ffe4ff */
[----:B------:R-:W-:Y:S01]  /*39140*/  STL [R1+0x640], R7 ;  /* 0x0006400701007387 */ /* 0x000fe20000100800 */
[----:B-1----:R-:W-:Y:S02]  /*39150*/  IMAD.MOV.U32 R4, RZ, RZ, R7 ;  /* 0x000000ffff047224 */ /* 0x002fe400078e0007 */
[----:B------:R-:W-:Y:S01]  /*39160*/  MOV R5, R176 ;  /* 0x000000b000057202 */ /* 0x000fe20000000f00 */
[----:B------:R1:W-:Y:S04]  /*39170*/  STL [R1+0x63c], R176 ;  /* 0x00063cb001007387 */ /* 0x0003e80000100800 */
        /* <DEDUP_REMOVED lines=10> */
[----:B------:R-:W-:Y:S01]  /*39220*/  USEL UR12, URZ, 0x4, !UP1 ;  /* 0x000000043f0c7887 */ /* 0x000fe2000c800000 */
[----:B----4-:R-:W-:-:S07]  /*39230*/  IADD3.X R173, R173, UR6, RZ, P2, !PT ;  /* 0x00000006adad7c10 */ /* 0x010fce00097fe4ff */
[----:B------:R4:W-:Y:S01]  /*39240*/  LDGSTS.E [R2+0xc], desc[UR8][R4.64], P0 ;  /* 0x0000c00004027fae */ /* 0x0009e20008121848 */
[----:B------:R-:W-:-:S03]  /*39250*/  IADD3.X R6, R6, UR6, RZ, P3, !PT ;  /* 0x0000000606067c10 */ /* 0x000fc60009ffe4ff */
[----:B------:R1:W-:Y:S01]  /*39260*/  STL [R1+0x644], R173 ;  /* 0x000644ad01007387 */ /* 0x0003e20000100800 */
[----:B------:R-:W-:-:S03]  /*39270*/  USEL UR12, UR12, URZ, !UP0 ;  /* 0x0000003f0c0c7287 */ /* 0x000fc6000c000000 */
[----:B------:R-:W-:Y:S01]  /*39280*/  STL [R1+0x810], R0 ;  /* 0x0008100001007387 */ /* 0x000fe20000100800 */
[----:B----4-:R-:W-:-:S03]  /*39290*/  IMAD.MOV.U32 R4, RZ, RZ, R172 ;  /* 0x000000ffff047224 */ /* 0x010fc600078e00ac */
[----:B-1----:R-:W4:Y:S01]  /*392a0*/  LDL.LU R172, [R1+0x820] ;  /* 0x0008200001ac7983 */ /* 0x002f220000300800 */
[----:B------:R-:W-:-:S03]  /*392b0*/  IMAD.MOV.U32 R5, RZ, RZ, R173 ;  /* 0x000000ffff057224 */ /* 0x000fc600078e00ad */
[----:B------:R1:W-:Y:S01]  /*392c0*/  STL [R1+0x80c], R6 ;  /* 0x00080c0601007387 */ /* 0x0003e20000100800 */
[----:B------:R-:W-:-:S03]  /*392d0*/  ISETP.NE.U32.AND P1, PT, RZ, UR12, PT ;  /* 0x0000000cff007c0c */ /* 0x000fc6000bf25070 */
[----:B------:R-:W4:Y:S04]  /*392e0*/  LDL.LU R173, [R1+0x81c] ;  /* 0x00081c0001ad7983 */ /* 0x000f280000300800 */
[----:B------:R1:W-:Y:S02]  /*392f0*/  LDGSTS.E [R2+0x400c], desc[UR8][R4.64], P0 ;  /* 0x0400c00004027fae */ /* 0x0003e40008121848 */
[----:B-1----:R-:W-:Y:S01]  /*39300*/  IMAD.MOV.U32 R4, RZ, RZ, R0 ;  /* 0x000000ffff047224 */ /* 0x002fe200078e0000 */
[----:B------:R-:W-:Y:S02]  /*39310*/  MOV R5, R6 ;  /* 0x0000000600057202 */ /* 0x000fe40000000f00 */
[----:B------:R-:W4:Y:S04]  /*39320*/  LDL.LU R6, [R1+0x828] ;  /* 0x0008280001067983 */ /* 0x000f280000300800 */
[----:B------:R-:W4:Y:S04]  /*39330*/  LDL.LU R0, [R1+0x830] ;  /* 0x0008300001007983 */ /* 0x000f280000300800 */
[----:B------:R1:W-:Y:S01]  /*39340*/  LDGSTS.E [R2+0x8000], desc[UR8][R4.64], P1 ;  /* 0x0800000004027fae */ /* 0x0003e20008921848 */
[----:B---3--:R-:W-:-:S04]  /*39350*/  IADD3 R7, P0, R7, UR4, RZ ;  /* 0x0000000407077c10 */ /* 0x008fc8000ff1e0ff */
[----:B--2---:R-:W-:Y:S01]  /*39360*/  IADD3.X R176, R176, UR6, RZ, P0, !PT ;  /* 0x00000006b0b07c10 */ /* 0x004fe200087fe4ff */
[----:B------:R-:W-:Y:S04]  /*39370*/  STL [R1+0x818], R7 ;  /* 0x0008180701007387 */ /* 0x000fe80000100800 */
[----:B------:R2:W-:Y:S01]  /*39380*/  STL [R1+0x814], R176 ;  /* 0x000814b001007387 */ /* 0x0005e20000100800 */
[----:B-1----:R-:W-:Y:S02]  /*39390*/  IMAD.MOV.U32 R5, RZ, RZ, R176 ;  /* 0x000000ffff057224 */ /* 0x002fe400078e00b0 */
[----:B------:R-:W-:Y:S01]  /*393a0*/  IMAD.MOV.U32 R4, RZ, RZ, R7 ;  /* 0x000000ffff047224 */ /* 0x000fe200078e0007 */
[----:B------:R-:W-:-:S04]  /*393b0*/  UISETP.GT.AND UP1, UPT, UR16, 0x31, UPT ;  /* 0x000000311000788c */ /* 0x000fc8000bf24270 */
[----:B------:R1:W-:Y:S04]  /*393c0*/  LDGSTS.E [R2+0xc000], desc[UR8][R4.64], P1 ;  /* 0x0c00000004027fae */ /* 0x0003e80008921848 */
[----:B--2---:R-:W2:Y:S04]  /*393d0*/  LDL.LU R176, [R1+0x824] ;  /* 0x0008240001b07983 */ /* 0x004ea80000300800 */
[----:B------:R-:W3:Y:S01]  /*393e0*/  LDL.LU R7, [R1+0x82c] ;  /* 0x00082c0001077983 */ /* 0x000ee20000300800 */
[----:B------:R-:W-:-:S04]  /*393f0*/  USEL UR12, URZ, 0x4, !UP1 ;  /* 0x000000043f0c7887 */ /* 0x000fc8000c800000 */
[----:B------:R-:W-:Y:S01]  /*39400*/  USEL UR12, UR12, URZ, !UP0 ;  /* 0x0000003f0c0c7287 */ /* 0x000fe2000c000000 */
[----:B----4-:R-:W-:-:S04]  /*39410*/  IADD3 R172, P1, R172, UR4, RZ ;  /* 0x00000004acac7c10 */ /* 0x010fc8000ff3e0ff */
[----:B------:R-:W-:Y:S01]  /*39420*/  IADD3.X R173, R173, UR6, RZ, P1, !PT ;  /* 0x00000006adad7c10 */ /* 0x000fe20008ffe4ff */
[----:B------:R-:W-:Y:S01]  /*39430*/  STL [R1+0x820], R172 ;  /* 0x000820ac01007387 */ /* 0x000fe20000100800 */
[----:B-1----:R-:W-:Y:S02]  /*39440*/  IMAD.MOV.U32 R4, RZ, RZ, R172 ;  /* 0x000000ffff047224 */ /* 0x002fe400078e00ac */
[----:B------:R-:W-:Y:S01]  /*39450*/  MOV R5, R173 ;  /* 0x000000ad00057202 */ /* 0x000fe20000000f00 */
[----:B------:R1:W-:Y:S01]  /*39460*/  STL [R1+0x81c], R173 ;  /* 0x00081cad01007387 */ /* 0x0003e20000100800 */
[----:B------:R-:W-:-:S03]  /*39470*/  ISETP.NE.U32.AND P0, PT, RZ, UR12, PT ;  /* 0x0000000cff007c0c */ /* 0x000fc6000bf05070 */
[----:B-1----:R-:W4:Y:S04]  /*39480*/  LDL.LU R173, [R1+0x834] ;  /* 0x0008340001ad7983 */ /* 0x002f280000300800 */
[----:B------:R-:W4:Y:S01]  /*39490*/  LDL.LU R172, [R1+0x838] ;  /* 0x0008380001ac7983 */ /* 0x000f220000300800 */
[----:B------:R-:W-:Y:S02]  /*394a0*/  IADD3 R6, P2, R6, UR4, RZ ;  /* 0x0000000406067c10 */ /* 0x000fe4000ff5e0ff */
[----:B------:R-:W-:-:S03]  /*394b0*/  IADD3 R0, P3, R0, UR4, RZ ;  /* 0x0000000400007c10 */ /* 0x000fc6000ff7e0ff */
[----:B------:R1:W-:Y:S04]  /*394c0*/  LDGSTS.E [R2+0x8004], desc[UR8][R4.64], P0 ;  /* 0x0800400004027fae */ /* 0x0003e80008121848 */
[----:B------:R3:W-:Y:S01]  /*394d0*/  STL [R1+0x828], R6 ;  /* 0x0008280601007387 */ /* 0x0007e20000100800 */
[----:B-1----:R-:W-:Y:S01]  /*394e0*/  IMAD.MOV.U32 R4, RZ, RZ, R6 ;  /* 0x000000ffff047224 */ /* 0x002fe200078e0006 */
[----:B--2---:R-:W-:Y:S02]  /*394f0*/  IADD3.X R176, R176, UR6, RZ, P2, !PT ;  /* 0x00000006b0b07c10 */ /* 0x004fe400097fe4ff */
[----:B---3--:R-:W-:-:S03]  /*39500*/  IADD3.X R7, R7, UR6, RZ, P3, !PT ;  /* 0x0000000607077c10 */ /* 0x008fc60009ffe4ff */
        /* <DEDUP_REMOVED lines=11> */
[----:B-1----:R-:W-:Y:S01]  /*395c0*/  IMAD.MOV.U32 R4, RZ, RZ, R0 ;  /* 0x000000ffff047224 */ /* 0x002fe200078e0000 */
[----:B------:R-:W-:Y:S02]  /*395d0*/  MOV R5, R7 ;  /* 0x0000000700057202 */ /* 0x000fe40000000f00 */
[----:B---3--:R-:W3:Y:S04]  /*395e0*/  LDL.LU R7, [R1+0x848] ;  /* 0x0008480001077983 */ /* 0x008ee80000300800 */
[----:B------:R-:W3:Y:S01]  /*395f0*/  LDL.LU R0, [R1+0xa10] ;  /* 0x000a100001007983 */ /* 0x000ee20000300800 */
        /* <DEDUP_REMOVED lines=10> */
[----:B--2---:R-:W-:-:S04]  /*396a0*/  IADD3 R6, P1, R6, UR4, RZ ;  /* 0x0000000406067c10 */ /* 0x004fc8000ff3e0ff */
[----:B------:R-:W-:Y:S01]  /*396b0*/  IADD3.X R176, R176, UR6, RZ, P1, !PT ;  /* 0x00000006b0b07c10 */ /* 0x000fe20008ffe4ff */
[----:B------:R-:W-:Y:S01]  /*396c0*/  STL [R1+0x840], R6 ;  /* 0x0008400601007387 */ /* 0x000fe20000100800 */
[----:B-1----:R-:W-:Y:S02]  /*396d0*/  IMAD.MOV.U32 R4, RZ, RZ, R6 ;  /* 0x000000ffff047224 */ /* 0x002fe400078e0006 */
[----:B------:R-:W-:Y:S01]  /*396e0*/  MOV R5, R176 ;  /* 0x000000b000057202 */ /* 0x000fe20000000f00 */
[----:B------:R1:W-:Y:S04]  /*396f0*/  STL [R1+0x83c], R176 ;  /* 0x00083cb001007387 */ /* 0x0003e80000100800 */
        /* <DEDUP_REMOVED lines=17> */
[----:B---3--:R-:W-:-:S03]  /*39810*/  IMAD.MOV.U32 R4, RZ, RZ, R7 ;  /* 0x000000ffff047224 */ /* 0x008fc600078e0007 */
[----:B-1----:R-:W3:Y:S01]  /*39820*/  LDL.LU R7, [R1+0xa20] ;  /* 0x000a200001077983 */ /* 0x002ee20000300800 */
[----:B------:R-:W-:-:S03]  /*39830*/  IMAD.MOV.U32 R5, RZ, RZ, R173 ;  /* 0x000000ffff057224 */ /* 0x000fc600078e00ad */
[----:B------:R1:W-:Y:S01]  /*39840*/  STL [R1+0xa0c], R172 ;  /* 0x000a0cac01007387 */ /* 0x0003e20000100800 */
[----:B------:R-:W-:-:S03]  /*39850*/  ISETP.NE.U32.AND P1, PT, RZ, UR12, PT ;  /* 0x0000000cff007c0c */ /* 0x000fc6000bf25070 */
[----:B----4-:R-:W4:Y:S04]  /*39860*/  LDL.LU R173, [R1+0xa1c] ;  /* 0x000a1c0001ad7983 */ /* 0x010f280000300800 */
[----:B------:R1:W-:Y:S02]  /*39870*/  LDGSTS.E [R2+0xc00c], desc[UR8][R4.64], P0 ;  /* 0x0c00c00004027fae */ /* 0x0003e40008121848 */
[----:B-1----:R-:W-:Y:S01]  /*39880*/  IMAD.MOV.U32 R4, RZ, RZ, R0 ;  /* 0x000000ffff047224 */ /* 0x002fe200078e0000 */
[----:B------:R-:W-:Y:S02]  /*39890*/  MOV R5, R172 ;  /* 0x000000ac00057202 */ /* 0x000fe40000000f00 */
[----:B------:R-:W4:Y:S04]  /*398a0*/  LDL.LU R172, [R1+0xa28] ;  /* 0x000a280001ac7983 */ /* 0x000f280000300800 */
[----:B------:R-:W4:Y:S04]  /*398b0*/  LDL.LU R0, [R1+0xa30] ;  /* 0x000a300001007983 */ /* 0x000f280000300800 */
[----:B------:R1:W-:Y:S01]  /*398c0*/  LDGSTS.E [R2+0x10000], desc[UR8][R4.64], P1 ;  /* 0x1000000004027fae */ /* 0x0003e20008921848 */
[----:B--2---:R-:W-:-:S04]  /*398d0*/  IADD3 R6, P0, R6, UR4, RZ ;  /* 0x0000000406067c10 */ /* 0x004fc8000ff1e0ff */
[----:B------:R-:W-:Y:S01]  /*398e0*/  IADD3.X R176, R176, UR6, RZ, P0, !PT ;  /* 0x00000006b0b07c10 */ /* 0x000fe200087fe4ff */
[----:B------:R-:W-:Y:S01]  /*398f0*/  STL [R1+0xa18], R6 ;  /* 0x000a180601007387 */ /* 0x000fe20000100800 */
[----:B-1----:R-:W-:-:S03]  /*39900*/  IMAD.MOV.U32 R4, RZ, RZ, R6 ;  /* 0x000000ffff047224 */ /* 0x002fc600078e0006 */
        /* <DEDUP_REMOVED lines=11> */
[----:B--2---:R-:W-:Y:S02]  /*399c0*/  IMAD.MOV.U32 R4, RZ, RZ, R7 ;  /* 0x000000ffff047224 */ /* 0x004fe400078e0007 */
[----:B------:R-:W-:Y:S01]  /*399d0*/  MOV R5, R173 ;  /* 0x000000ad00057202 */ /* 0x000fe20000000f00 */
[----:B------:R1:W-:Y:S01]  /*399e0*/  STL [R1+0xa1c], R173 ;  /* 0x000a1cad01007387 */ /* 0x0003e20000100800 */
[----:B------:R-:W-:-:S03]  /*399f0*/  ISETP.NE.U32.AND P0, PT, RZ, UR12, PT ;  /* 0x0000000cff007c0c */ /* 0x000fc6000bf05070 */
[----:B-1----:R-:W2:Y:S04]  /*39a00*/  LDL.LU R173, [R1+0xa34] ;  /* 0x000a340001ad7983 */ /* 0x002ea80000300800 */
[----:B------:R-:W3:Y:S01]  /*39a10*/  LDL.LU R7, [R1+0xa38] ;  /* 0x000a380001077983 */ /* 0x000ee20000300800 */
[----:B------:R-:W-:Y:S02]  /*39a20*/  IADD3 R172, P2, R172, UR4, RZ ;  /* 0x00000004acac7c10 */ /* 0x000fe4000ff5e0ff */
[----:B------:R-:W-:-:S03]  /*39a30*/  IADD3 R0, P3, R0, UR4, RZ ;  /* 0x0000000400007c10 */ /* 0x000fc6000ff7e0ff */
[----:B------:R1:W-:Y:S04]  /*39a40*/  LDGSTS.E [R2+0x10004], desc[UR8][R4.64], P0 ;  /* 0x1000400004027fae */ /* 0x0003e80008121848 */
[----:B------:R4:W-:Y:S01]  /*39a50*/  STL [R1+0xa28], R172 ;  /* 0x000a28ac01007387 */ /* 0x0009e20000100800 */
[----:B-1----:R-:W-:Y:S01]  /*39a60*/  IMAD.MOV.U32 R4, RZ, RZ, R172 ;  /* 0x000000ffff047224 */ /* 0x002fe200078e00ac */
        /* <DEDUP_REMOVED lines=13> */
[----:B-1----:R-:W-:Y:S01]  /*39b40*/  IMAD.MOV.U32 R4, RZ, RZ, R0 ;  /* 0x000000ffff047224 */ /* 0x002fe200078e0000 */
[----:B------:R-:W-:Y:S01]  /*39b50*/  MOV R5, R6 ;  /* 0x0000000600057202 */ /* 0x000fe20000000f00 */
[----:B------:R-:W4:Y:S04]  /*39b60*/  LDL.LU R0, [R1+0xa48] ;  /* 0x000a480001007983 */ /* 0x000f280000300800 */
[----:B------:R-:W4:Y:S01]  /*39b70*/  LDL.LU R6, [R1+0xc10] ;  /* 0x000c100001067983 */ /* 0x000f220000300800 */
[----:B---3--:R-:W-:-:S05]  /*39b80*/  IADD3 R7, P0, R7, UR4, RZ ;  /* 0x0000000407077c10 */ /* 0x008fca000ff1e0ff */
[----:B------:R1:W-:Y:S01]  /*39b90*/  LDGSTS.E [R2+0x10008], desc[UR8][R4.64], P1 ;  /* 0x1000800004027fae */ /* 0x0003e20008921848 */
[----:B--2---:R-:W-:-:S03]  /*39ba0*/  IADD3.X R173, R173, UR6, RZ, P0, !PT ;  /* 0x00000006adad7c10 */ /* 0x004fc600087fe4ff */
[----:B------:R-:W-:Y:S04]  /*39bb0*/  STL [R1+0xa38], R7 ;  /* 0x000a380701007387 */ /* 0x000fe80000100800 */
[----:B------:R2:W-:Y:S04]  /*39bc0*/  STL [R1+0xa34], R173 ;  /* 0x000a34ad01007387 */ /* 0x0005e80000100800 */
[----:B------:R-:W3:Y:S01]  /*39bd0*/  LDL.LU R176, [R1+0xa44] ;  /* 0x000a440001b07983 */ /* 0x000ee20000300800 */
[----:B-1----:R-:W-:Y:S02]  /*39be0*/  IMAD.MOV.U32 R4, RZ, RZ, R7 ;  /* 0x000000ffff047224 */ /* 0x002fe400078e0007 */
        /* <DEDUP_REMOVED lines=12> */
[----:B------:R-:W-:Y:S01]  /*39cb0*/  USEL UR12, UR12, URZ, !UP0 ;  /* 0x0000003f0c0c7287 */ /* 0x000fe2000c000000 */
[----:B------:R-:W-:-:S05]  /*39cc0*/  IADD3 R0, P2, R0, UR4, RZ ;  /* 0x0000000400007c10 */ /* 0x000fca000ff5e0ff */
[----:B------:R-:W-:Y:S01]  /*39cd0*/  ISETP.NE.U32.AND P0, PT, RZ, UR12, PT ;  /* 0x0000000cff007c0c */ /* 0x000fe2000bf05070 */
[----:B------:R-:W-:Y:S01]  /*39ce0*/  UISETP.GT.AND UP1, UPT, UR16, 0x70, UPT ;  /* 0x000000701000788c */ /* 0x000fe2000bf24270 */
[----:B------:R-:W-:Y:S02]  /*39cf0*/  MOV R5, R177 ;  /* 0x000000b100057202 */ /* 0x000fe40000000f00 */
[----:B------:R-:W-:Y:S01]  /*39d00*/  IADD3 R6, P3, R6, UR4, RZ ;  /* 0x0000000406067c10 */ /* 0x000fe2000ff7e0ff */
[----:B------:R-:W-:Y:S01]  /*39d10*/  USEL UR12, URZ, 0x4, !UP1 ;  /* 0x000000043f0c7887 */ /* 0x000fe2000c800000 */
[----:B------:R1:W-:Y:S03]  /*39d20*/  STL [R1+0xa48], R0 ;  /* 0x000a480001007387 */ /* 0x0003e60000100800 */
[----:B------:R-:W-:-:S04]  /*39d30*/  USEL UR12, UR12, URZ, !UP0 ;  /* 0x0000003f0c0c7287 */ /* 0x000fc8000c000000 */
[----:B------:R1:W-:Y:S01]  /*39d40*/  LDGSTS.E [R2+0x1000c], desc[UR8][R4.64], P0 ;  /* 0x1000c00004027fae */ /* 0x0003e20008121848 */
[----:B---3--:R-:W-:-:S05]  /*39d50*/  IADD3.X R176, R176, UR6, RZ, P2, !PT ;  /* 0x00000006b0b07c10 */ /* 0x008fca00097fe4ff */
[----:B------:R-:W-:Y:S01]  /*39d60*/  STL [R1+0xa44], R176 ;  /* 0x000a44b001007387 */ /* 0x000fe20000100800 */
[----:B--2---:R-:W-:Y:S01]  /*39d70*/  IADD3.X R173, R173, UR6, RZ, P3, !PT ;  /* 0x00000006adad7c10 */ /* 0x004fe20009ffe4ff */
[----:B-1----:R-:W-:Y:S02]  /*39d80*/  IMAD.MOV.U32 R4, RZ, RZ, R0 ;  /* 0x000000ffff047224 */ /* 0x002fe400078e0000 */
[----:B------:R-:W-:Y:S01]  /*39d90*/  IMAD.MOV.U32 R5, RZ, RZ, R176 ;  /* 0x000000ffff057224 */ /* 0x000fe200078e00b0 */
[----:B------:R1:W-:Y:S04]  /*39da0*/  STL [R1+0xc10], R6 ;  /* 0x000c100601007387 */ /* 0x0003e80000100800 */
[----:B------:R-:W2:Y:S01]  /*39db0*/  LDL.LU R0, [R1+0xc20] ;  /* 0x000c200001007983 */ /* 0x000ea20000300800 */
[----:B------:R-:W-:-:S03]  /*39dc0*/  ISETP.NE.U32.AND P1, PT, RZ, UR12, PT ;  /* 0x0000000cff007c0c */ /* 0x000fc6000bf25070 */
[----:B------:R3:W-:Y:S04]  /*39dd0*/  LDGSTS.E [R2+0x1400c], desc[UR8][R4.64], P0 ;  /* 0x1400c00004027fae */ /* 0x0007e80008121848 */
[----:B------:R-:W-:Y:S01]  /*39de0*/  STL [R1+0xc0c], R173 ;  /* 0x000c0cad01007387 */ /* 0x000fe20000100800 */
[----:B------:R-:W-:Y:S01]  /*39df0*/  IADD3 R7, P0, R7, UR4, RZ ;  /* 0x0000000407077c10 */ /* 0x000fe2000ff1e0ff */
[----:B---3--:R-:W-:Y:S02]  /*39e00*/  IMAD.MOV.U32 R4, RZ, RZ, R6 ;  /* 0x000000ffff047224 */ /* 0x008fe400078e0006 */
[----:B-1----:R-:W3:Y:S01]  /*39e10*/  LDL.LU R6, [R1+0xc1c] ;  /* 0x000c1c0001067983 */ /* 0x002ee20000300800 */
[----:B------:R-:W-:-:S03]  /*39e20*/  MOV R5, R173 ;  /* 0x000000ad00057202 */ /* 0x000fc60000000f00 */
[----:B------:R-:W-:Y:S04]  /*39e30*/  STL [R1+0xc18], R7 ;  /* 0x000c180701007387 */ /* 0x000fe80000100800 */
[----:B------:R1:W-:Y:S01]  /*39e40*/  LDGSTS.E [R2+0x18000], desc[UR8][R4.64], P1 ;  /* 0x1800000004027fae */ /* 0x0003e20008921848 */
[----:B----4-:R-:W-:-:S05]  /*39e50*/  IADD3.X R172, R172, UR6, RZ, P0, !PT ;  /* 0x00000006acac7c10 */ /* 0x010fca00087fe4ff */
[----:B------:R4:W-:Y:S01]  /*39e60*/  STL [R1+0xc14], R172 ;  /* 0x000c14ac01007387 */ /* 0x0009e20000100800 */
[----:B-1----:R-:W-:-:S03]  /*39e70*/  IMAD.MOV.U32 R5, RZ, RZ, R172 ;  /* 0x000000ffff057224 */ /* 0x002fc600078e00ac */
[----:B------:R-:W3:Y:S04]  /*39e80*/  LDL.LU R176, [R1+0xc24] ;  /* 0x000c240001b07983 */ /* 0x000ee80000300800 */
[----:B----4-:R-:W4:Y:S04]  /*39e90*/  LDL.LU R172, [R1+0xc28] ;  /* 0x000c280001ac7983 */ /* 0x010f280000300800 */
[----:B------:R-:W4:Y:S04]  /*39ea0*/  LDL.LU R189, [R1+0xc2c] ;  /* 0x000c2c0001bd7983 */ /* 0x000f280000300800 */
[----:B------:R-:W4:Y:S01]  /*39eb0*/  LDL.LU R177, [R1+0xc30] ;  /* 0x000c300001b17983 */ /* 0x000f220000300800 */
[----:B------:R-:W-:Y:S01]  /*39ec0*/  IMAD.MOV.U32 R4, RZ, RZ, R7 ;  /* 0x000000ffff047224 */ /* 0x000fe200078e0007 */
[----:B------:R-:W-:-:S04]  /*39ed0*/  UISETP.GT.AND UP1, UPT, UR16, 0x71, UPT ;  /* 0x000000711000788c */ /* 0x000fc8000bf24270 */
[----:B------:R1:W-:Y:S01]  /*39ee0*/  LDGSTS.E [R2+0x1c000], desc[UR8][R4.64], P1 ;  /* 0x1c00000004027fae */ /* 0x0003e20008921848 */
[----:B------:R-:W-:-:S04]  /*39ef0*/  USEL UR12, URZ, 0x4, !UP1 ;  /* 0x000000043f0c7887 */ /* 0x000fc8000c800000 */
[----:B------:R-:W-:Y:S01]  /*39f00*/  USEL UR12, UR12, URZ, !UP0 ;  /* 0x0000003f0c0c7287 */ /* 0x000fe2000c000000 */
[----:B--2---:R-:W-:-:S05]  /*39f10*/  IADD3 R0, P1, R0, UR4, RZ ;  /* 0x0000000400007c10 */ /* 0x004fca000ff3e0ff */
[----:B------:R2:W-:Y:S01]  /*39f20*/  STL [R1+0xc20], R0 ;  /* 0x000c200001007387 */ /* 0x0005e20000100800 */
[----:B-1----:R-:W-:Y:S01]  /*39f30*/  IMAD.MOV.U32 R4, RZ, RZ, R0 ;  /* 0x000000ffff047224 */ /* 0x002fe200078e0000 */
[----:B------:R-:W-:Y:S02]  /*39f40*/  ISETP.NE.U32.AND P0, PT, RZ, UR12, PT ;  /* 0x0000000cff007c0c */ /* 0x000fe4000bf05070 */
[----:B---3--:R-:W-:-:S05]  /*39f50*/  IADD3.X R6, R6, UR6, RZ, P1, !PT ;  /* 0x0000000606067c10 */ /* 0x008fca0008ffe4ff */
[----:B------:R1:W-:Y:S04]  /*39f60*/  STL [R1+0xc1c], R6 ;  /* 0x000c1c0601007387 */ /* 0x0003e80000100800 */
[----:B------:R-:W3:Y:S04]  /*39f70*/  LDL.LU R7, [R1+0xc34] ;  /* 0x000c340001077983 */ /* 0x000ee80000300800 */
[----:B--2---:R-:W2:Y:S01]  /*39f80*/  LDL.LU R0, [R1+0xc38] ;  /* 0x000c380001007983 */ /* 0x004ea20000300800 */
[----:B------:R-:W-:-:S03]  /*39f90*/  MOV R5, R6 ;  /* 0x0000000600057202 */ /* 0x000fc60000000f00 */
[----:B------:R-:W3:Y:S04]  /*39fa0*/  LDL.LU R173, [R1+0xc40] ;  /* 0x000c400001ad7983 */ /* 0x000ee80000300800 */
[----:B-1----:R-:W3:Y:S04]  /*39fb0*/  LDL.LU R6, [R1+0xc48] ;  /* 0x000c480001067983 */ /* 0x002ee80000300800 */
        /* <DEDUP_REMOVED lines=9> */
[----:B------:R-:W-:-:S03]  /*3a050*/  IMAD.MOV.U32 R4, RZ, RZ, R172 ;  /* 0x000000ffff047224 */ /* 0x000fc600078e00ac */
        /* <DEDUP_REMOVED lines=9> */
[----:B-1----:R-:W-:Y:S01]  /*3a0f0*/  IMAD.MOV.U32 R4, RZ, RZ, R177 ;  /* 0x000000ffff047224 */ /* 0x002fe200078e00b1 */
[----:B------:R-:W-:Y:S02]  /*3a100*/  MOV R5, R189 ;  /* 0x000000bd00057202 */ /* 0x000fe40000000f00 */
[----:B------:R-:W-:-:S04]  /*3a110*/  USEL UR12, URZ, 0x4, !UP1 ;  /* 0x000000043f0c7887 */ /* 0x000fc8000c800000 */
[----:B------:R-:W-:-:S04]  /*3a120*/  USEL UR12, UR12, URZ, !UP0 ;  /* 0x0000003f0c0c7287 */ /* 0x000fc8000c000000 */
[----:B------:R1:W-:Y:S01]  /*3a130*/  LDGSTS.E [R2+0x18008], desc[UR8][R4.64], P1 ;  /* 0x1800800004027fae */ /* 0x0003e20008921848 */
[----:B--2---:R-:W-:-:S04]  /*3a140*/  IADD3 R0, P0, R0, UR4, RZ ;  /* 0x0000000400007c10 */ /* 0x004fc8000ff1e0ff */
[----:B---3--:R-:W-:Y:S01]  /*3a150*/  IADD3.X R7, R7, UR6, RZ, P0, !PT ;  /* 0x0000000607077c10 */ /* 0x008fe200087fe4ff */
[----:B------:R-:W-:Y:S01]  /*3a160*/  STL [R1+0xc38], R0 ;  /* 0x000c380001007387 */ /* 0x000fe20000100800 */
[----:B-1----:R-:W-:-:S03]  /*3a170*/  IMAD.MOV.U32 R4, RZ, RZ, R0 ;  /* 0x000000ffff047224 */ /* 0x002fc600078e0000 */
        /* <DEDUP_REMOVED lines=10> */
[----:B----4-:R-:W-:-:S04]  /*3a220*/  IADD3.X R176, R176, UR6, RZ, P1, !PT ;  /* 0x00000006b0b07c10 */ /* 0x010fc80008ffe4ff */
[----:B------:R-:W-:Y:S01]  /*3a230*/  MOV R5, R176 ;  /* 0x000000b000057202 */ /* 0x000fe20000000f00 */
[----:B------:R1:W-:Y:S01]  /*3a240*/  STL [R1+0xc3c], R176 ;  /* 0x000c3cb001007387 */ /* 0x0003e20000100800 */
[----:B------:R-:W-:-:S03]  /*3a250*/  IADD3.X R172, R172, UR6, RZ, P2, !PT ;  /* 0x00000006acac7c10 */ /* 0x000fc600097fe4ff */
[----:B------:R-:W-:Y:S04]  /*3a260*/  STL [R1+0xc48], R6 ;  /* 0x000c480601007387 */ /* 0x000fe80000100800 */
[----:B------:R2:W-:Y:S04]  /*3a270*/  LDGSTS.E [R2+0x1800c], desc[UR8][R4.64], P0 ;  /* 0x1800c00004027fae */ /* 0x0005e80008121848 */
[----:B------:R4:W-:Y:S04]  /*3a280*/  STL [R1+0xc44], R172 ;  /* 0x000c44ac01007387 */ /* 0x0009e80000100800 */
[----:B-1----:R-:W3:Y:S01]  /*3a290*/  LDL.LU R176, [R1+0x654] ;  /* 0x0006540001b07983 */ /* 0x002ee20000300800 */
[----:B--2---:R-:W-:-:S03]  /*3a2a0*/  IMAD.MOV.U32 R5, RZ, RZ, R172 ;  /* 0x000000ffff057224 */ /* 0x004fc600078e00ac */
[----:B----4-:R-:W2:Y:S01]  /*3a2b0*/  LDL.LU R172, [R1+0x658] ;  /* 0x0006580001ac7983 */ /* 0x010ea20000300800 */
[----:B------:R-:W-:Y:S01]  /*3a2c0*/  UISETP.GT.AND UP1, UPT, UR16, 0x14, UPT ;  /* 0x000000141000788c */ /* 0x000fe2000bf24270 */
[----:B------:R-:W-:Y:S02]  /*3a2d0*/  IMAD.MOV.U32 R4, RZ, RZ, R6 ;  /* 0x000000ffff047224 */ /* 0x000fe400078e0006 */
        /* <DEDUP_REMOVED lines=13> */
[----:B------:R-:W-:-:S02]  /*3a3b0*/  IMAD.MOV.U32 R5, RZ, RZ, R7 ;  /* 0x000000ffff057224 */ /* 0x000fc400078e0007 */
        /* <DEDUP_REMOVED lines=17> */
[----:B------:R-:W-:Y:S02]  /*3a4d0*/  ISETP.NE.U32.AND P0, PT, RZ, UR12, PT ;  /* 0x0000000cff007c0c */ /* 0x000fe4000bf05070 */
[----:B-1----:R-:W-:-:S02]  /*3a4e0*/  MOV R4, R6 ;  /* 0x0000000600047202 */ /* 0x002fc40000000f00 */
[----:B---3--:R-:W-:-:S05]  /*3a4f0*/  IADD3.X R173, R173, UR6, RZ, P1, !PT ;  /* 0x00000006adad7c10 */ /* 0x008fca0008ffe4ff */
[----:B------:R1:W-:Y:S01]  /*3a500*/  STL [R1+0x65c], R173 ;  /* 0x00065cad01007387 */ /* 0x0003e20000100800 */
[----:B------:R-:W-:Y:S01]  /*3a510*/  IMAD.MOV.U32 R5, RZ, RZ, R173 ;  /* 0x000000ffff057224 */ /* 0x000fe200078e00ad */
[----:B------:R-:W-:Y:S02]  /*3a520*/  IADD3 R7, P2, R7, UR4, RZ ;  /* 0x0000000407077c10 */ /* 0x000fe4000ff5e0ff */
[----:B------:R-:W-:Y:S02]  /*3a530*/  IADD3 R0, P3, R0, UR4, RZ ;  /* 0x0000000400007c10 */ /* 0x000fe4000ff7e0ff */
[----:B------:R3:W-:Y:S04]  /*3a540*/  LDGSTS.E [R2+0x4], desc[UR8][R4.64], P0 ;  /* 0x0000400004027fae */ /* 0x0007e80008121848 */
[----:B-1----:R-:W4:Y:S04]  /*3a550*/  LDL.LU R173, [R1+0x674] ;  /* 0x0006740001ad7983 */ /* 0x002f280000300800 */
[----:B------:R-:W4:Y:S04]  /*3a560*/  LDL.LU R6, [R1+0x678] ;  /* 0x0006780001067983 */ /* 0x000f280000300800 */
[----:B------:R1:W-:Y:S01]  /*3a570*/  STL [R1+0x668], R7 ;  /* 0x0006680701007387 */ /* 0x0003e20000100800 */
[----:B---3--:R-:W-:Y:S01]  /*3a580*/  IMAD.MOV.U32 R4, RZ, RZ, R7 ;  /* 0x000000ffff047224 */ /* 0x008fe200078e0007 */
[----:B--2---:R-:W-:-:S02]  /*3a590*/  IADD3.X R176, R176, UR6, RZ, P2, !PT ;  /* 0x00000006b0b07c10 */ /* 0x004fc400097fe4ff */
        /* <DEDUP_REMOVED lines=13> */
[----:B------:R-:W-:Y:S01]  /*3a670*/  MOV R4, R0 ;  /* 0x0000000000047202 */ /* 0x000fe20000000f00 */
[----:B------:R-:W2:Y:S04]  /*3a680*/  LDL.LU R172, [R1+0x688] ;  /* 0x0006880001ac7983 */ /* 0x000ea80000300800 */
[----:B------:R-:W2:Y:S06]  /*3a690*/  LDL.LU R0, [R1+0x850] ;  /* 0x0008500001007983 */ /* 0x000eac0000300800 */
[----:B------:R1:W-:Y:S01]  /*3a6a0*/  LDGSTS.E [R2+0x8], desc[UR8][R4.64], P1 ;  /* 0x0000800004027fae */ /* 0x0003e20008921848 */
[----:B----4-:R-:W-:-:S04]  /*3a6b0*/  IADD3 R6, P0, R6, UR4, RZ ;  /* 0x0000000406067c10 */ /* 0x010fc8000ff1e0ff */
[----:B------:R-:W-:Y:S01]  /*3a6c0*/  IADD3.X R173, R173, UR6, RZ, P0, !PT ;  /* 0x00000006adad7c10 */ /* 0x000fe200087fe4ff */
[----:B------:R-:W-:Y:S04]  /*3a6d0*/  STL [R1+0x678], R6 ;  /* 0x0006780601007387 */ /* 0x000fe80000100800 */
[----:B------:R4:W-:Y:S01]  /*3a6e0*/  STL [R1+0x674], R173 ;  /* 0x000674ad01007387 */ /* 0x0009e20000100800 */
[----:B-1----:R-:W-:Y:S02]  /*3a6f0*/  IMAD.MOV.U32 R5, RZ, RZ, R173 ;  /* 0x000000ffff057224 */ /* 0x002fe400078e00ad */
[----:B------:R-:W-:-:S05]  /*3a700*/  IMAD.MOV.U32 R4, RZ, RZ, R6 ;  /* 0x000000ffff047224 */ /* 0x000fca00078e0006 */
[----:B------:R1:W-:Y:S04]  /*3a710*/  LDGSTS.E [R2+0x4008], desc[UR8][R4.64], P1 ;  /* 0x0400800004027fae */ /* 0x0003e80008921848 */
[----:B----4-:R-:W4:Y:S04]  /*3a720*/  LDL.LU R173, [R1+0x684] ;  /* 0x0006840001ad7983 */ /* 0x010f280000300800 */
[----:B------:R-:W4:Y:S01]  /*3a730*/  LDL.LU R6, [R1+0x84c] ;  /* 0x00084c0001067983 */ /* 0x000f220000300800 */
[----:B---3--:R-:W-:-:S04]  /*3a740*/  IADD3 R7, P1, R7, UR4, RZ ;  /* 0x0000000407077c10 */ /* 0x008fc8000ff3e0ff */
[----:B--2---:R-:W-:Y:S01]  /*3a750*/  IADD3.X R176, R176, UR6, RZ, P1, !PT ;  /* 0x00000006b0b07c10 */ /* 0x004fe20008ffe4ff */
[----:B------:R-:W-:Y:S01]  /*3a760*/  STL [R1+0x680], R7 ;  /* 0x0006800701007387 */ /* 0x000fe20000100800 */
[----:B-1----:R-:W-:-:S03]  /*3a770*/  MOV R4, R7 ;  /* 0x0000000700047202 */ /* 0x002fc60000000f00 */
        /* <DEDUP_REMOVED lines=18> */
[----:B-1----:R-:W-:-:S03]  /*3a8a0*/  IMAD.MOV.U32 R4, RZ, RZ, R172 ;  /* 0x000000ffff047224 */ /* 0x002fc600078e00ac */
[----:B------:R-:W-:Y:S01]  /*3a8b0*/  STL [R1+0x850], R0 ;  /* 0x0008500001007387 */ /* 0x000fe20000100800 */
[----:B------:R-:W-:-:S03]  /*3a8c0*/  IMAD.MOV.U32 R5, RZ, RZ, R173 ;  /* 0x000000ffff057224 */ /* 0x000fc600078e00ad */
[----:B------:R-:W2:Y:S04]  /*3a8d0*/  LDL.LU R172, [R1+0x860] ;  /* 0x0008600001ac7983 */ /* 0x000ea80000300800 */
[----:B------:R1:W-:Y:S01]  /*3a8e0*/  STL [R1+0x84c], R6 ;  /* 0x00084c0601007387 */ /* 0x0003e20000100800 */
[----:B------:R-:W-:-:S03]  /*3a8f0*/  ISETP.NE.U32.AND P1, PT, RZ, UR12, PT ;  /* 0x0000000cff007c0c */ /* 0x000fc6000bf25070 */
[----:B----4-:R-:W4:Y:S04]  /*3a900*/  LDL.LU R173, [R1+0x85c] ;  /* 0x00085c0001ad7983 */ /* 0x010f280000300800 */
[----:B------:R1:W-:Y:S02]  /*3a910*/  LDGSTS.E [R2+0x400c], desc[UR8][R4.64], P0 ;  /* 0x0400c00004027fae */ /* 0x0003e40008121848 */
[----:B-1----:R-:W-:Y:S01]  /*3a920*/  MOV R4, R0 ;  /* 0x0000000000047202 */ /* 0x002fe20000000f00 */
[----:B------:R-:W-:Y:S02]  /*3a930*/  IMAD.MOV.U32 R5, RZ, RZ, R6 ;  /* 0x000000ffff057224 */ /* 0x000fe400078e0006 */
        /* <DEDUP_REMOVED lines=15> */
[----:B------:R-:W-:-:S04]  /*3aa30*/  IADD3 R172, P1, R172, UR4, RZ ;  /* 0x00000004acac7c10 */ /* 0x000fc8000ff3e0ff */
[----:B----4-:R-:W-:Y:S01]  /*3aa40*/  IADD3.X R173, R173, UR6, RZ, P1, !PT ;  /* 0x00000006adad7c10 */ /* 0x010fe20008ffe4ff */
[----:B------:R-:W-:Y:S01]  /*3aa50*/  STL [R1+0x860], R172 ;  /* 0x000860ac01007387 */ /* 0x000fe20000100800 */
[----:B-1----:R-:W-:-:S03]  /*3aa60*/  MOV R4, R172 ;  /* 0x000000ac00047202 */ /* 0x002fc60000000f00 */
[----:B------:R1:W-:Y:S01]  /*3aa70*/  STL [R1+0x85c], R173 ;  /* 0x00085cad01007387 */ /* 0x0003e20000100800 */
[----:B------:R-:W-:Y:S01]  /*3aa80*/  IMAD.MOV.U32 R5, RZ, RZ, R173 ;  /* 0x000000ffff057224 */ /* 0x000fe200078e00ad */
[----:B------:R-:W-:Y:S02]  /*3aa90*/  ISETP.NE.U32.AND P0, PT, RZ, UR12, PT ;  /* 0x0000000cff007c0c */ /* 0x000fe4000bf05070 */
[----:B-1----:R-:W4:Y:S04]  /*3aaa0*/  LDL.LU R173, [R1+0x874] ;  /* 0x0008740001ad7983 */ /* 0x002f280000300800 */
[----:B------:R-:W4:Y:S01]  /*3aab0*/  LDL.LU R172, [R1+0x878] ;  /* 0x0008780001ac7983 */ /* 0x000f220000300800 */
[----:B------:R-:W-:Y:S02]  /*3aac0*/  IADD3 R6, P2, R6, UR4, RZ ;  /* 0x0000000406067c10 */ /* 0x000fe4000ff5e0ff */
[----:B------:R-:W-:-:S04]  /*3aad0*/  IADD3 R0, P3, R0, UR4, RZ ;  /* 0x0000000400007c10 */ /* 0x000fc8000ff7e0ff */
        /* <DEDUP_REMOVED lines=17> */
[----:B------:R-:W-:Y:S01]  /*3abf0*/  MOV R4, R0 ;  /* 0x0000000000047202 */ /* 0x000fe20000000f00 */
[----:B---3--:R-:W3:Y:S04]  /*3ac00*/  LDL.LU R7, [R1+0x888] ;  /* 0x0008880001077983 */ /* 0x008ee80000300800 */
[----:B------:R-:W3:Y:S06]  /*3ac10*/  LDL.LU R0, [R1+0xa50] ;  /* 0x000a500001007983 */ /* 0x000eec0000300800 */
        /* <DEDUP_REMOVED lines=10> */
[----:B--2---:R-:W-:-:S04]  /*3acc0*/  IADD3 R6, P1, R6, UR4, RZ ;  /* 0x0000000406067c10 */ /* 0x004fc8000ff3e0ff */
[----:B------:R-:W-:Y:S01]  /*3acd0*/  IADD3.X R176, R176, UR6, RZ, P1, !PT ;  /* 0x00000006b0b07c10 */ /* 0x000fe20008ffe4ff */
[----:B------:R-:W-:Y:S01]  /*3ace0*/  STL [R1+0x880], R6 ;  /* 0x0008800601007387 */ /* 0x000fe20000100800 */
[----:B-1----:R-:W-:-:S03]  /*3acf0*/  MOV R4, R6 ;  /* 0x0000000600047202 */ /* 0x002fc60000000f00 */
        /* <DEDUP_REMOVED lines=18> */
[----:B---3--:R-:W-:-:S03]  /*3ae20*/  IMAD.MOV.U32 R4, RZ, RZ, R7 ;  /* 0x000000ffff047224 */ /* 0x008fc600078e0007 */
[----:B------:R-:W-:Y:S01]  /*3ae30*/  STL [R1+0xa50], R0 ;  /* 0x000a500001007387 */ /* 0x000fe20000100800 */
[----:B------:R-:W-:-:S03]  /*3ae40*/  IMAD.MOV.U32 R5, RZ, RZ, R173 ;  /* 0x000000ffff057224 */ /* 0x000fc600078e00ad */
[----:B-1----:R-:W3:Y:S04]  /*3ae50*/  LDL.LU R7, [R1+0xa60] ;  /* 0x000a600001077983 */ /* 0x002ee80000300800 */
        /* <DEDUP_REMOVED lines=24> */
[----:B--2---:R-:W-:-:S03]  /*3afe0*/  MOV R4, R7 ;  /* 0x0000000700047202 */ /* 0x004fc60000000f00 */
[----:B------:R1:W-:Y:S01]  /*3aff0*/  STL [R1+0xa5c], R173 ;  /* 0x000a5cad01007387 */ /* 0x0003e20000100800 */
[----:B------:R-:W-:Y:S01]  /*3b000*/  IMAD.MOV.U32 R5, RZ, RZ, R173 ;  /* 0x000000ffff057224 */ /* 0x000fe200078e00ad */
[----:B------:R-:W-:Y:S02]  /*3b010*/  ISETP.NE.U32.AND P0, PT, RZ, UR12, PT ;  /* 0x0000000cff007c0c */ /* 0x000fe4000bf05070 */
[----:B-1----:R-:W2:Y:S04]  /*3b020*/  LDL.LU R173, [R1+0xa74] ;  /* 0x000a740001ad7983 */ /* 0x002ea80000300800 */
[----:B------:R-:W3:Y:S01]  /*3b030*/  LDL.LU R7, [R1+0xa78] ;  /* 0x000a780001077983 */ /* 0x000ee20000300800 */
[----:B------:R-:W-:Y:S02]  /*3b040*/  IADD3 R172, P2, R172, UR4, RZ ;  /* 0x00000004acac7c10 */ /* 0x000fe4000ff5e0ff */
[----:B------:R-:W-:-:S04]  /*3b050*/  IADD3 R0, P3, R0, UR4, RZ ;  /* 0x0000000400007c10 */ /* 0x000fc8000ff7e0ff */
        /* <DEDUP_REMOVED lines=15> */
[----:B------:R-:W-:Y:S02]  /*3b150*/  ISETP.NE.U32.AND P1, PT, RZ, UR12, PT ;  /* 0x0000000cff007c0c */ /* 0x000fe4000bf25070 */
[----:B-1----:R-:W-:Y:S01]  /*3b160*/  MOV R4, R0 ;  /* 0x0000000000047202 */ /* 0x002fe20000000f00 */
[----:B------:R-:W-:Y:S01]  /*3b170*/  IMAD.MOV.U32 R5, RZ, RZ, R6 ;  /* 0x000000ffff057224 */ /* 0x000fe200078e0006 */
[----:B------:R-:W4:Y:S04]  /*3b180*/  LDL.LU R0, [R1+0xa88] ;  /* 0x000a880001007983 */ /* 0x000f280000300800 */
[----:B------:R-:W4:Y:S05]  /*3b190*/  LDL.LU R6, [R1+0xc50] ;  /* 0x000c500001067983 */ /* 0x000f2a0000300800 */
[----:B------:R1:W-:Y:S01]  /*3b1a0*/  LDGSTS.E [R2+0x10008], desc[UR8][R4.64], P1 ;  /* 0x1000800004027fae */ /* 0x0003e20008921848 */
[----:B---3--:R-:W-:-:S04]  /*3b1b0*/  IADD3 R7, P0, R7, UR4, RZ ;  /* 0x0000000407077c10 */ /* 0x008fc8000ff1e0ff */
[----:B--2---:R-:W-:Y:S01]  /*3b1c0*/  IADD3.X R173, R173, UR6, RZ, P0, !PT ;  /* 0x00000006adad7c10 */ /* 0x004fe200087fe4ff */
[----:B------:R-:W-:Y:S04]  /*3b1d0*/  STL [R1+0xa78], R7 ;  /* 0x000a780701007387 */ /* 0x000fe80000100800 */
[----:B------:R2:W-:Y:S04]  /*3b1e0*/  STL [R1+0xa74], R173 ;  /* 0x000a74ad01007387 */ /* 0x0005e80000100800 */
[----:B------:R-:W3:Y:S01]  /*3b1f0*/  LDL.LU R176, [R1+0xa84] ;  /* 0x000a840001b07983 */ /* 0x000ee20000300800 */
[----:B-1----:R-:W-:-:S02]  /*3b200*/  IMAD.MOV.U32 R4, RZ, RZ, R7 ;  /* 0x000000ffff047224 */ /* 0x002fc400078e0007 */
[----:B------:R-:W-:Y:S02]  /*3b210*/  IMAD.MOV.U32 R5, RZ, RZ, R173 ;  /* 0x000000ffff057224 */ /* 0x000fe400078e00ad */
[----:B--2---:R-:W2:Y:S04]  /*3b220*/  LDL.LU R173, [R1+0xc4c] ;  /* 0x000c4c0001ad7983 */ /* 0x004ea80000300800 */
[----:B------:R1:W-:Y:S04]  /*3b230*/  LDGSTS.E [R2+0x14008], desc[UR8][R4.64], P1 ;  /* 0x1400800004027fae */ /* 0x0003e80008921848 */
[----:B------:R-:W2:Y:S01]  /*3b240*/  LDL.LU R7, [R1+0xc58] ;  /* 0x000c580001077983 */ /* 0x000ea20000300800 */
[----:B----4-:R-:W-:-:S04]  /*3b250*/  IADD3 R172, P1, R172, UR4, RZ ;  /* 0x00000004acac7c10 */ /* 0x010fc8000ff3e0ff */
[----:B------:R-:W-:Y:S01]  /*3b260*/  IADD3.X R177, R177, UR6, RZ, P1, !PT ;  /* 0x00000006b1b17c10 */ /* 0x000fe20008ffe4ff */
[----:B------:R4:W-:Y:S01]  /*3b270*/  STL [R1+0xa80], R172 ;  /* 0x000a80ac01007387 */ /* 0x0009e20000100800 */
[----:B-1----:R-:W-:-:S03]  /*3b280*/  MOV R4, R172 ;  /* 0x000000ac00047202 */ /* 0x002fc60000000f00 */
        /* <DEDUP_REMOVED lines=8> */
[----:B------:R-:W-:Y:S01]  /*3b310*/  IMAD.MOV.U32 R5, RZ, RZ, R177 ;  /* 0x000000ffff057224 */ /* 0x000fe200078e00b1 */
[----:B------:R-:W-:Y:S02]  /*3b320*/  IADD3 R6, P3, R6, UR4, RZ ;  /* 0x0000000406067c10 */ /* 0x000fe4000ff7e0ff */
        /* <DEDUP_REMOVED lines=14> */
[----:B------:R-:W-:Y:S02]  /*3b410*/  IADD3 R7, P0, R7, UR4, RZ ;  /* 0x0000000407077c10 */ /* 0x000fe4000ff1e0ff */
[----:B---3--:R-:W-:Y:S02]  /*3b420*/  MOV R4, R6 ;  /* 0x0000000600047202 */ /* 0x008fe40000000f00 */
[----:B-1----:R-:W3:Y:S01]  /*3b430*/  LDL.LU R6, [R1+0xc5c] ;  /* 0x000c5c0001067983 */ /* 0x002ee20000300800 */
[----:B------:R-:W-:-:S03]  /*3b440*/  IMAD.MOV.U32 R5, RZ, RZ, R173 ;  /* 0x000000ffff057224 */ /* 0x000fc600078e00ad */
        /* <DEDUP_REMOVED lines=16> */
[----:B-1----:R-:W-:Y:S02]  /*3b550*/  MOV R4, R0 ;  /* 0x0000000000047202 */ /* 0x002fe40000000f00 */
[----:B---3--:R-:W-:-:S05]  /*3b560*/  IADD3.X R6, R6, UR6, RZ, P1, !PT ;  /* 0x0000000606067c10 */ /* 0x008fca0008ffe4ff */
[----:B------:R1:W-:Y:S04]  /*3b570*/  STL [R1+0xc5c], R6 ;  /* 0x000c5c0601007387 */ /* 0x0003e80000100800 */
[----:B------:R-:W3:Y:S04]  /*3b580*/  LDL.LU R7, [R1+0xc74] ;  /* 0x000c740001077983 */ /* 0x000ee80000300800 */
[----:B--2---:R-:W2:Y:S01]  /*3b590*/  LDL.LU R0, [R1+0xc78] ;  /* 0x000c780001007983 */ /* 0x004ea20000300800 */
[----:B------:R-:W-:Y:S01]  /*3b5a0*/  ISETP.NE.U32.AND P0, PT, RZ, UR12, PT ;  /* 0x0000000cff007c0c */ /* 0x000fe2000bf05070 */
[----:B------:R-:W-:-:S02]  /*3b5b0*/  IMAD.MOV.U32 R5, RZ, RZ, R6 ;  /* 0x000000ffff057224 */ /* 0x000fc400078e0006 */
[----:B------:R-:W3:Y:S04]  /*3b5c0*/  LDL.LU R173, [R1+0xc80] ;  /* 0x000c800001ad7983 */ /* 0x000ee80000300800 */
[----:B-1----:R-:W3:Y:S06]  /*3b5d0*/  LDL.LU R6, [R1+0xc88] ;  /* 0x000c880001067983 */ /* 0x002eec0000300800 */
        /* <DEDUP_REMOVED lines=19> */
[----:B-1----:R-:W-:Y:S01]  /*3b710*/  MOV R4, R177 ;  /* 0x000000b100047202 */ /* 0x002fe20000000f00 */
[----:B------:R-:W-:Y:S02]  /*3b720*/  IMAD.MOV.U32 R5, RZ, RZ, R189 ;  /* 0x000000ffff057224 */ /* 0x000fe400078e00bd */
[----:B------:R-:W-:-:S04]  /*3b730*/  USEL UR12, URZ, 0x4, !UP1 ;  /* 0x000000043f0c7887 */ /* 0x000fc8000c800000 */
[----:B------:R-:W-:-:S04]  /*3b740*/  USEL UR12, UR12, URZ, !UP0 ;  /* 0x0000003f0c0c7287 */ /* 0x000fc8000c000000 */
[----:B------:R1:W-:Y:S01]  /*3b750*/  LDGSTS.E [R2+0x18008], desc[UR8][R4.64], P1 ;  /* 0x1800800004027fae */ /* 0x0003e20008921848 */
[----:B--2---:R-:W-:-:S04]  /*3b760*/  IADD3 R0, P0, R0, UR4, RZ ;  /* 0x0000000400007c10 */ /* 0x004fc8000ff1e0ff */
[----:B---3--:R-:W-:Y:S01]  /*3b770*/  IADD3.X R7, R7, UR6, RZ, P0, !PT ;  /* 0x0000000607077c10 */ /* 0x008fe200087fe4ff */
[----:B-1----:R-:W-:Y:S01]  /*3b780*/  IMAD.MOV.U32 R4, RZ, RZ, R0 ;  /* 0x000000ffff047224 */ /* 0x002fe200078e0000 */
[----:B------:R-:W-:Y:S03]  /*3b790*/  STL [R1+0xc78], R0 ;  /* 0x000c780001007387 */ /* 0x000fe60000100800 */
[----:B------:R-:W-:Y:S01]  /*3b7a0*/  IMAD.MOV.U32 R5, RZ, RZ, R7 ;  /* 0x000000ffff057224 */ /* 0x000fe200078e0007 */
[----:B------:R1:W-:Y:S01]  /*3b7b0*/  STL [R1+0xc74], R7 ;  /* 0x000c740701007387 */ /* 0x0003e20000100800 */
[----:B------:R-:W-:-:S03]  /*3b7c0*/  ISETP.NE.U32.AND P0, PT, RZ, UR12, PT ;  /* 0x0000000cff007c0c */ /* 0x000fc6000bf05070 */
[----:B------:R2:W-:Y:S01]  /*3b7d0*/  LDGSTS.E [R2+0x1c008], desc[UR8][R4.64], P1 ;  /* 0x1c00800004027fae */ /* 0x0005e20008921848 */
[----:B------:R-:W-:-:S03]  /*3b7e0*/  IADD3 R173, P1, R173, UR4, RZ ;  /* 0x00000004adad7c10 */ /* 0x000fc6000ff3e0ff */
[----:B-1----:R-:W3:Y:S04]  /*3b7f0*/  LDL.LU R7, [R1+0x68c] ;  /* 0x00068c0001077983 */ /* 0x002ee80000300800 */
[----:B------:R-:W3:Y:S01]  /*3b800*/  LDL.LU R0, [R1+0x690] ;  /* 0x0006900001007983 */ /* 0x000ee20000300800 */
[----:B------:R-:W-:Y:S02]  /*3b810*/  IADD3 R6, P2, R6, UR4, RZ ;  /* 0x0000000406067c10 */ /* 0x000fe4000ff5e0ff */
[----:B--2---:R-:W-:Y:S01]  /*3b820*/  MOV R4, R173 ;  /* 0x000000ad00047202 */ /* 0x004fe20000000f00 */
        /* <DEDUP_REMOVED lines=11> */
[----:B------:R-:W-:-:S04]  /*3b8e0*/  UISETP.GT.AND UP1, UPT, UR16, 0x18, UPT ;  /* 0x000000181000788c */ /* 0x000fc8000bf24270 */
[----:B------:R-:W-:Y:S01]  /*3b8f0*/  USEL UR12, URZ, 0x4, !UP1 ;  /* 0x000000043f0c7887 */ /* 0x000fe2000c800000 */
[----:B------:R-:W-:Y:S02]  /*3b900*/  IMAD.MOV.U32 R4, RZ, RZ, R6 ;  /* 0x000000ffff047224 */ /* 0x000fe400078e0006 */
[----:B------:R-:W4:Y:S01]  /*3b910*/  LDL.LU R6, [R1+0x6a0] ;  /* 0x0006a00001067983 */ /* 0x000f220000300800 */
[----:B------:R-:W-:-:S03]  /*3b920*/  USEL UR12, UR12, URZ, !UP0 ;  /* 0x0000003f0c0c7287 */ /* 0x000fc6000c000000 */
[----:B------:R1:W-:Y:S03]  /*3b930*/  LDGSTS.E [R2+0x1c00c], desc[UR8][R4.64], P0 ;  /* 0x1c00c00004027fae */ /* 0x0003e60008121848 */
[----:B------:R-:W-:Y:S02]  /*3b940*/  ISETP.NE.U32.AND P0, PT, RZ, UR12, PT ;  /* 0x0000000cff007c0c */ /* 0x000fe4000bf05070 */
[----:B---3--:R-:W-:-:S04]  /*3b950*/  IADD3 R0, P1, R0, UR4, RZ ;  /* 0x0000000400007c10 */ /* 0x008fc8000ff3e0ff */
[----:B------:R-:W-:Y:S01]  /*3b960*/  IADD3.X R7, R7, UR6, RZ, P1, !PT ;  /* 0x0000000607077c10 */ /* 0x000fe20008ffe4ff */
[----:B------:R-:W-:Y:S04]  /*3b970*/  STL [R1+0x690], R0 ;  /* 0x0006900001007387 */ /* 0x000fe80000100800 */
[----:B------:R3:W-:Y:S04]  /*3b980*/  STL [R1+0x68c], R7 ;  /* 0x00068c0701007387 */ /* 0x0007e80000100800 */
[----:B------:R-:W4:Y:S01]  /*3b990*/  LDL.LU R173, [R1+0x69c] ;  /* 0x00069c0001ad7983 */ /* 0x000f220000300800 */
[----:B-1----:R-:W-:Y:S01]  /*3b9a0*/  LOP3.LUT R2, R3, 0x60, RZ, 0x3c, !PT ;  /* 0x0000006003027812 */ /* 0x002fe200078e3cff */
[----:B------:R-:W-:-:S02]  /*3b9b0*/  IMAD.MOV.U32 R4, RZ, RZ, R0 ;  /* 0x000000ffff047224 */ /* 0x000fc400078e0000 */
[----:B------:R-:W-:Y:S01]  /*3b9c0*/  IMAD.MOV.U32 R5, RZ, RZ, R7 ;  /* 0x000000ffff057224 */ /* 0x000fe200078e0007 */
[----:B------:R-:W-:Y:S01]  /*3b9d0*/  IADD3 R2, R2, UR17, RZ ;  /* 0x0000001102027c10 */ /* 0x000fe2000fffe0ff */
[----:B---3--:R-:W3:Y:S04]  /*3b9e0*/  LDL.LU R7, [R1+0x6a8] ;  /* 0x0006a80001077983 */ /* 0x008ee80000300800 */
[----:B------:R-:W3:Y:S04]  /*3b9f0*/  LDL.LU R0, [R1+0x6b0] ;  /* 0x0006b00001007983 */ /* 0x000ee80000300800 */
[----:B------:R1:W-:Y:S01]  /*3ba00*/  LDGSTS.E [R2], desc[UR8][R4.64], P0 ;  /* 0x0000000004027fae */ /* 0x0003e20008121848 */
[----:B--2---:R-:W-:-:S04]  /*3ba10*/  IADD3 R172, P1, R172, UR4, RZ ;  /* 0x00000004acac7c10 */ /* 0x004fc8000ff3e0ff */
[----:B------:R-:W-:Y:S01]  /*3ba20*/  IADD3.X R176, R176, UR6, RZ, P1, !PT ;  /* 0x00000006b0b07c10 */ /* 0x000fe20008ffe4ff */
[----:B------:R-:W-:Y:S03]  /*3ba30*/  STL [R1+0x698], R172 ;  /* 0x000698ac01007387 */ /* 0x000fe60000100800 */
[----:B-1----:R-:W-:Y:S01]  /*3ba40*/  MOV R5, R176 ;  /* 0x000000b000057202 */ /* 0x002fe20000000f00 */
[----:B------:R1:W-:Y:S01]  /*3ba50*/  STL [R1+0x694], R176 ;  /* 0x000694b001007387 */ /* 0x0003e20000100800 */
[----:B------:R-:W-:Y:S01]  /*3ba60*/  IMAD.MOV.U32 R4, RZ, RZ, R172 ;  /* 0x000000ffff047224 */ /* 0x000fe200078e00ac */
[----:B------:R-:W-:Y:S02]  /*3ba70*/  UISETP.GT.AND UP1, UPT, UR16, 0x19, UPT ;  /* 0x000000191000788c */ /* 0x000fe4000bf24270 */
[----:B-1----:R-:W2:Y:S04]  /*3ba80*/  LDL.LU R176, [R1+0x6a4] ;  /* 0x0006a40001b07983 */ /* 0x002ea80000300800 */
        /* <DEDUP_REMOVED lines=8> */
[----:B------:R-:W-:-:S05]  /*3bb10*/  IADD3.X R173, R173, UR6, RZ, P1, !PT ;  /* 0x00000006adad7c10 */ /* 0x000fca0008ffe4ff */
[----:B------:R1:W-:Y:S01]  /*3bb20*/  STL [R1+0x69c], R173 ;  /* 0x00069cad01007387 */ /* 0x0003e20000100800 */
[----:B------:R-:W-:Y:S01]  /*3bb30*/  IMAD.MOV.U32 R5, RZ, RZ, R173 ;  /* 0x000000ffff057224 */ /* 0x000fe200078e00ad */
[----:B---3--:R-:W-:Y:S02]  /*3bb40*/  IADD3 R7, P2, R7, UR4, RZ ;  /* 0x0000000407077c10 */ /* 0x008fe4000ff5e0ff */
        /* <DEDUP_REMOVED lines=10> */
[----:B------:R-:W-:-:S03]  /*3bbf0*/  MOV R5, R176 ;  /* 0x000000b000057202 */ /* 0x000fc60000000f00 */
        /* <DEDUP_REMOVED lines=13> */
[----:B----4-:R-:W-:-:S04]  /*3bcd0*/  IADD3 R6, P0, R6, UR4, RZ ;  /* 0x0000000406067c10 */ /* 0x010fc8000ff1e0ff */
[----:B------:R-:W-:Y:S01]  /*3bce0*/  IADD3.X R173, R173, UR6, RZ, P0, !PT ;  /* 0x00000006adad7c10 */ /* 0x000fe200087fe4ff */
[----:B------:R-:W-:Y:S04]  /*3bcf0*/  STL [R1+0x6b8], R6 ;  /* 0x0006b80601007387 */ /* 0x000fe80000100800 */
[----:B------:R4:W-:Y:S01]  /*3bd00*/  STL [R1+0x6b4], R173 ;  /* 0x0006b4ad01007387 */ /* 0x0009e20000100800 */
[----:B-1----:R-:W-:Y:S01]  /*3bd10*/  MOV R5, R173 ;  /* 0x000000ad00057202 */ /* 0x002fe20000000f00 */
[----:B------:R-:W-:-:S05]  /*3bd20*/  IMAD.MOV.U32 R4, RZ, RZ, R6 ;  /* 0x000000ffff047224 */ /* 0x000fca00078e0006 */
[----:B------:R1:W-:Y:S04]  /*3bd30*/  LDGSTS.E [R2+0x4008], desc[UR8][R4.64], P1 ;  /* 0x0400800004027fae */ /* 0x0003e80008921848 */
[----:B----4-:R-:W4:Y:S04]  /*3bd40*/  LDL.LU R173, [R1+0x6c4] ;  /* 0x0006c40001ad7983 */ /* 0x010f280000300800 */
[----:B------:R-:W4:Y:S01]  /*3bd50*/  LDL.LU R6, [R1+0x88c] ;  /* 0x00088c0001067983 */ /* 0x000f220000300800 */
[----:B---3--:R-:W-:-:S04]  /*3bd60*/  IADD3 R7, P1, R7, UR4, RZ ;  /* 0x0000000407077c10 */ /* 0x008fc8000ff3e0ff */
[----:B--2---:R-:W-:Y:S01]  /*3bd70*/  IADD3.X R176, R176, UR6, RZ, P1, !PT ;  /* 0x00000006b0b07c10 */ /* 0x004fe20008ffe4ff */
[----:B------:R-:W-:Y:S01]  /*3bd80*/  STL [R1+0x6c0], R7 ;  /* 0x0006c00701007387 */ /* 0x000fe20000100800 */
[----:B-1----:R-:W-:-:S03]  /*3bd90*/  IMAD.MOV.U32 R4, RZ, RZ, R7 ;  /* 0x000000ffff047224 */ /* 0x002fc600078e0007 */
        /* <DEDUP_REMOVED lines=20> */
[----:B------:R-:W-:-:S03]  /*3bee0*/  MOV R5, R173 ;  /* 0x000000ad00057202 */ /* 0x000fc60000000f00 */
[----:B------:R-:W2:Y:S01]  /*3bef0*/  LDL.LU R172, [R1+0x8a0] ;  /* 0x0008a00001ac7983 */ /* 0x000ea20000300800 */
[----:B------:R-:W-:-:S03]  /*3bf00*/  ISETP.NE.U32.AND P1, PT, RZ, UR12, PT ;  /* 0x0000000cff007c0c */ /* 0x000fc6000bf25070 */
[----:B------:R1:W-:Y:S04]  /*3bf10*/  STL [R1+0x88c], R6 ;  /* 0x00088c0601007387 */ /* 0x0003e80000100800 */
[----:B----4-:R-:W4:Y:S04]  /*3bf20*/  LDL.LU R173, [R1+0x89c] ;  /* 0x00089c0001ad7983 */ /* 0x010f280000300800 */
[----:B------:R1:W-:Y:S02]  /*3bf30*/  LDGSTS.E [R2+0x400c], desc[UR8][R4.64], P0 ;  /* 0x0400c00004027fae */ /* 0x0003e40008121848 */
[----:B-1----:R-:W-:-:S02]  /*3bf40*/  IMAD.MOV.U32 R4, RZ, RZ, R0 ;  /* 0x000000ffff047224 */ /* 0x002fc400078e0000 */
[----:B------:R-:W-:Y:S02]  /*3bf50*/  IMAD.MOV.U32 R5, RZ, RZ, R6 ;  /* 0x000000ffff057224 */ /* 0x000fe400078e0006 */
[----:B------:R-:W4:Y:S04]  /*3bf60*/  LDL.LU R6, [R1+0x8a8] ;  /* 0x0008a80001067983 */ /* 0x000f280000300800 */
[----:B------:R-:W4:Y:S04]  /*3bf70*/  LDL.LU R0, [R1+0x8b0] ;  /* 0x0008b00001007983 */ /* 0x000f280000300800 */
[----:B------:R1:W-:Y:S01]  /*3bf80*/  LDGSTS.E [R2+0x8000], desc[UR8][R4.64], P1 ;  /* 0x0800000004027fae */ /* 0x0003e20008921848 */
[----:B---3--:R-:W-:-:S04]  /*3bf90*/  IADD3 R7, P0, R7, UR4, RZ ;  /* 0x0000000407077c10 */ /* 0x008fc8000ff1e0ff */
[----:B--2---:R-:W-:Y:S01]  /*3bfa0*/  IADD3.X R176, R176, UR6, RZ, P0, !PT ;  /* 0x00000006b0b07c10 */ /* 0x004fe200087fe4ff */
[----:B------:R-:W-:Y:S03]  /*3bfb0*/  STL [R1+0x898], R7 ;  /* 0x0008980701007387 */ /* 0x000fe60000100800 */
[----:B-1----:R-:W-:Y:S01]  /*3bfc0*/  MOV R5, R176 ;  /* 0x000000b000057202 */ /* 0x002fe20000000f00 */
[----:B------:R1:W-:Y:S01]  /*3bfd0*/  STL [R1+0x894], R176 ;  /* 0x000894b001007387 */ /* 0x0003e20000100800 */
[----:B------:R-:W-:Y:S01]  /*3bfe0*/  IMAD.MOV.U32 R4, RZ, RZ, R7 ;  /* 0x000000ffff047224 */ /* 0x000fe200078e0007 */
[----:B------:R-:W-:-:S04]  /*3bff0*/  UISETP.GT.AND UP1, UPT, UR16, 0x39, UPT ;  /* 0x000000391000788c */ /* 0x000fc8000bf24270 */
[----:B------:R2:W-:Y:S04]  /*3c000*/  LDGSTS.E [R2+0xc000], desc[UR8][R4.64], P1 ;  /* 0x0c00000004027fae */ /* 0x0005e80008921848 */
[----:B-1----:R-:W3:Y:S04]  /*3c010*/  LDL.LU R176, [R1+0x8a4] ;  /* 0x0008a40001b07983 */ /* 0x002ee80000300800 */
[----:B------:R-:W3:Y:S01]  /*3c020*/  LDL.LU R7, [R1+0x8ac] ;  /* 0x0008ac0001077983 */ /* 0x000ee20000300800 */
[----:B------:R-:W-:-:S04]  /*3c030*/  USEL UR12, URZ, 0x4, !UP1 ;  /* 0x000000043f0c7887 */ /* 0x000fc8000c800000 */
[----:B------:R-:W-:Y:S01]  /*3c040*/  USEL UR12, UR12, URZ, !UP0 ;  /* 0x0000003f0c0c7287 */ /* 0x000fe2000c000000 */
[----:B------:R-:W-:-:S04]  /*3c050*/  IADD3 R172, P1, R172, UR4, RZ ;  /* 0x00000004acac7c10 */ /* 0x000fc8000ff3e0ff */
[----:B----4-:R-:W-:Y:S01]  /*3c060*/  IADD3.X R173, R173, UR6, RZ, P1, !PT ;  /* 0x00000006adad7c10 */ /* 0x010fe20008ffe4ff */
[----:B------:R-:W-:Y:S01]  /*3c070*/  STL [R1+0x8a0], R172 ;  /* 0x0008a0ac01007387 */ /* 0x000fe20000100800 */
[----:B--2---:R-:W-:-:S03]  /*3c080*/  IMAD.MOV.U32 R4, RZ, RZ, R172 ;  /* 0x000000ffff047224 */ /* 0x004fc600078e00ac */
[----:B------:R1:W-:Y:S01]  /*3c090*/  STL [R1+0x89c], R173 ;  /* 0x00089cad01007387 */ /* 0x0003e20000100800 */
[----:B------:R-:W-:Y:S01]  /*3c0a0*/  IMAD.MOV.U32 R5, RZ, RZ, R173 ;  /* 0x000000ffff057224 */ /* 0x000fe200078e00ad */
[----:B------:R-:W-:Y:S02]  /*3c0b0*/  ISETP.NE.U32.AND P0, PT, RZ, UR12, PT ;  /* 0x0000000cff007c0c */ /* 0x000fe4000bf05070 */
[----:B-1----:R-:W2:Y:S04]  /*3c0c0*/  LDL.LU R173, [R1+0x8b4] ;  /* 0x0008b40001ad7983 */ /* 0x002ea80000300800 */
[----:B------:R-:W4:Y:S01]  /*3c0d0*/  LDL.LU R172, [R1+0x8b8] ;  /* 0x0008b80001ac7983 */ /* 0x000f220000300800 */
[----:B------:R-:W-:-:S06]  /*3c0e0*/  IADD3 R6, P2, R6, UR4, RZ ;  /* 0x0000000406067c10 */ /* 0x000fcc000ff5e0ff */
[----:B------:R1:W-:Y:S01]  /*3c0f0*/  LDGSTS.E [R2+0x8004], desc[UR8][R4.64], P0 ;  /* 0x0800400004027fae */ /* 0x0003e20008121848 */
[----:B------:R-:W-:-:S03]  /*3c100*/  IADD3 R0, P3, R0, UR4, RZ ;  /* 0x0000000400007c10 */ /* 0x000fc6000ff7e0ff */
[----:B------:R3:W-:Y:S01]  /*3c110*/  STL [R1+0x8a8], R6 ;  /* 0x0008a80601007387 */ /* 0x0007e20000100800 */
[----:B-1----:R-:W-:Y:S01]  /*3c120*/  IMAD.MOV.U32 R4, RZ, RZ, R6 ;  /* 0x000000ffff047224 */ /* 0x002fe200078e0006 */
[----:B---3--:R-:W-:Y:S02]  /*3c130*/  IADD3.X R176, R176, UR6, RZ, P2, !PT ;  /* 0x00000006b0b07c10 */ /* 0x008fe400097fe4ff */
[----:B------:R-:W-:-:S03]  /*3c140*/  IADD3.X R7, R7, UR6, RZ, P3, !PT ;  /* 0x0000000607077c10 */ /* 0x000fc60009ffe4ff */
[----:B------:R1:W-:Y:S04]  /*3c150*/  STL [R1+0x8a4], R176 ;  /* 0x0008a4b001007387 */ /* 0x0003e80000100800 */
[----:B------:R-:W-:Y:S01]  /*3c160*/  STL [R1+0x8b0], R0 ;  /* 0x0008b00001007387 */ /* 0x000fe20000100800 */
[----:B------:R-:W-:-:S03]  /*3c170*/  MOV R5, R176 ;  /* 0x000000b000057202 */ /* 0x000fc60000000f00 */
[----:B------:R-:W3:Y:S04]  /*3c180*/  LDL.LU R6, [R1+0x8c0] ;  /* 0x0008c00001067983 */ /* 0x000ee80000300800 */
[----:B------:R1:W-:Y:S04]  /*3c190*/  STL [R1+0x8ac], R7 ;  /* 0x0008ac0701007387 */ /* 0x0003e80000100800 */
[----:B-1----:R-:W3:Y:S01]  /*3c1a0*/  LDL.LU R176, [R1+0x8bc] ;  /* 0x0008bc0001b07983 */ /* 0x002ee20000300800 */
[----:B------:R-:W-:-:S03]  /*3c1b0*/  UISETP.GT.AND UP1, UPT, UR16, 0x3a, UPT ;  /* 0x0000003a1000788c */ /* 0x000fc6000bf24270 */
[----:B------:R1:W-:Y:S01]  /*3c1c0*/  LDGSTS.E [R2+0xc004], desc[UR8][R4.64], P0 ;  /* 0x0c00400004027fae */ /* 0x0003e20008121848 */
[----:B------:R-:W-:-:S04]  /*3c1d0*/  USEL UR12, URZ, 0x4, !UP1 ;  /* 0x000000043f0c7887 */ /* 0x000fc8000c800000 */
[----:B------:R-:W-:-:S06]  /*3c1e0*/  USEL UR12, UR12, URZ, !UP0 ;  /* 0x0000003f0c0c7287 */ /* 0x000fcc000c000000 */
[----:B------:R-:W-:Y:S01]  /*3c1f0*/  ISETP.NE.U32.AND P1, PT, RZ, UR12, PT ;  /* 0x0000000cff007c0c */ /* 0x000fe2000bf25070 */
[----:B-1----:R-:W-:Y:S02]  /*3c200*/  IMAD.MOV.U32 R4, RZ, RZ, R0 ;  /* 0x000000ffff047224 */ /* 0x002fe400078e0000 */
[----:B------:R-:W-:Y:S02]  /*3c210*/  IMAD.MOV.U32 R5, RZ, RZ, R7 ;  /* 0x000000ffff057224 */ /* 0x000fe400078e0007 */
[----:B------:R-:W3:Y:S04]  /*3c220*/  LDL.LU R7, [R1+0x8c8] ;  /* 0x0008c80001077983 */ /* 0x000ee80000300800 */
[----:B------:R-:W3:Y:S04]  /*3c230*/  LDL.LU R0, [R1+0xa90] ;  /* 0x000a900001007983 */ /* 0x000ee80000300800 */
[----:B------:R1:W-:Y:S01]  /*3c240*/  LDGSTS.E [R2+0x8008], desc[UR8][R4.64], P1 ;  /* 0x0800800004027fae */ /* 0x0003e20008921848 */
[----:B----4-:R-:W-:-:S04]  /*3c250*/  IADD3 R172, P0, R172, UR4, RZ ;  /* 0x00000004acac7c10 */ /* 0x010fc8000ff1e0ff */
[----:B--2---:R-:W-:Y:S01]  /*3c260*/  IADD3.X R173, R173, UR6, RZ, P0, !PT ;  /* 0x00000006adad7c10 */ /* 0x004fe200087fe4ff */
[----:B------:R-:W-:Y:S03]  /*3c270*/  STL [R1+0x8b8], R172 ;  /* 0x0008b8ac01007387 */ /* 0x000fe60000100800 */
[----:B-1----:R-:W-:Y:S01]  /*3c280*/  MOV R5, R173 ;  /* 0x000000ad00057202 */ /* 0x002fe20000000f00 */
[----:B------:R1:W-:Y:S01]  /*3c290*/  STL [R1+0x8b4], R173 ;  /* 0x0008b4ad01007387 */ /* 0x0003e20000100800 */
[----:B------:R-:W-:-:S05]  /*3c2a0*/  IMAD.MOV.U32 R4, RZ, RZ, R172 ;  /* 0x000000ffff047224 */ /* 0x000fca00078e00ac */
[----:B------:R2:W-:Y:S04]  /*3c2b0*/  LDGSTS.E [R2+0xc008], desc[UR8][R4.64], P1 ;  /* 0x0c00800004027fae */ /* 0x0005e80008921848 */
[----:B-1----:R-:W4:Y:S04]  /*3c2c0*/  LDL.LU R173, [R1+0x8c4] ;  /* 0x0008c40001ad7983 */ /* 0x002f280000300800 */
[----:B------:R-:W4:Y:S01]  /*3c2d0*/  LDL.LU R172, [R1+0xa8c] ;  /* 0x000a8c0001ac7983 */ /* 0x000f220000300800 */
[----:B---3--:R-:W-:-:S04]  /*3c2e0*/  IADD3 R6, P1, R6, UR4, RZ ;  /* 0x0000000406067c10 */ /* 0x008fc8000ff3e0ff */
[----:B------:R-:W-:Y:S01]  /*3c2f0*/  IADD3.X R176, R176, UR6, RZ, P1, !PT ;  /* 0x00000006b0b07c10 */ /* 0x000fe20008ffe4ff */
[----:B------:R-:W-:Y:S01]  /*3c300*/  STL [R1+0x8c0], R6 ;  /* 0x0008c00601007387 */ /* 0x000fe20000100800 */
[----:B--2---:R-:W-:-:S03]  /*3c310*/  IMAD.MOV.U32 R4, RZ, RZ, R6 ;  /* 0x000000ffff047224 */ /* 0x004fc600078e0006 */
        /* <DEDUP_REMOVED lines=33> */
[----:B------:R-:W-:Y:S01]  /*3c530*/  STL [R1+0xa98], R6 ;  /* 0x000a980601007387 */ /* 0x000fe20000100800 */
[----:B-1----:R-:W-:Y:S02]  /*3c540*/  IMAD.MOV.U32 R4, RZ, RZ, R6 ;  /* 0x000000ffff047224 */ /* 0x002fe400078e0006 */
[----:B------:R-:W-:Y:S01]  /*3c550*/  MOV R5, R176 ;  /* 0x000000b000057202 */ /* 0x000fe20000000f00 */
[----:B------:R1:W-:Y:S01]  /*3c560*/  STL [R1+0xa94], R176 ;  /* 0x000a94b001007387 */ /* 0x0003e20000100800 */
[----:B------:R-:W-:-:S03]  /*3c570*/  UISETP.GT.AND UP1, UPT, UR16, 0x59, UPT ;  /* 0x000000591000788c */ /* 0x000fc6000bf24270 */
        /* <DEDUP_REMOVED lines=21> */
[----:B------:R-:W-:Y:S04]  /*3c6d0*/  STL [R1+0xaa4], R176 ;  /* 0x000aa4b001007387 */ /* 0x000fe80000100800 */
[----:B------:R1:W-:Y:S04]  /*3c6e0*/  STL [R1+0xab0], R0 ;  /* 0x000ab00001007387 */ /* 0x0003e80000100800 */
[----:B------:R3:W-:Y:S04]  /*3c6f0*/  STL [R1+0xaac], R6 ;  /* 0x000aac0601007387 */ /* 0x0007e80000100800 */
[----:B------:R-:W2:Y:S04]  /*3c700*/  LDL.LU R177, [R1+0xabc] ;  /* 0x000abc0001b17983 */ /* 0x000ea80000300800 */
[----:B------:R-:W2:Y:S01]  /*3c710*/  LDL.LU R172, [R1+0xac0] ;  /* 0x000ac00001ac7983 */ /* 0x000ea20000300800 */
[----:B------:R-:W-:-:S04]  /*3c720*/  UISETP.GT.AND UP1, UPT, UR16, 0x5a, UPT ;  /* 0x0000005a1000788c */ /* 0x000fc8000bf24270 */
[----:B------:R-:W-:Y:S01]  /*3c730*/  USEL UR12, URZ, 0x4, !UP1 ;  /* 0x000000043f0c7887 */ /* 0x000fe2000c800000 */
[----:B------:R-:W-:-:S03]  /*3c740*/  MOV R5, R176 ;  /* 0x000000b000057202 */ /* 0x000fc60000000f00 */
[----:B------:R-:W-:Y:S02]  /*3c750*/  USEL UR12, UR12, URZ, !UP0 ;  /* 0x0000003f0c0c7287 */ /* 0x000fe4000c000000 */
[----:B------:R1:W-:Y:S04]  /*3c760*/  LDGSTS.E [R2+0x14004], desc[UR8][R4.64], P0 ;  /* 0x1400400004027fae */ /* 0x0003e80008121848 */
[----:B------:R-:W-:Y:S01]  /*3c770*/  ISETP.NE.U32.AND P1, PT, RZ, UR12, PT ;  /* 0x0000000cff007c0c */ /* 0x000fe2000bf25070 */
[----:B-1----:R-:W-:Y:S02]  /*3c780*/  IMAD.MOV.U32 R4, RZ, RZ, R0 ;  /* 0x000000ffff047224 */ /* 0x002fe400078e0000 */
[----:B------:R-:W-:Y:S01]  /*3c790*/  IMAD.MOV.U32 R5, RZ, RZ, R6 ;  /* 0x000000ffff057224 */ /* 0x000fe200078e0006 */
[----:B------:R-:W2:Y:S04]  /*3c7a0*/  LDL.LU R0, [R1+0xac8] ;  /* 0x000ac80001007983 */ /* 0x000ea80000300800 */
[----:B---3--:R-:W3:Y:S01]  /*3c7b0*/  LDL.LU R6, [R1+0xc90] ;  /* 0x000c900001067983 */ /* 0x008ee20000300800 */
[----:B----4-:R-:W-:-:S04]  /*3c7c0*/  IADD3 R7, P0, R7, UR4, RZ ;  /* 0x0000000407077c10 */ /* 0x010fc8000ff1e0ff */
[----:B------:R1:W-:Y:S01]  /*3c7d0*/  LDGSTS.E [R2+0x10008], desc[UR8][R4.64], P1 ;  /* 0x1000800004027fae */ /* 0x0003e20008921848 */
[----:B--2---:R-:W-:-:S03]  /*3c7e0*/  IADD3.X R173, R173, UR6, RZ, P0, !PT ;  /* 0x00000006adad7c10 */ /* 0x004fc600087fe4ff */
[----:B------:R-:W-:Y:S04]  /*3c7f0*/  STL [R1+0xab8], R7 ;  /* 0x000ab80701007387 */ /* 0x000fe80000100800 */
[----:B------:R2:W-:Y:S04]  /*3c800*/  STL [R1+0xab4], R173 ;  /* 0x000ab4ad01007387 */ /* 0x0005e80000100800 */
[----:B------:R-:W4:Y:S01]  /*3c810*/  LDL.LU R176, [R1+0xac4] ;  /* 0x000ac40001b07983 */ /* 0x000f220000300800 */
[----:B-1----:R-:W-:Y:S01]  /*3c820*/  IMAD.MOV.U32 R4, RZ, RZ, R7 ;  /* 0x000000ffff047224 */ /* 0x002fe200078e0007 */
[----:B------:R-:W-:-:S02]  /*3c830*/  MOV R5, R173 ;  /* 0x000000ad00057202 */ /* 0x000fc40000000f00 */
[----:B--2---:R-:W2:Y:S04]  /*3c840*/  LDL.LU R173, [R1+0xc8c] ;  /* 0x000c8c0001ad7983 */ /* 0x004ea80000300800 */
[----:B------:R1:W-:Y:S04]  /*3c850*/  LDGSTS.E [R2+0x14008], desc[UR8][R4.64], P1 ;  /* 0x1400800004027fae */ /* 0x0003e80008921848 */
[----:B------:R-:W2:Y:S01]  /*3c860*/  LDL.LU R7, [R1+0xc98] ;  /* 0x000c980001077983 */ /* 0x000ea20000300800 */
[----:B------:R-:W-:-:S04]  /*3c870*/  IADD3 R172, P1, R172, UR4, RZ ;  /* 0x00000004acac7c10 */ /* 0x000fc8000ff3e0ff */
[----:B------:R-:W-:Y:S01]  /*3c880*/  IADD3.X R177, R177, UR6, RZ, P1, !PT ;  /* 0x00000006b1b17c10 */ /* 0x000fe20008ffe4ff */
[----:B------:R1:W-:Y:S02]  /*3c890*/  STL [R1+0xac0], R172 ;  /* 0x000ac0ac01007387 */ /* 0x0003e40000100800 */
[----:B-1----:R-:W-:Y:S02]  /*3c8a0*/  IMAD.MOV.U32 R4, RZ, RZ, R172 ;  /* 0x000000ffff047224 */ /* 0x002fe400078e00ac */
[----:B------:R-:W-:Y:S04]  /*3c8b0*/  STL [R1+0xabc], R177 ;  /* 0x000abcb101007387 */ /* 0x000fe80000100800 */
[----:B------:R-:W2:Y:S01]  /*3c8c0*/  LDL.LU R172, [R1+0xc94] ;  /* 0x000c940001ac7983 */ /* 0x000ea20000300800 */
[----:B------:R-:W-:-:S04]  /*3c8d0*/  UISETP.GT.AND UP1, UPT, UR16, 0x5b, UPT ;  /* 0x0000005b1000788c */ /* 0x000fc8000bf24270 */
[----:B------:R-:W-:-:S04]  /*3c8e0*/  USEL UR12, URZ, 0x4, !UP1 ;  /* 0x000000043f0c7887 */ /* 0x000fc8000c800000 */
[----:B------:R-:W-:-:S06]  /*3c8f0*/  USEL UR12, UR12, URZ, !UP0 ;  /* 0x0000003f0c0c7287 */ /* 0x000fcc000c000000 */
[----:B------:R-:W-:Y:S01]  /*3c900*/  ISETP.NE.U32.AND P0, PT, RZ, UR12, PT ;  /* 0x0000000cff007c0c */ /* 0x000fe2000bf05070 */
[----:B------:R-:W-:Y:S01]  /*3c910*/  UISETP.GT.AND UP1, UPT, UR16, 0x78, UPT ;  /* 0x000000781000788c */ /* 0x000fe2000bf24270 */
[----:B------:R-:W-:Y:S01]  /*3c920*/  IADD3 R0, P2, R0, UR4, RZ ;  /* 0x0000000400007c10 */ /* 0x000fe2000ff5e0ff */
[----:B------:R-:W-:Y:S01]  /*3c930*/  IMAD.MOV.U32 R5, RZ, RZ, R177 ;  /* 0x000000ffff057224 */ /* 0x000fe200078e00b1 */
[----:B---3--:R-:W-:Y:S01]  /*3c940*/  IADD3 R6, P3, R6, UR4, RZ ;  /* 0x0000000406067c10 */ /* 0x008fe2000ff7e0ff */
[----:B------:R-:W-:Y:S02]  /*3c950*/  USEL UR12, URZ, 0x4, !UP1 ;  /* 0x000000043f0c7887 */ /* 0x000fe4000c800000 */
[----:B------:R1:W-:Y:S02]  /*3c960*/  STL [R1+0xac8], R0 ;  /* 0x000ac80001007387 */ /* 0x0003e40000100800 */
[----:B------:R-:W-:-:S04]  /*3c970*/  USEL UR12, UR12, URZ, !UP0 ;  /* 0x0000003f0c0c7287 */ /* 0x000fc8000c000000 */
[----:B------:R3:W-:Y:S01]  /*3c980*/  LDGSTS.E [R2+0x1000c], desc[UR8][R4.64], P0 ;  /* 0x1000c00004027fae */ /* 0x0007e20008121848 */
[----:B----4-:R-:W-:-:S05]  /*3c990*/  IADD3.X R176, R176, UR6, RZ, P2, !PT ;  /* 0x00000006b0b07c10 */ /* 0x010fca00097fe4ff */
[----:B------:R-:W-:Y:S01]  /*3c9a0*/  STL [R1+0xac4], R176 ;  /* 0x000ac4b001007387 */ /* 0x000fe20000100800 */
[----:B--2---:R-:W-:Y:S01]  /*3c9b0*/  IADD3.X R173, R173, UR6, RZ, P3, !PT ;  /* 0x00000006adad7c10 */ /* 0x004fe20009ffe4ff */
[----:B---3--:R-:W-:Y:S01]  /*3c9c0*/  IMAD.MOV.U32 R4, RZ, RZ, R0 ;  /* 0x000000ffff047224 */ /* 0x008fe200078e0000 */
[----:B------:R-:W-:Y:S01]  /*3c9d0*/  MOV R5, R176 ;  /* 0x000000b000057202 */ /* 0x000fe20000000f00 */
[----:B------:R2:W-:Y:S01]  /*3c9e0*/  STL [R1+0xc90], R6 ;  /* 0x000c900601007387 */ /* 0x0005e20000100800 */
[----:B------:R-:W-:-:S03]  /*3c9f0*/  ISETP.NE.U32.AND P1, PT, RZ, UR12, PT ;  /* 0x0000000cff007c0c */ /* 0x000fc6000bf25070 */
[----:B-1----:R-:W3:Y:S04]  /*3ca00*/  LDL.LU R0, [R1+0xca0] ;  /* 0x000ca00001007983 */ /* 0x002ee80000300800 */
[----:B------:R1:W-:Y:S04]  /*3ca10*/  LDGSTS.E [R2+0x1400c], desc[UR8][R4.64], P0 ;  /* 0x1400c00004027fae */ /* 0x0003e80008121848 */
[----:B------:R-:W-:Y:S01]  /*3ca20*/  STL [R1+0xc8c], R173 ;  /* 0x000c8cad01007387 */ /* 0x000fe20000100800 */
[----:B------:R-:W-:Y:S01]  /*3ca30*/  IADD3 R7, P0, R7, UR4, RZ ;  /* 0x0000000407077c10 */ /* 0x000fe2000ff1e0ff */
[----:B-1----:R-:W-:-:S02]  /*3ca40*/  IMAD.MOV.U32 R4, RZ, RZ, R6 ;  /* 0x000000ffff047224 */ /* 0x002fc400078e0006 */
[----:B--2---:R-:W2:Y:S01]  /*3ca50*/  LDL.LU R6, [R1+0xc9c] ;  /* 0x000c9c0001067983 */ /* 0x004ea20000300800 */
[----:B------:R-:W-:-:S03]  /*3ca60*/  IMAD.MOV.U32 R5, RZ, RZ, R173 ;  /* 0x000000ffff057224 */ /* 0x000fc600078e00ad */
[----:B------:R-:W-:Y:S04]  /*3ca70*/  STL [R1+0xc98], R7 ;  /* 0x000c980701007387 */ /* 0x000fe80000100800 */
[----:B------:R1:W-:Y:S01]  /*3ca80*/  LDGSTS.E [R2+0x18000], desc[UR8][R4.64], P1 ;  /* 0x1800000004027fae */ /* 0x0003e20008921848 */
[----:B------:R-:W-:-:S04]  /*3ca90*/  IADD3.X R172, R172, UR6, RZ, P0, !PT ;  /* 0x00000006acac7c10 */ /* 0x000fc800087fe4ff */
[----:B-1----:R-:W-:Y:S01]  /*3caa0*/  MOV R5, R172 ;  /* 0x000000ac00057202 */ /* 0x002fe20000000f00 */
[----:B------:R1:W-:Y:S04]  /*3cab0*/  STL [R1+0xc94], R172 ;  /* 0x000c94ac01007387 */ /* 0x0003e80000100800 */
[----:B------:R-:W4:Y:S04]  /*3cac0*/  LDL.LU R176, [R1+0xca4] ;  /* 0x000ca40001b07983 */ /* 0x000f280000300800 */
[----:B-1----:R-:W4:Y:S04]  /*3cad0*/  LDL.LU R172, [R1+0xca8] ;  /* 0x000ca80001ac7983 */ /* 0x002f280000300800 */
[----:B------:R-:W4:Y:S04]  /*3cae0*/  LDL.LU R189, [R1+0xcac] ;  /* 0x000cac0001bd7983 */ /* 0x000f280000300800 */
[----:B------:R-:W4:Y:S01]  /*3caf0*/  LDL.LU R177, [R1+0xcb0] ;  /* 0x000cb00001b17983 */ /* 0x000f220000300800 */
[----:B------:R-:W-:Y:S01]  /*3cb00*/  IMAD.MOV.U32 R4, RZ, RZ, R7 ;  /* 0x000000ffff047224 */ /* 0x000fe200078e0007 */
        /* <DEDUP_REMOVED lines=21> */
[----:B-1----:R-:W-:Y:S02]  /*3cc60*/  MOV R5, R176 ;  /* 0x000000b000057202 */ /* 0x002fe40000000f00 */
[----:B------:R-:W-:Y:S01]  /*3cc70*/  IADD3.X R189, R189, UR6, RZ, P3, !PT ;  /* 0x00000006bdbd7c10 */ /* 0x000fe20009ffe4ff */
        /* <DEDUP_REMOVED lines=18> */
[----:B-1----:R-:W-:Y:S01]  /*3cda0*/  IMAD.MOV.U32 R4, RZ, RZ, R0 ;  /* 0x000000ffff047224 */ /* 0x002fe200078e0000 */
[----:B------:R-:W-:Y:S02]  /*3cdb0*/  STL [R1+0xcb8], R0 ;  /* 0x000cb80001007387 */ /* 0x000fe40000100800 */
[----:B------:R-:W-:Y:S02]  /*3cdc0*/  MOV R5, R7 ;  /* 0x0000000700057202 */ /* 0x000fe40000000f00 */
        /* <DEDUP_REMOVED lines=17> */
[----:B--2---:R-:W-:-:S03]  /*3cee0*/  MOV R5, R172 ;  /* 0x000000ac00057202 */ /* 0x004fc60000000f00 */
        /* <DEDUP_REMOVED lines=14> */
[----:B------:R-:W-:-:S02]  /*3cfd0*/  VIADD R2, R2, UR17 ;  /* 0x0000001102027c36 */ /* 0x000fc40008000000 */
[----:B------:R-:W-:Y:S02]  /*3cfe0*/  IMAD.MOV.U32 R4, RZ, RZ, R0 ;  /* 0x000000ffff047224 */ /* 0x000fe400078e0000 */
[----:B------:R-:W-:Y:S02]  /*3cff0*/  IMAD.MOV.U32 R5, RZ, RZ, R7 ;  /* 0x000000ffff057224 */ /* 0x000fe400078e0007 */
[----:B-1----:R-:W3:Y:S04]  /*3d000*/  LDL.LU R7, [R1+0x6e8] ;  /* 0x0006e80001077983 */ /* 0x002ee80000300800 */
[----:B------:R-:W3:Y:S04]  /*3d010*/  LDL.LU R0, [R1+0x6f0] ;  /* 0x0006f00001007983 */ /* 0x000ee80000300800 */
[----:B------:R1:W-:Y:S01]  /*3d020*/  LDGSTS.E [R2], desc[UR8][R4.64], P0 ;  /* 0x0000000004027fae */ /* 0x0003e20008121848 */
[----:B--2---:R-:W-:-:S04]  /*3d030*/  IADD3 R172, P1, R172, UR4, RZ ;  /* 0x00000004acac7c10 */ /* 0x004fc8000ff3e0ff */
[----:B------:R-:W-:Y:S01]  /*3d040*/  IADD3.X R176, R176, UR6, RZ, P1, !PT ;  /* 0x00000006b0b07c10 */ /* 0x000fe20008ffe4ff */
[----:B------:R-:W-:Y:S04]  /*3d050*/  STL [R1+0x6d8], R172 ;  /* 0x0006d8ac01007387 */ /* 0x000fe80000100800 */
[----:B------:R2:W-:Y:S01]  /*3d060*/  STL [R1+0x6d4], R176 ;  /* 0x0006d4b001007387 */ /* 0x0005e20000100800 */
[----:B-1----:R-:W-:Y:S01]  /*3d070*/  IMAD.MOV.U32 R5, RZ, RZ, R176 ;  /* 0x000000ffff057224 */ /* 0x002fe200078e00b0 */
[----:B------:R-:W-:Y:S01]  /*3d080*/  MOV R4, R172 ;  /* 0x000000ac00047202 */ /* 0x000fe20000000f00 */
        /* <DEDUP_REMOVED lines=19> */
[----:B---3--:R-:W-:-:S02]  /*3d1c0*/  MOV R4, R7 ;  /* 0x0000000700047202 */ /* 0x008fc40000000f00 */
        /* <DEDUP_REMOVED lines=50> */
[----:B----4-:R-:W-:-:S03]  /*3d4f0*/  MOV R4, R172 ;  /* 0x000000ac00047202 */ /* 0x010fc60000000f00 */
[----:B-1----:R-:W4:Y:S01]  /*3d500*/  LDL.LU R172, [R1+0x8e0] ;  /* 0x0008e00001ac7983 */ /* 0x002f220000300800 */
[----:B------:R-:W-:-:S03]  /*3d510*/  IMAD.MOV.U32 R5, RZ, RZ, R173 ;  /* 0x000000ffff057224 */ /* 0x000fc600078e00ad */
[----:B------:R1:W-:Y:S01]  /*3d520*/  STL [R1+0x8cc], R6 ;  /* 0x0008cc0601007387 */ /* 0x0003e20000100800 */
[----:B------:R-:W-:-:S03]  /*3d530*/  ISETP.NE.U32.AND P1, PT, RZ, UR12, PT ;  /* 0x0000000cff007c0c */ /* 0x000fc6000bf25070 */
[----:B------:R-:W4:Y:S04]  /*3d540*/  LDL.LU R173, [R1+0x8dc] ;  /* 0x0008dc0001ad7983 */ /* 0x000f280000300800 */
[----:B------:R1:W-:Y:S02]  /*3d550*/  LDGSTS.E [R2+0x400c], desc[UR8][R4.64], P0 ;  /* 0x0400c00004027fae */ /* 0x0003e40008121848 */
[----:B-1----:R-:W-:Y:S02]  /*3d560*/  IMAD.MOV.U32 R4, RZ, RZ, R0 ;  /* 0x000000ffff047224 */ /* 0x002fe400078e0000 */
        /* <DEDUP_REMOVED lines=8> */
[----:B-1----:R-:W-:Y:S01]  /*3d5f0*/  IMAD.MOV.U32 R5, RZ, RZ, R176 ;  /* 0x000000ffff057224 */ /* 0x002fe200078e00b0 */
[----:B------:R-:W-:Y:S01]  /*3d600*/  MOV R4, R7 ;  /* 0x0000000700047202 */ /* 0x000fe20000000f00 */
        /* <DEDUP_REMOVED lines=9> */
[----:B-1----:R-:W-:-:S03]  /*3d6a0*/  IMAD.MOV.U32 R4, RZ, RZ, R172 ;  /* 0x000000ffff047224 */ /* 0x002fc600078e00ac */
[----:B------:R1:W-:Y:S01]  /*3d6b0*/  STL [R1+0x8dc], R173 ;  /* 0x0008dcad01007387 */ /* 0x0003e20000100800 */
[----:B------:R-:W-:Y:S01]  /*3d6c0*/  IMAD.MOV.U32 R5, RZ, RZ, R173 ;  /* 0x000000ffff057224 */ /* 0x000fe200078e00ad */
[----:B------:R-:W-:Y:S02]  /*3d6d0*/  ISETP.NE.U32.AND P0, PT, RZ, UR12, PT ;  /* 0x0000000cff007c0c */ /* 0x000fe4000bf05070 */
[----:B-1----:R-:W4:Y:S04]  /*3d6e0*/  LDL.LU R173, [R1+0x8f4] ;  /* 0x0008f40001ad7983 */ /* 0x002f280000300800 */
[----:B------:R-:W4:Y:S01]  /*3d6f0*/  LDL.LU R172, [R1+0x8f8] ;  /* 0x0008f80001ac7983 */ /* 0x000f220000300800 */
[----:B------:R-:W-:-:S06]  /*3d700*/  IADD3 R6, P2, R6, UR4, RZ ;  /* 0x0000000406067c10 */ /* 0x000fcc000ff5e0ff */
[----:B------:R1:W-:Y:S01]  /*3d710*/  LDGSTS.E [R2+0x8004], desc[UR8][R4.64], P0 ;  /* 0x0800400004027fae */ /* 0x0003e20008121848 */
[----:B------:R-:W-:-:S03]  /*3d720*/  IADD3 R0, P3, R0, UR4, RZ ;  /* 0x0000000400007c10 */ /* 0x000fc6000ff7e0ff */
[----:B------:R3:W-:Y:S01]  /*3d730*/  STL [R1+0x8e8], R6 ;  /* 0x0008e80601007387 */ /* 0x0007e20000100800 */
[----:B-1----:R-:W-:Y:S02]  /*3d740*/  MOV R4, R6 ;  /* 0x0000000600047202 */ /* 0x002fe40000000f00 */
        /* <DEDUP_REMOVED lines=171> */
[----:B-1----:R-:W2:Y:S04]  /*3e200*/  LDL.LU R6, [R1+0xd00] ;  /* 0x000d000001067983 */ /* 0x002ea80000300800 */
[----:B------:R-:W2:Y:S04]  /*3e210*/  LDL.LU R176, [R1+0xd08] ;  /* 0x000d080001b07983 */ /* 0x000ea80000300800 */
[----:B------:R1:W-:Y:S01]  /*3e220*/  LDGSTS.E [R2+0x18004], desc[UR8][R4.64], P0 ;  /* 0x1800400004027fae */ /* 0x0003e20008121848 */
[----:B----4-:R-:W-:-:S04]  /*3e230*/  IADD3 R172, P2, R172, UR4, RZ ;  /* 0x00000004acac7c10 */ /* 0x010fc8000ff5e0ff */
[----:B------:R-:W-:Y:S02]  /*3e240*/  IADD3.X R177, R177, UR6, RZ, P2, !PT ;  /* 0x00000006b1b17c10 */ /* 0x000fe400097fe4ff */
[----:B------:R-:W-:Y:S01]  /*3e250*/  IADD3 R173, P3, R173, UR4, RZ ;  /* 0x00000004adad7c10 */ /* 0x000fe2000ff7e0ff */
[----:B------:R4:W-:Y:S01]  /*3e260*/  STL [R1+0xce8], R172 ;  /* 0x000ce8ac01007387 */ /* 0x0009e20000100800 */
[----:B-1----:R-:W-:Y:S02]  /*3e270*/  MOV R4, R172 ;  /* 0x000000ac00047202 */ /* 0x002fe40000000f00 */
[----:B------:R-:W-:Y:S01]  /*3e280*/  IADD3.X R189, R189, UR6, RZ, P3, !PT ;  /* 0x00000006bdbd7c10 */ /* 0x000fe20009ffe4ff */
[----:B------:R1:W-:Y:S01]  /*3e290*/  STL [R1+0xce4], R177 ;  /* 0x000ce4b101007387 */ /* 0x0003e20000100800 */
[----:B------:R-:W-:-:S03]  /*3e2a0*/  IMAD.MOV.U32 R5, RZ, RZ, R177 ;  /* 0x000000ffff057224 */ /* 0x000fc600078e00b1 */
[----:B------:R-:W-:Y:S04]  /*3e2b0*/  STL [R1+0xcf0], R173 ;  /* 0x000cf0ad01007387 */ /* 0x000fe80000100800 */
[----:B----4-:R-:W4:Y:S04]  /*3e2c0*/  LDL.LU R172, [R1+0xcfc] ;  /* 0x000cfc0001ac7983 */ /* 0x010f280000300800 */
[----:B------:R-:W-:Y:S04]  /*3e2d0*/  STL [R1+0xcec], R189 ;  /* 0x000cecbd01007387 */ /* 0x000fe80000100800 */
[----:B-1----:R-:W4:Y:S01]  /*3e2e0*/  LDL.LU R177, [R1+0xd04] ;  /* 0x000d040001b17983 */ /* 0x002f220000300800 */
[----:B------:R-:W-:-:S03]  /*3e2f0*/  UISETP.GT.AND UP1, UPT, UR16, 0x7e, UPT ;  /* 0x0000007e1000788c */ /* 0x000fc6000bf24270 */
[----:B------:R1:W-:Y:S01]  /*3e300*/  LDGSTS.E [R2+0x1c004], desc[UR8][R4.64], P0 ;  /* 0x1c00400004027fae */ /* 0x0003e20008121848 */
[----:B------:R-:W-:-:S04]  /*3e310*/  USEL UR12, URZ, 0x4, !UP1 ;  /* 0x000000043f0c7887 */ /* 0x000fc8000c800000 */
[----:B------:R-:W-:-:S06]  /*3e320*/  USEL UR12, UR12, URZ, !UP0 ;  /* 0x0000003f0c0c7287 */ /* 0x000fcc000c000000 */
[----:B------:R-:W-:Y:S01]  /*3e330*/  ISETP.NE.U32.AND P1, PT, RZ, UR12, PT ;  /* 0x0000000cff007c0c */ /* 0x000fe2000bf25070 */
[----:B-1----:R-:W-:Y:S02]  /*3e340*/  IMAD.MOV.U32 R4, RZ, RZ, R173 ;  /* 0x000000ffff047224 */ /* 0x002fe400078e00ad */
[----:B------:R-:W-:-:S10]  /*3e350*/  IMAD.MOV.U32 R5, RZ, RZ, R189 ;  /* 0x000000ffff057224 */ /* 0x000fd400078e00bd */
[----:B------:R1:W-:Y:S01]  /*3e360*/  LDGSTS.E [R2+0x18008], desc[UR8][R4.64], P1 ;  /* 0x1800800004027fae */ /* 0x0003e20008921848 */
[----:B---3--:R-:W-:-:S04]  /*3e370*/  IADD3 R0, P0, R0, UR4, RZ ;  /* 0x0000000400007c10 */ /* 0x008fc8000ff1e0ff */
[----:B--2---:R-:W-:Y:S02]  /*3e380*/  IADD3.X R7, R7, UR6, RZ, P0, !PT ;  /* 0x0000000607077c10 */ /* 0x004fe400087fe4ff */
[----:B-1----:R-:W-:-:S03]  /*3e390*/  MOV R4, R0 ;  /* 0x0000000000047202 */ /* 0x002fc60000000f00 */
[----:B------:R-:W-:Y:S01]  /*3e3a0*/  IMAD.MOV.U32 R5, RZ, RZ, R7 ;  /* 0x000000ffff057224 */ /* 0x000fe200078e0007 */
[----:B------:R-:W-:-:S04]  /*3e3b0*/  IADD3 R176, P2, R176, UR4, RZ ;  /* 0x00000004b0b07c10 */ /* 0x000fc8000ff5e0ff */
[----:B------:R1:W-:Y:S01]  /*3e3c0*/  LDGSTS.E [R2+0x1c008], desc[UR8][R4.64], P1 ;  /* 0x1c00800004027fae */ /* 0x0003e20008921848 */
[----:B------:R-:W-:-:S03]  /*3e3d0*/  IADD3 R6, P1, R6, UR4, RZ ;  /* 0x0000000406067c10 */ /* 0x000fc6000ff3e0ff */
[----:B------:R2:W-:Y:S04]  /*3e3e0*/  STL [R1+0xcf8], R0 ;  /* 0x000cf80001007387 */ /* 0x0005e80000100800 */
[----:B------:R3:W-:Y:S04]  /*3e3f0*/  STL [R1+0xcf4], R7 ;  /* 0x000cf40701007387 */ /* 0x0007e80000100800 */
[----:B--2---:R-:W2:Y:S01]  /*3e400*/  LDL.LU R0, [R1+0xd10] ;  /* 0x000d100001007983 */ /* 0x004ea20000300800 */
[----:B-1----:R-:W-:-:S03]  /*3e410*/  IMAD.MOV.U32 R4, RZ, RZ, R6 ;  /* 0x000000ffff047224 */ /* 0x002fc600078e0006 */
[----:B---3--:R-:W3:Y:S04]  /*3e420*/  LDL.LU R7, [R1+0xd50] ;  /* 0x000d500001077983 */ /* 0x008ee80000300800 */
[----:B------:R1:W-:Y:S01]  /*3e430*/  STL [R1+0xd00], R6 ;  /* 0x000d000601007387 */ /* 0x0003e20000100800 */
[----:B----4-:R-:W-:-:S05]  /*3e440*/  IADD3.X R172, R172, UR6, RZ, P1, !PT ;  /* 0x00000006acac7c10 */ /* 0x010fca0008ffe4ff */
[----:B------:R4:W-:Y:S01]  /*3e450*/  STL [R1+0xcfc], R172 ;  /* 0x000cfcac01007387 */ /* 0x0009e20000100800 */
[----:B------:R-:W-:-:S03]  /*3e460*/  IADD3.X R177, R177, UR6, RZ, P2, !PT ;  /* 0x00000006b1b17c10 */ /* 0x000fc600097fe4ff */
[----:B------:R4:W-:Y:S04]  /*3e470*/  STL [R1+0xd08], R176 ;  /* 0x000d08b001007387 */ /* 0x0009e80000100800 */
[----:B-1----:R-:W3:Y:S04]  /*3e480*/  LDL.LU R6, [R1+0xd0c] ;  /* 0x000d0c0001067983 */ /* 0x002ee80000300800 */
[----:B------:R1:W-:Y:S04]  /*3e490*/  STL [R1+0xd04], R177 ;  /* 0x000d04b101007387 */ /* 0x0003e80000100800 */
[----:B------:R-:W3:Y:S01]  /*3e4a0*/  LDL.LU R173, [R1+0xd4c] ;  /* 0x000d4c0001ad7983 */ /* 0x000ee20000300800 */
[----:B------:R-:W-:Y:S01]  /*3e4b0*/  UISETP.GT.AND UP1, UPT, UR16, 0x7f, UPT ;  /* 0x0000007f1000788c */ /* 0x000fe2000bf24270 */
[----:B------:R-:W4:Y:S03]  /*3e4c0*/  S2R R189, SR_TID.X ;  /* 0x0000000000bd7919 */ /* 0x000f260000002100 */
[----:B------:R-:W-:-:S04]  /*3e4d0*/  USEL UR12, URZ, 0x4, !UP1 ;  /* 0x000000043f0c7887 */ /* 0x000fc8000c800000 */
[----:B------:R-:W-:-:S06]  /*3e4e0*/  USEL UR12, UR12, URZ, !UP0 ;  /* 0x0000003f0c0c7287 */ /* 0x000fcc000c000000 */
[----:B------:R-:W-:Y:S01]  /*3e4f0*/  ISETP.NE.U32.AND P0, PT, RZ, UR12, PT ;  /* 0x0000000cff007c0c */ /* 0x000fe2000bf05070 */
[----:B------:R-:W-:Y:S01]  /*3e500*/  IMAD.MOV.U32 R5, RZ, RZ, R172 ;  /* 0x000000ffff057224 */ /* 0x000fe200078e00ac */
[----:B------:R-:W-:-:S11]  /*3e510*/  PLOP3.LUT P1, PT, PT, PT, UP0, 0x80, 0x0 ;  /* 0x000000000000781c */ /* 0x000fd60003f2f008 */
[----:B------:R1:W-:Y:S01]  /*3e520*/  LDGSTS.E [R2+0x1800c], desc[UR8][R4.64], P0 ;  /* 0x1800c00004027fae */ /* 0x0003e20008121848 */
[----:B----4-:R-:W-:Y:S02]  /*3e530*/  LOP3.LUT R172, R189, 0x7f, RZ, 0xc0, !PT ;  /* 0x0000007fbdac7812 */ /* 0x010fe400078ec0ff */
[----:B-1----:R-:W-:Y:S01]  /*3e540*/  MOV R4, R176 ;  /* 0x000000b000047202 */ /* 0x002fe20000000f00 */
[----:B------:R-:W-:Y:S01]  /*3e550*/  IMAD.MOV.U32 R5, RZ, RZ, R177 ;  /* 0x000000ffff057224 */ /* 0x000fe200078e00b1 */
[----:B------:R-:W4:Y:S04]  /*3e560*/  LDL.LU R176, [R1+0xd8c] ;  /* 0x000d8c0001b07983 */ /* 0x000f280000300800 */
[----:B------:R1:W-:Y:S01]  /*3e570*/  LDGSTS.E [R2+0x1c00c], desc[UR8][R4.64], P0 ;  /* 0x1c00c00004027fae */ /* 0x0003e20008121848 */
[----:B------:R-:W-:-:S03]  /*3e580*/  ISETP.GE.AND P0, PT, R172, UR16, PT ;  /* 0x00000010ac007c0c */ /* 0x000fc6000bf06270 */
[----:B------:R-:W4:Y:S04]  /*3e590*/  LDL.LU R172, [R1+0xd90] ;  /* 0x000d900001ac7983 */ /* 0x000f280000300800 */
[----:B------:R-:W4:Y:S01]  /*3e5a0*/  LDL.LU R189, [R1+0xdcc] ;  /* 0x000dcc0001bd7983 */ /* 0x000f220000300800 */
[----:B-1----:R-:W-:-:S03]  /*3e5b0*/  SEL R2, RZ, 0x4, P0 ;  /* 0x00000004ff027807 */ /* 0x002fc60000000000 */
[----:B------:R-:W4:Y:S01]  /*3e5c0*/  LDL.LU R177, [R1+0xdd0] ;  /* 0x000dd00001b17983 */ /* 0x000f220000300800 */
[----:B------:R-:W-:-:S03]  /*3e5d0*/  SEL R2, R2, RZ, !P1 ;  /* 0x000000ff02027207 */ /* 0x000fc60004800000 */
[----:B------:R-:W0:Y:S01]  /*3e5e0*/  LDGDEPBAR ;  /* 0x00000000000079af */ /* 0x000e220000000000 */
[----:B--2---:R-:W-:Y:S02]  /*3e5f0*/  IADD3 R0, P1, R0, UR5, RZ ;  /* 0x0000000500007c10 */ /* 0x004fe4000ff3e0ff */
[----:B------:R-:W-:Y:S02]  /*3e600*/  ISETP.NE.U32.AND P0, PT, R2, RZ, PT ;  /* 0x000000ff0200720c */ /* 0x000fe40003f05070 */
[----:B---3--:R-:W-:Y:S01]  /*3e610*/  IADD3 R7, P2, R7, UR5, RZ ;  /* 0x0000000507077c10 */ /* 0x008fe2000ff5e0ff */
[----:B------:R1:W-:Y:S01]  /*3e620*/  STL [R1+0xd10], R0 ;  /* 0x000d100001007387 */ /* 0x0003e20000100800 */
[----:B------:R-:W-:Y:S02]  /*3e630*/  VIADD R2, R188, UR17 ;  /* 0x00000011bc027c36 */ /* 0x000fe40008000000 */
[----:B------:R-:W-:Y:S01]  /*3e640*/  IMAD.MOV.U32 R4, RZ, RZ, R0 ;  /* 0x000000ffff047224 */ /* 0x000fe200078e0000 */
[----:B------:R-:W-:-:S04]  /*3e650*/  IADD3.X R6, R6, UR7, RZ, P1, !PT ;  /* 0x0000000706067c10 */ /* 0x000fc80008ffe4ff */
[----:B------:R-:W-:Y:S01]  /*3e660*/  MOV R5, R6 ;  /* 0x0000000600057202 */ /* 0x000fe20000000f00 */
[----:B------:R2:W-:Y:S01]  /*3e670*/  STL [R1+0xd0c], R6 ;  /* 0x000d0c0601007387 */ /* 0x0005e20000100800 */
[----:B------:R-:W-:-:S03]  /*3e680*/  IADD3.X R173, R173, UR7, RZ, P2, !PT ;  /* 0x00000007adad7c10 */ /* 0x000fc600097fe4ff */
[----:B------:R3:W-:Y:S04]  /*3e690*/  STL [R1+0xd50], R7 ;  /* 0x000d500701007387 */ /* 0x0007e80000100800 */
[----:B------:R3:W-:Y:S04]  /*3e6a0*/  STL [R1+0xd4c], R173 ;  /* 0x000d4cad01007387 */ /* 0x0007e80000100800 */
[----:B-1----:R-:W4:Y:S04]  /*3e6b0*/  LDL.LU R0, [R1+0xe10] ;  /* 0x000e100001007983 */ /* 0x002f280000300800 */
[----:B------:R1:W-:Y:S04]  /*3e6c0*/  LDGSTS.E [R2+0x60000], desc[UR8][R4.64], P0 ;  /* 0x6000000004027fae */ /* 0x0003e80008121848 */
[----:B--2---:R-:W2:Y:S01]  /*3e6d0*/  LDL.LU R6, [R1+0xe50] ;  /* 0x000e500001067983 */ /* 0x004ea20000300800 */
[----:B-1----:R-:W-:-:S03]  /*3e6e0*/  IMAD.MOV.U32 R4, RZ, RZ, R7 ;  /* 0x000000ffff047224 */ /* 0x002fc600078e0007 */
[----:B---3--:R-:W3:Y:S01]  /*3e6f0*/  LDL.LU R7, [R1+0xe0c] ;  /* 0x000e0c0001077983 */ /* 0x008ee20000300800 */
[----:B------:R-:W-:-:S03]  /*3e700*/  IMAD.MOV.U32 R5, RZ, RZ, R173 ;  /* 0x000000ffff057224 */ /* 0x000fc600078e00ad */
[----:B------:R-:W3:Y:S04]  /*3e710*/  LDL.LU R173, [R1+0xe4c] ;  /* 0x000e4c0001ad7983 */ /* 0x000ee80000300800 */
[----:B------:R1:W-:Y:S01]  /*3e720*/  LDGSTS.E [R2+0x60400], desc[UR8][R4.64], P0 ;  /* 0x6040000004027fae */ /* 0x0003e20008121848 */
[----:B----4-:R-:W-:-:S04]  /*3e730*/  IADD3 R172, P1, R172, UR5, RZ ;  /* 0x00000005acac7c10 */ /* 0x010fc8000ff3e0ff */
[----:B------:R-:W-:Y:S01]  /*3e740*/  IADD3.X R176, R176, UR7, RZ, P1, !PT ;  /* 0x00000007b0b07c10 */ /* 0x000fe20008ffe4ff */
[----:B------:R4:W-:Y:S01]  /*3e750*/  STL [R1+0xd90], R172 ;  /* 0x000d90ac01007387 */ /* 0x0009e20000100800 */
[----:B------:R-:W-:Y:S01]  /*3e760*/  IADD3 R177, P2, R177, UR5, RZ ;  /* 0x00000005b1b17c10 */ /* 0x000fe2000ff5e0ff */
[----:B-1----:R-:W-:Y:S01]  /*3e770*/  IMAD.MOV.U32 R4, RZ, RZ, R172 ;  /* 0x000000ffff047224 */ /* 0x002fe200078e00ac */
[----:B------:R-:W-:Y:S01]  /*3e780*/  MOV R5, R176 ;  /* 0x000000b000057202 */ /* 0x000fe20000000f00 */
[----:B------:R1:W-:Y:S01]  /*3e790*/  STL [R1+0xd8c], R176 ;  /* 0x000d8cb001007387 */ /* 0x0003e20000100800 */
[----:B------:R-:W-:-:S03]  /*3e7a0*/  IADD3.X R189, R189, UR7, RZ, P2, !PT ;  /* 0x00000007bdbd7c10 */ /* 0x000fc600097fe4ff */
[----:B------:R1:W-:Y:S04]  /*3e7b0*/  STL [R1+0xdd0], R177 ;  /* 0x000dd0b101007387 */ /* 0x0003e80000100800 */
[----:B----4-:R-:W4:Y:S04]  /*3e7c0*/  LDL.LU R172, [R1+0xe90] ;  /* 0x000e900001ac7983 */ /* 0x010f280000300800 */
[----:B------:R1:W-:Y:S04]  /*3e7d0*/  STL [R1+0xdcc], R189 ;  /* 0x000dccbd01007387 */ /* 0x0003e80000100800 */
[----:B------:R1:W-:Y:S04]  /*3e7e0*/  LDGSTS.E [R2+0x60800], desc[UR8][R4.64], P0 ;  /* 0x6080000004027fae */ /* 0x0003e80008121848 */
[----:B-1----:R-:W4:Y:S01]  /*3e7f0*/  LDL.LU R176, [R1+0xed0] ;  /* 0x000ed00001b07983 */ /* 0x002f220000300800 */
[----:B------:R-:W-:-:S03]  /*3e800*/  IMAD.MOV.U32 R4, RZ, RZ, R177 ;  /* 0x000000ffff047224 */ /* 0x000fc600078e00b1 */
[----:B------:R-:W4:Y:S01]  /*3e810*/  LDL.LU R177, [R1+0xe8c] ;  /* 0x000e8c0001b17983 */ /* 0x000f220000300800 */
[----:B------:R-:W-:-:S03]  /*3e820*/  IMAD.MOV.U32 R5, RZ, RZ, R189 ;  /* 0x000000ffff057224 */ /* 0x000fc600078e00bd */
[----:B------:R-:W4:Y:S04]  /*3e830*/  LDL.LU R189, [R1+0xecc] ;  /* 0x000ecc0001bd7983 */ /* 0x000f280000300800 */
[----:B------:R1:W-:Y:S01]  /*3e840*/  LDGSTS.E [R2+0x60c00], desc[UR8][R4.64], P0 ;  /* 0x60c0000004027fae */ /* 0x0003e20008121848 */
[----:B------:R-:W-:Y:S02]  /*3e850*/  IADD3 R0, P1, R0, UR5, RZ ;  /* 0x0000000500007c10 */ /* 0x000fe4000ff3e0ff */
[----:B--2---:R-:W-:-:S03]  /*3e860*/  IADD3 R6, P2, R6, UR5, RZ ;  /* 0x0000000506067c10 */ /* 0x004fc6000ff5e0ff */
[----:B------:R2:W-:Y:S01]  /*3e870*/  STL [R1+0xe10], R0 ;  /* 0x000e100001007387 */ /* 0x0005e20000100800 */
[----:B-1----:R-:W-:Y:S01]  /*3e880*/  IMAD.MOV.U32 R4, RZ, RZ, R0 ;  /* 0x000000ffff047224 */ /* 0x002fe200078e0000 */
[----:B---3--:R-:W-:Y:S02]  /*3e890*/  IADD3.X R7, R7, UR7, RZ, P1, !PT ;  /* 0x0000000707077c10 */ /* 0x008fe40008ffe4ff */
[----:B------:R-:W-:-:S03]  /*3e8a0*/  IADD3.X R173, R173, UR7, RZ, P2, !PT ;  /* 0x00000007adad7c10 */ /* 0x000fc600097fe4ff */
[----:B------:R1:W-:Y:S01]  /*3e8b0*/  STL [R1+0xe0c], R7 ;  /* 0x000e0c0701007387 */ /* 0x0003e20000100800 */
[----:B------:R-:W-:-:S03]  /*3e8c0*/  MOV R5, R7 ;  /* 0x0000000700057202 */ /* 0x000fc60000000f00 */
[----:B------:R3:W-:Y:S04]  /*3e8d0*/  STL [R1+0xe50], R6 ;  /* 0x000e500601007387 */ /* 0x0007e80000100800 */
[----:B--2---:R-:W2:Y:S04]  /*3e8e0*/  LDL.LU R0, [R1+0xf10] ;  /* 0x000f100001007983 */ /* 0x004ea80000300800 */
[----:B------:R3:W-:Y:S04]  /*3e8f0*/  STL [R1+0xe4c], R173 ;  /* 0x000e4cad01007387 */ /* 0x0007e80000100800 */
[----:B------:R3:W-:Y:S04]  /*3e900*/  LDGSTS.E [R2+0x61000], desc[UR8][R4.64], P0 ;  /* 0x6100000004027fae */ /* 0x0007e80008121848 */
[----:B-1----:R-:W2:Y:S01]  /*3e910*/  LDL.LU R7, [R1+0xf50] ;  /* 0x000f500001077983 */ /* 0x002ea20000300800 */
[----:B---3--:R-:W-:-:S03]  /*3e920*/  IMAD.MOV.U32 R4, RZ, RZ, R6 ;  /* 0x000000ffff047224 */ /* 0x008fc600078e0006 */
[----:B------:R-:W3:Y:S01]  /*3e930*/  LDL.LU R6, [R1+0xf0c] ;  /* 0x000f0c0001067983 */ /* 0x000ee20000300800 */
[----:B------:R-:W-:-:S03]  /*3e940*/  IMAD.MOV.U32 R5, RZ, RZ, R173 ;  /* 0x000000ffff057224 */ /* 0x000fc600078e00ad */
[----:B------:R-:W3:Y:S01]  /*3e950*/  LDL.LU R173, [R1+0xf4c] ;  /* 0x000f4c0001ad7983 */ /* 0x000ee20000300800 */
[----:B----4-:R-:W-:-:S03]  /*3e960*/  IADD3 R172, P1, R172, UR5, RZ ;  /* 0x00000005acac7c10 */ /* 0x010fc6000ff3e0ff */
[----:B------:R1:W-:Y:S04]  /*3e970*/  LDGSTS.E [R2+0x61400], desc[UR8][R4.64], P0 ;  /* 0x6140000004027fae */ /* 0x0003e80008121848 */
[----:B------:R4:W-:Y:S01]  /*3e980*/  STL [R1+0xe90], R172 ;  /* 0x000e90ac01007387 */ /* 0x0009e20000100800 */
[----:B------:R-:W-:Y:S01]  /*3e990*/  IADD3 R176, P2, R176, UR5, RZ ;  /* 0x00000005b0b07c10 */ /* 0x000fe2000ff5e0ff */
[----:B-1----:R-:W-:Y:S01]  /*3e9a0*/  IMAD.MOV.U32 R4, RZ, RZ, R172 ;  /* 0x000000ffff047224 */ /* 0x002fe200078e00ac */
[----:B------:R-:W-:Y:S02]  /*3e9b0*/  IADD3.X R177, R177, UR7, RZ, P1, !PT ;  /* 0x00000007b1b17c10 */ /* 0x000fe40008ffe4ff */
[----:B------:R-:W-:-:S03]  /*3e9c0*/  IADD3.X R189, R189, UR7, RZ, P2, !PT ;  /* 0x00000007bdbd7c10 */ /* 0x000fc600097fe4ff */
[----:B------:R1:W-:Y:S01]  /*3e9d0*/  STL [R1+0xe8c], R177 ;  /* 0x000e8cb101007387 */ /* 0x0003e20000100800 */
[----:B------:R-:W-:-:S03]  /*3e9e0*/  MOV R5, R177 ;  /* 0x000000b100057202 */ /* 0x000fc60000000f00 */
        /* <DEDUP_REMOVED lines=10> */
[----:B--2---:R-:W-:-:S05]  /*3ea90*/  IADD3 R0, P1, R0, UR5, RZ ;  /* 0x0000000500007c10 */ /* 0x004fca000ff3e0ff */
[----:B------:R2:W-:Y:S01]  /*3eaa0*/  STL [R1+0xf10], R0 ;  /* 0x000f100001007387 */ /* 0x0005e20000100800 */
[----:B-1----:R-:W-:Y:S01]  /*3eab0*/  IMAD.MOV.U32 R4, RZ, RZ, R0 ;  /* 0x000000ffff047224 */ /* 0x002fe200078e0000 */
[----:B------:R-:W-:Y:S02]  /*3eac0*/  IADD3 R7, P2, R7, UR5, RZ ;  /* 0x0000000507077c10 */ /* 0x000fe4000ff5e0ff */
        /* <DEDUP_REMOVED lines=51> */
[----:B------:R-:W-:Y:S01]  /*3ee00*/  STL [R1+0x1090], R172 ;  /* 0x001090ac01007387 */ /* 0x000fe20000100800 */
[----:B------:R-:W-:Y:S01]  /*3ee10*/  IADD3 R176, P2, R176, UR5, RZ ;  /* 0x00000005b0b07c10 */ /* 0x000fe2000ff5e0ff */
[----:B-1----:R-:W-:Y:S01]  /*3ee20*/  IMAD.MOV.U32 R4, RZ, RZ, R172 ;  /* 0x000000ffff047224 */ /* 0x002fe200078e00ac */
[----:B------:R-:W-:Y:S02]  /*3ee30*/  IADD3.X R177, R177, UR7, RZ, P1, !PT ;  /* 0x00000007b1b17c10 */ /* 0x000fe40008ffe4ff */
[----:B------:R-:W-:-:S03]  /*3ee40*/  IADD3.X R189, R189, UR7, RZ, P2, !PT ;  /* 0x00000007bdbd7c10 */ /* 0x000fc600097fe4ff */
[----:B------:R1:W-:Y:S01]  /*3ee50*/  STL [R1+0x108c], R177 ;  /* 0x00108cb101007387 */ /* 0x0003e20000100800 */
[----:B------:R-:W-:-:S03]  /*3ee60*/  MOV R5, R177 ;  /* 0x000000b100057202 */ /* 0x000fc60000000f00 */
[----:B------:R-:W-:Y:S04]  /*3ee70*/  STL [R1+0x10d0], R176 ;  /* 0x0010d0b001007387 */ /* 0x000fe80000100800 */
[----:B------:R4:W-:Y:S04]  /*3ee80*/  LDGSTS.E [R2+0x63800], desc[UR8][R4.64], P0 ;  /* 0x6380000004027fae */ /* 0x0009e80008121848 */
[----:B-1----:R-:W3:Y:S04]  /*3ee90*/  LDL.LU R177, [R1+0x1190] ;  /* 0x0011900001b17983 */ /* 0x002ee80000300800 */
[----:B------:R1:W-:Y:S04]  /*3eea0*/  STL [R1+0x10cc], R189 ;  /* 0x0010ccbd01007387 */ /* 0x0003e80000100800 */
[----:B------:R-:W3:Y:S01]  /*3eeb0*/  LDL.LU R172, [R1+0x11d0] ;  /* 0x0011d00001ac7983 */ /* 0x000ee20000300800 */
[----:B----4-:R-:W-:-:S03]  /*3eec0*/  IMAD.MOV.U32 R5, RZ, RZ, R189 ;  /* 0x000000ffff057224 */ /* 0x010fc600078e00bd */
[----:B-1----:R-:W4:Y:S01]  /*3eed0*/  LDL.LU R189, [R1+0x118c] ;  /* 0x00118c0001bd7983 */ /* 0x002f220000300800 */
[----:B------:R-:W-:-:S03]  /*3eee0*/  IMAD.MOV.U32 R4, RZ, RZ, R176 ;  /* 0x000000ffff047224 */ /* 0x000fc600078e00b0 */
[----:B------:R-:W4:Y:S04]  /*3eef0*/  LDL.LU R176, [R1+0x11cc] ;  /* 0x0011cc0001b07983 */ /* 0x000f280000300800 */
[----:B------:R1:W-:Y:S01]  /*3ef00*/  LDGSTS.E [R2+0x63c00], desc[UR8][R4.64], P0 ;  /* 0x63c0000004027fae */ /* 0x0003e20008121848 */
[----:B--2---:R-:W-:-:S05]  /*3ef10*/  IADD3 R0, P1, R0, UR5, RZ ;  /* 0x0000000500007c10 */ /* 0x004fca000ff3e0ff */
[----:B------:R-:W-:Y:S01]  /*3ef20*/  STL [R1+0x1110], R0 ;  /* 0x0011100001007387 */ /* 0x000fe20000100800 */
[----:B-1----:R-:W-:Y:S01]  /*3ef30*/  IMAD.MOV.U32 R4, RZ, RZ, R0 ;  /* 0x000000ffff047224 */ /* 0x002fe200078e0000 */
[----:B------:R-:W-:Y:S02]  /*3ef40*/  IADD3 R7, P2, R7, UR5, RZ ;  /* 0x0000000507077c10 */ /* 0x000fe4000ff5e0ff */
[----:B---3--:R-:W-:Y:S02]  /*3ef50*/  IADD3.X R6, R6, UR7, RZ, P1, !PT ;  /* 0x0000000706067c10 */ /* 0x008fe40008ffe4ff */
[----:B------:R-:W-:-:S03]  /*3ef60*/  IADD3.X R173, R173, UR7, RZ, P2, !PT ;  /* 0x00000007adad7c10 */ /* 0x000fc600097fe4ff */
[----:B------:R1:W-:Y:S01]  /*3ef70*/  STL [R1+0x110c], R6 ;  /* 0x00110c0601007387 */ /* 0x0003e20000100800 */
[----:B------:R-:W-:-:S03]  /*3ef80*/  MOV R5, R6 ;  /* 0x0000000600057202 */ /* 0x000fc60000000f00 */
[----:B------:R2:W-:Y:S04]  /*3ef90*/  STL [R1+0x1150], R7 ;  /* 0x0011500701007387 */ /* 0x0005e80000100800 */
[----:B------:R3:W-:Y:S04]  /*3efa0*/  LDGSTS.E [R2+0x64000], desc[UR8][R4.64], P0 ;  /* 0x6400000004027fae */ /* 0x0007e80008121848 */
[----:B-1----:R-:W4:Y:S04]  /*3efb0*/  LDL.LU R6, [R1+0x1210] ;  /* 0x0012100001067983 */ /* 0x002f280000300800 */
[----:B------:R1:W-:Y:S04]  /*3efc0*/  STL [R1+0x114c], R173 ;  /* 0x00114cad01007387 */ /* 0x0003e80000100800 */
[----:B------:R-:W4:Y:S01]  /*3efd0*/  LDL.LU R0, [R1+0x1250] ;  /* 0x0012500001007983 */ /* 0x000f220000300800 */
[----:B---3--:R-:W-:-:S03]  /*3efe0*/  IMAD.MOV.U32 R4, RZ, RZ, R7 ;  /* 0x000000ffff047224 */ /* 0x008fc600078e0007 */
[----:B--2---:R-:W2:Y:S01]  /*3eff0*/  LDL.LU R7, [R1+0x120c] ;  /* 0x00120c0001077983 */ /* 0x004ea20000300800 */
[----:B------:R-:W-:-:S03]  /*3f000*/  IMAD.MOV.U32 R5, RZ, RZ, R173 ;  /* 0x000000ffff057224 */ /* 0x000fc600078e00ad */
[----:B-1----:R-:W3:Y:S04]  /*3f010*/  LDL.LU R173, [R1+0x124c] ;  /* 0x00124c0001ad7983 */ /* 0x002ee80000300800 */
[----:B------:R1:W-:Y:S01]  /*3f020*/  LDGSTS.E [R2+0x64400], desc[UR8][R4.64], P0 ;  /* 0x6440000004027fae */ /* 0x0003e20008121848 */
[----:B------:R-:W-:-:S05]  /*3f030*/  IADD3 R177, P1, R177, UR5, RZ ;  /* 0x00000005b1b17c10 */ /* 0x000fca000ff3e0ff */
[----:B-1----:R-:W-:Y:S01]  /*3f040*/  IMAD.MOV.U32 R4, RZ, RZ, R177 ;  /* 0x000000ffff047224 */ /* 0x002fe200078e00b1 */
[----:B------:R-:W-:Y:S02]  /*3f050*/  IADD3 R172, P2, R172, UR5, RZ ;  /* 0x00000005acac7c10 */ /* 0x000fe4000ff5e0ff */
[----:B----4-:R-:W-:Y:S01]  /*3f060*/  IADD3.X R189, R189, UR7, RZ, P1, !PT ;  /* 0x00000007bdbd7c10 */ /* 0x010fe20008ffe4ff */
[----:B------:R-:W-:Y:S03]  /*3f070*/  STL [R1+0x1190], R177 ;  /* 0x001190b101007387 */ /* 0x000fe60000100800 */
[----:B------:R-:W-:Y:S02]  /*3f080*/  MOV R5, R189 ;  /* 0x000000bd00057202 */ /* 0x000fe40000000f00 */
[----:B------:R-:W-:Y:S01]  /*3f090*/  IADD3.X R176, R176, UR7, RZ, P2, !PT ;  /* 0x00000007b0b07c10 */ /* 0x000fe200097fe4ff */
[----:B------:R-:W-:Y:S04]  /*3f0a0*/  STL [R1+0x118c], R189 ;  /* 0x00118cbd01007387 */ /* 0x000fe80000100800 */
[----:B------:R-:W-:Y:S04]  /*3f0b0*/  STL [R1+0x11d0], R172 ;  /* 0x0011d0ac01007387 */ /* 0x000fe80000100800 */
[----:B------:R1:W-:Y:S04]  /*3f0c0*/  LDGSTS.E [R2+0x64800], desc[UR8][R4.64], P0 ;  /* 0x6480000004027fae */ /* 0x0003e80008121848 */
[----:B------:R4:W-:Y:S01]  /*3f0d0*/  STL [R1+0x11cc], R176 ;  /* 0x0011ccb001007387 */ /* 0x0009e20000100800 */
[----:B-1----:R-:W-:-:S02]  /*3f0e0*/  IMAD.MOV.U32 R5, RZ, RZ, R176 ;  /* 0x000000ffff057224 */ /* 0x002fc400078e00b0 */
[----:B------:R-:W-:Y:S01]  /*3f0f0*/  IMAD.MOV.U32 R4, RZ, RZ, R172 ;  /* 0x000000ffff047224 */ /* 0x000fe200078e00ac */
[----:B----4-:R-:W4:Y:S04]  /*3f100*/  LDL.LU R176, [R1+0x128c] ;  /* 0x00128c0001b07983 */ /* 0x010f280000300800 */
[----:B------:R-:W4:Y:S04]  /*3f110*/  LDL.LU R172, [R1+0x1290] ;  /* 0x0012900001ac7983 */ /* 0x000f280000300800 */
[----:B------:R-:W4:Y:S04]  /*3f120*/  LDL.LU R191, [R1+0x12cc] ;  /* 0x0012cc0001bf7983 */ /* 0x000f280000300800 */
[----:B------:R-:W4:Y:S04]  /*3f130*/  LDL.LU R190, [R1+0x12d0] ;  /* 0x0012d00001be7983 */ /* 0x000f280000300800 */
[----:B------:R1:W-:Y:S01]  /*3f140*/  LDGSTS.E [R2+0x64c00], desc[UR8][R4.64], P0 ;  /* 0x64c0000004027fae */ /* 0x0003e20008121848 */
[----:B------:R-:W-:-:S02]  /*3f150*/  IADD3 R6, P1, R6, UR5, RZ ;  /* 0x0000000506067c10 */ /* 0x000fc4000ff3e0ff */
[----:B------:R-:W-:Y:S02]  /*3f160*/  IADD3 R0, P2, R0, UR5, RZ ;  /* 0x0000000500007c10 */ /* 0x000fe4000ff5e0ff */
[----:B--2---:R-:W-:Y:S01]  /*3f170*/  IADD3.X R7, R7, UR7, RZ, P1, !PT ;  /* 0x0000000707077c10 */ /* 0x004fe20008ffe4ff */
[----:B------:R2:W-:Y:S01]  /*3f180*/  STL [R1+0x1210], R6 ;  /* 0x0012100601007387 */ /* 0x0005e20000100800 */
[----:B-1----:R-:W-:Y:S01]  /*3f190*/  IMAD.MOV.U32 R4, RZ, RZ, R6 ;  /* 0x000000ffff047224 */ /* 0x002fe200078e0006 */
[----:B---3--:R-:W-:Y:S02]  /*3f1a0*/  IADD3.X R173, R173, UR7, RZ, P2, !PT ;  /* 0x00000007adad7c10 */ /* 0x008fe400097fe4ff */
[----:B------:R1:W-:Y:S01]  /*3f1b0*/  STL [R1+0x120c], R7 ;  /* 0x00120c0701007387 */ /* 0x0003e20000100800 */
[----:B------:R-:W-:-:S03]  /*3f1c0*/  MOV R5, R7 ;  /* 0x0000000700057202 */ /* 0x000fc60000000f00 */
[----:B------:R-:W-:Y:S04]  /*3f1d0*/  STL [R1+0x1250], R0 ;  /* 0x0012500001007387 */ /* 0x000fe80000100800 */
[----:B--2---:R-:W2:Y:S04]  /*3f1e0*/  LDL.LU R6, [R1+0x1310] ;  /* 0x0013100001067983 */ /* 0x004ea80000300800 */
[----:B------:R3:W-:Y:S04]  /*3f1f0*/  STL [R1+0x124c], R173 ;  /* 0x00124cad01007387 */ /* 0x0007e80000100800 */
[----:B-1----:R-:W2:Y:S04]  /*3f200*/  LDL.LU R7, [R1+0x1350] ;  /* 0x0013500001077983 */ /* 0x002ea80000300800 */
[----:B------:R-:W2:Y:S04]  /*3f210*/  LDL.LU R189, [R1+0x130c] ;  /* 0x00130c0001bd7983 */ /* 0x000ea80000300800 */
[----:B------:R-:W2:Y:S04]  /*3f220*/  LDL.LU R177, [R1+0x134c] ;  /* 0x00134c0001b17983 */ /* 0x000ea80000300800 */
[----:B------:R1:W-:Y:S02]  /*3f230*/  LDGSTS.E [R2+0x65000], desc[UR8][R4.64], P0 ;  /* 0x6500000004027fae */ /* 0x0003e40008121848 */
[----:B-1----:R-:W-:-:S02]  /*3f240*/  IMAD.MOV.U32 R4, RZ, RZ, R0 ;  /* 0x000000ffff047224 */ /* 0x002fc400078e0000 */
[----:B------:R-:W-:Y:S02]  /*3f250*/  IMAD.MOV.U32 R5, RZ, RZ, R173 ;  /* 0x000000ffff057224 */ /* 0x000fe400078e00ad */
[----:B---3--:R-:W3:Y:S04]  /*3f260*/  LDL.LU R173, [R1+0x1390] ;  /* 0x0013900001ad7983 */ /* 0x008ee80000300800 */
[----:B------:R1:W-:Y:S04]  /*3f270*/  LDGSTS.E [R2+0x65400], desc[UR8][R4.64], P0 ;  /* 0x6540000004027fae */ /* 0x0003e80008121848 */
[----:B------:R-:W3:Y:S01]  /*3f280*/  LDL.LU R0, [R1+0x13d0] ;  /* 0x0013d00001007983 */ /* 0x000ee20000300800 */
[----:B----4-:R-:W-:-:S04]  /*3f290*/  IADD3 R172, P1, R172, UR5, RZ ;  /* 0x00000005acac7c10 */ /* 0x010fc8000ff3e0ff */
[----:B------:R-:W-:Y:S01]  /*3f2a0*/  IADD3.X R176, R176, UR7, RZ, P1, !PT ;  /* 0x00000007b0b07c10 */ /* 0x000fe20008ffe4ff */
[----:B-1----:R-:W-:Y:S01]  /*3f2b0*/  IMAD.MOV.U32 R4, RZ, RZ, R172 ;  /* 0x000000ffff047224 */ /* 0x002fe200078e00ac */
[----:B------:R-:W-:Y:S02]  /*3f2c0*/  IADD3 R190, P2, R190, UR5, RZ ;  /* 0x00000005bebe7c10 */ /* 0x000fe4000ff5e0ff */
[----:B------:R-:W-:Y:S02]  /*3f2d0*/  MOV R5, R176 ;  /* 0x000000b000057202 */ /* 0x000fe40000000f00 */
[----:B------:R-:W-:Y:S01]  /*3f2e0*/  IADD3.X R191, R191, UR7, RZ, P2, !PT ;  /* 0x00000007bfbf7c10 */ /* 0x000fe200097fe4ff */
[----:B------:R-:W-:Y:S04]  /*3f2f0*/  STL [R1+0x1290], R172 ;  /* 0x001290ac01007387 */ /* 0x000fe80000100800 */
[----:B------:R1:W-:Y:S04]  /*3f300*/  LDGSTS.E [R2+0x65800], desc[UR8][R4.64], P0 ;  /* 0x6580000004027fae */ /* 0x0003e80008121848 */
[----:B------:R4:W-:Y:S04]  /*3f310*/  STL [R1+0x128c], R176 ;  /* 0x00128cb001007387 */ /* 0x0009e80000100800 */
[----:B------:R-:W-:Y:S01]  /*3f320*/  STL [R1+0x12d0], R190 ;  /* 0x0012d0be01007387 */ /* 0x000fe20000100800 */
[----:B-1----:R-:W-:-:S02]  /*3f330*/  IMAD.MOV.U32 R4, RZ, RZ, R190 ;  /* 0x000000ffff047224 */ /* 0x002fc400078e00be */
[----:B------:R-:W-:Y:S01]  /*3f340*/  IMAD.MOV.U32 R5, RZ, RZ, R191 ;  /* 0x000000ffff057224 */ /* 0x000fe200078e00bf */
[----:B----4-:R-:W4:Y:S04]  /*3f350*/  LDL.LU R176, [R1+0x138c] ;  /* 0x00138c0001b07983 */ /* 0x010f280000300800 */
[----:B------:R-:W-:Y:S04]  /*3f360*/  STL [R1+0x12cc], R191 ;  /* 0x0012ccbf01007387 */ /* 0x000fe80000100800 */
[----:B------:R-:W4:Y:S04]  /*3f370*/  LDL.LU R172, [R1+0x13cc] ;  /* 0x0013cc0001ac7983 */ /* 0x000f280000300800 */
[----:B------:R1:W-:Y:S01]  /*3f380*/  LDGSTS.E [R2+0x65c00], desc[UR8][R4.64], P0 ;  /* 0x65c0000004027fae */ /* 0x0003e20008121848 */
[----:B--2---:R-:W-:-:S05]  /*3f390*/  IADD3 R6, P1, R6, UR5, RZ ;  /* 0x0000000506067c10 */ /* 0x004fca000ff3e0ff */
[----:B------:R2:W-:Y:S01]  /*3f3a0*/  STL [R1+0x1310], R6 ;  /* 0x0013100601007387 */ /* 0x0005e20000100800 */
[----:B------:R-:W-:Y:S02]  /*3f3b0*/  IADD3 R7, P2, R7, UR5, RZ ;  /* 0x0000000507077c10 */ /* 0x000fe4000ff5e0ff */
[----:B------:R-:W-:Y:S01]  /*3f3c0*/  IADD3.X R189, R189, UR7, RZ, P1, !PT ;  /* 0x00000007bdbd7c10 */ /* 0x000fe20008ffe4ff */
[----:B-1----:R-:W-:-:S03]  /*3f3d0*/  IMAD.MOV.U32 R4, RZ, RZ, R6 ;  /* 0x000000ffff047224 */ /* 0x002fc600078e0006 */
[----:B------:R-:W-:Y:S01]  /*3f3e0*/  MOV R5, R189 ;  /* 0x000000bd00057202 */ /* 0x000fe20000000f00 */
[----:B------:R-:W-:Y:S01]  /*3f3f0*/  STL [R1+0x130c], R189 ;  /* 0x00130cbd01007387 */ /* 0x000fe20000100800 */
[----:B------:R-:W-:-:S03]  /*3f400*/  IADD3.X R177, R177, UR7, RZ, P2, !PT ;  /* 0x00000007b1b17c10 */ /* 0x000fc600097fe4ff */
[----:B------:R1:W-:Y:S04]  /*3f410*/  STL [R1+0x1350], R7 ;  /* 0x0013500701007387 */ /* 0x0003e80000100800 */
[----:B--2---:R-:W2:Y:S04]  /*3f420*/  LDL.LU R6, [R1+0x1410] ;  /* 0x0014100001067983 */ /* 0x004ea80000300800 */
[----:B------:R1:W-:Y:S04]  /*3f430*/  LDGSTS.E [R2+0x66000], desc[UR8][R4.64], P0 ;  /* 0x6600000004027fae */ /* 0x0003e80008121848 */
[----:B------:R-:W-:Y:S01]  /*3f440*/  STL [R1+0x134c], R177 ;  /* 0x00134cb101007387 */ /* 0x000fe20000100800 */
[----:B-1----:R-:W-:-:S03]  /*3f450*/  IMAD.MOV.U32 R4, RZ, RZ, R7 ;  /* 0x000000ffff047224 */ /* 0x002fc600078e0007 */
[----:B------:R-:W2:Y:S01]  /*3f460*/  LDL.LU R7, [R1+0x140c] ;  /* 0x00140c0001077983 */ /* 0x000ea20000300800 */
[----:B---3--:R-:W-:Y:S01]  /*3f470*/  IADD3 R173, P1, R173, UR5, RZ ;  /* 0x00000005adad7c10 */ /* 0x008fe2000ff3e0ff */
[----:B------:R-:W-:Y:S01]  /*3f480*/  IMAD.MOV.U32 R5, RZ, RZ, R177 ;  /* 0x000000ffff057224 */ /* 0x000fe200078e00b1 */
[----:B------:R-:W-:-:S04]  /*3f490*/  IADD3 R0, P2, R0, UR5, RZ ;  /* 0x0000000500007c10 */ /* 0x000fc8000ff5e0ff */
[----:B------:R1:W-:Y:S04]  /*3f4a0*/  LDGSTS.E [R2+0x66400], desc[UR8][R4.64], P0 ;  /* 0x6640000004027fae */ /* 0x0003e80008121848 */
[----:B------:R-:W-:Y:S01]  /*3f4b0*/  STL [R1+0x1390], R173 ;  /* 0x001390ad01007387 */ /* 0x000fe20000100800 */
[----:B-1----:R-:W-:Y:S01]  /*3f4c0*/  IMAD.MOV.U32 R4, RZ, RZ, R173 ;  /* 0x000000ffff047224 */ /* 0x002fe200078e00ad */
[----:B----4-:R-:W-:Y:S02]  /*3f4d0*/  IADD3.X R176, R176, UR7, RZ, P1, !PT ;  /* 0x00000007b0b07c10 */ /* 0x010fe40008ffe4ff */
[----:B------:R-:W-:Y:S02]  /*3f4e0*/  IADD3 R189, P1, R18, UR5, RZ ;  /* 0x0000000512bd7c10 */ /* 0x000fe4000ff3e0ff */
[----:B------:R-:W-:-:S02]  /*3f4f0*/  MOV R5, R176 ;  /* 0x000000b000057202 */ /* 0x000fc40000000f00 */
[----:B------:R-:W-:Y:S02]  /*3f500*/  IADD3.X R18, R19, UR7, RZ, P1, !PT ;  /* 0x0000000713127c10 */ /* 0x000fe40008ffe4ff */
[----:B------:R-:W-:Y:S01]  /*3f510*/  IADD3.X R172, R172, UR7, RZ, P2, !PT ;  /* 0x00000007acac7c10 */ /* 0x000fe200097fe4ff */
[----:B------:R1:W-:Y:S04]  /*3f520*/  LDGSTS.E [R2+0x66800], desc[UR8][R4.64], P0 ;  /* 0x6680000004027fae */ /* 0x0003e80008121848 */
[----:B------:R-:W-:Y:S04]  /*3f530*/  STL [R1+0x138c], R176 ;  /* 0x00138cb001007387 */ /* 0x000fe80000100800 */
[----:B------:R3:W-:Y:S01]  /*3f540*/  STL [R1+0x13d0], R0 ;  /* 0x0013d00001007387 */ /* 0x0007e20000100800 */
[----:B-1----:R-:W-:-:S02]  /*3f550*/  IMAD.MOV.U32 R4, RZ, RZ, R0 ;  /* 0x000000ffff047224 */ /* 0x002fc400078e0000 */
[----:B------:R-:W-:Y:S01]  /*3f560*/  IMAD.MOV.U32 R5, RZ, RZ, R172 ;  /* 0x000000ffff057224 */ /* 0x000fe200078e00ac */
[----:B------:R1:W-:Y:S04]  /*3f570*/  STL [R1+0x13cc], R172 ;  /* 0x0013ccac01007387 */ /* 0x0003e80000100800 */
[----:B---3--:R-:W3:Y:S04]  /*3f580*/  LDL.LU R0, [R1+0xd18] ;  /* 0x000d180001007983 */ /* 0x008ee80000300800 */
[----:B------:R4:W-:Y:S04]  /*3f590*/  LDGSTS.E [R2+0x66c00], desc[UR8][R4.64], P0 ;  /* 0x66c0000004027fae */ /* 0x0009e80008121848 */
[----:B-1----:R-:W3:Y:S01]  /*3f5a0*/  LDL.LU R172, [R1+0xd58] ;  /* 0x000d580001ac7983 */ /* 0x002ee20000300800 */
[----:B--2---:R-:W-:-:S05]  /*3f5b0*/  IADD3 R6, P1, R6, UR5, RZ ;  /* 0x0000000506067c10 */ /* 0x004fca000ff3e0ff */
[----:B------:R1:W-:Y:S01]  /*3f5c0*/  STL [R1+0x1410], R6 ;  /* 0x0014100601007387 */ /* 0x0003e20000100800 */
[----:B----4-:R-:W-:Y:S01]  /*3f5d0*/  IMAD.MOV.U32 R4, RZ, RZ, R6 ;  /* 0x000000ffff047224 */ /* 0x010fe200078e0006 */
[----:B------:R-:W-:-:S05]  /*3f5e0*/  IADD3.X R7, R7, UR7, RZ, P1, !PT ;  /* 0x0000000707077c10 */ /* 0x000fca0008ffe4ff */
[----:B------:R2:W-:Y:S04]  /*3f5f0*/  STL [R1+0x140c], R7 ;  /* 0x00140c0701007387 */ /* 0x0005e80000100800 */
[----:B-1----:R-:W4:Y:S04]  /*3f600*/  LDL.LU R6, [R1+0xd14] ;  /* 0x000d140001067983 */ /* 0x002f280000300800 */
[----:B------:R-:W4:Y:S01]  /*3f610*/  LDL.LU R173, [R1+0xd54] ;  /* 0x000d540001ad7983 */ /* 0x000f220000300800 */
[----:B------:R-:W-:Y:S02]  /*3f620*/  IADD3 R190, P2, R170, UR5, RZ ;  /* 0x00000005aabe7c10 */ /* 0x000fe4000ff5e0ff */
[----:B------:R-:W-:Y:S01]  /*3f630*/  IADD3 R191, P1, R158, UR5, RZ ;  /* 0x000000059ebf7c10 */ /* 0x000fe2000ff3e0ff */
[----:B------:R-:W4:Y:S01]  /*3f640*/  LDL.LU R176, [R1+0xd94] ;  /* 0x000d940001b07983 */ /* 0x000f220000300800 */
[----:B------:R-:W-:-:S02]  /*3f650*/  IADD3.X R170, R171, UR7, RZ, P2, !PT ;  /* 0x00000007abaa7c10 */ /* 0x000fc400097fe4ff */
[----:B------:R-:W-:Y:S02]  /*3f660*/  IADD3.X R158, R159, UR7, RZ, P1, !PT ;  /* 0x000000079f9e7c10 */ /* 0x000fe40008ffe4ff */
[----:B------:R-:W-:Y:S01]  /*3f670*/  MOV R5, R7 ;  /* 0x0000000700057202 */ /* 0x000fe20000000f00 */
[----:B------:R-:W-:Y:S01]  /*3f680*/  IMAD.MOV.U32 R171, RZ, RZ, R170 ;  /* 0x000000ffffab7224 */ /* 0x000fe200078e00aa */
[----:B--2---:R-:W2:Y:S01]  /*3f690*/  LDL.LU R7, [R1+0xd98] ;  /* 0x000d980001077983 */ /* 0x004ea20000300800 */
[----:B------:R-:W-:Y:S01]  /*3f6a0*/  MOV R170, R190 ;  /* 0x000000be00aa7202 */ /* 0x000fe20000000f00 */
[----:B------:R-:W-:Y:S02]  /*3f6b0*/  IMAD.MOV.U32 R159, RZ, RZ, R158 ;  /* 0x000000ffff9f7224 */ /* 0x000fe400078e009e */
[----:B------:R-:W-:Y:S01]  /*3f6c0*/  IMAD.MOV.U32 R19, RZ, RZ, R18 ;  /* 0x000000ffff137224 */ /* 0x000fe200078e0012 */
[----:B------:R-:W2:Y:S01]  /*3f6d0*/  LDL.LU R177, [R1+0xdd8] ;  /* 0x000dd80001b17983 */ /* 0x000ea20000300800 */
[----:B------:R-:W-:-:S02]  /*3f6e0*/  IMAD.MOV.U32 R158, RZ, RZ, R191 ;  /* 0x000000ffff9e7224 */ /* 0x000fc400078e00bf */
[----:B------:R-:W-:Y:S01]  /*3f6f0*/  IMAD.MOV.U32 R18, RZ, RZ, R189 ;  /* 0x000000ffff127224 */ /* 0x000fe200078e00bd */
[----:B------:R-:W-:Y:S04]  /*3f700*/  LDGSTS.E [R2+0x67000], desc[UR8][R4.64], P0 ;  /* 0x6700000004027fae */ /* 0x000fe80008121848 */
[----:B------:R-:W-:Y:S04]  /*3f710*/  LDGSTS.E [R2+0x67400], desc[UR8][R170.64], P0 ;  /* 0x67400000aa027fae */ /* 0x000fe80008121848 */
[----:B------:R-:W-:Y:S04]  /*3f720*/  LDGSTS.E [R2+0x67800], desc[UR8][R158.64], P0 ;  /* 0x678000009e027fae */ /* 0x000fe80008121848 */
[----:B------:R-:W2:Y:S04]  /*3f730*/  LDL.LU R189, [R1+0xdd4] ;  /* 0x000dd40001bd7983 */ /* 0x000ea80000300800 */
[----:B------:R1:W-:Y:S02]  /*3f740*/  LDGSTS.E [R2+0x67c00], desc[UR8][R18.64], P0 ;  /* 0x67c0000012027fae */ /* 0x0003e40008121848 */
[----:B-1----:R-:W-:-:S02]  /*3f750*/  LOP3.LUT R2, R188, 0x10, RZ, 0x3c, !PT ;  /* 0x00000010bc027812 */ /* 0x002fc400078e3cff */
[----:B---3--:R-:W-:-:S03]  /*3f760*/  IADD3 R0, P1, R0, UR5, RZ ;  /* 0x0000000500007c10 */ /* 0x008fc6000ff3e0ff */
[----:B------:R-:W-:Y:S01]  /*3f770*/  VIADD R2, R2, UR17 ;  /* 0x0000001102027c36 */ /* 0x000fe20008000000 */
[----:B------:R-:W-:Y:S02]  /*3f780*/  MOV R4, R0 ;  /* 0x0000000000047202 */ /* 0x000fe40000000f00 */
[----:B------:R-:W-:Y:S01]  /*3f790*/  IADD3 R172, P2, R172, UR5, RZ ;  /* 0x00000005acac7c10 */ /* 0x000fe2000ff5e0ff */
[----:B------:R1:W-:Y:S04]  /*3f7a0*/  STL [R1+0xd18], R0 ;  /* 0x000d180001007387 */ /* 0x0003e80000100800 */
[----:B------:R-:W-:Y:S01]  /*3f7b0*/  STL [R1+0xd58], R172 ;  /* 0x000d58ac01007387 */ /* 0x000fe20000100800 */
[----:B----4-:R-:W-:Y:S02]  /*3f7c0*/  IADD3.X R6, R6, UR7, RZ, P1, !PT ;  /* 0x0000000706067c10 */ /* 0x010fe40008ffe4ff */
[----:B------:R-:W-:-:S03]  /*3f7d0*/  IADD3.X R173, R173, UR7, RZ, P2, !PT ;  /* 0x00000007adad7c10 */ /* 0x000fc600097fe4ff */
[----:B------:R-:W-:Y:S01]  /*3f7e0*/  IMAD.MOV.U32 R5, RZ, RZ, R6 ;  /* 0x000000ffff057224 */ /* 0x000fe200078e0006 */
[----:B------:R3:W-:Y:S04]  /*3f7f0*/  STL [R1+0xd14], R6 ;  /* 0x000d140601007387 */ /* 0x0007e80000100800 */
[----:B-1----:R-:W4:Y:S04]  /*3f800*/  LDL.LU R0, [R1+0xe18] ;  /* 0x000e180001007983 */ /* 0x002f280000300800 */
[----:B------:R1:W-:Y:S04]  /*3f810*/  LDGSTS.E [R2+0x60080], desc[UR8][R4.64], P0 ;  /* 0x6008000004027fae */ /* 0x0003e80008121848 */
[----:B---3--:R-:W3:Y:S04]  /*3f820*/  LDL.LU R6, [R1+0xe58] ;  /* 0x000e580001067983 */ /* 0x008ee80000300800 */
[----:B------:R2:W-:Y:S01]  /*3f830*/  STL [R1+0xd54], R173 ;  /* 0x000d54ad01007387 */ /* 0x0005e20000100800 */
[----:B-1----:R-:W-:-:S03]  /*3f840*/  IMAD.MOV.U32 R4, RZ, RZ, R172 ;  /* 0x000000ffff047224 */ /* 0x002fc600078e00ac */
[----:B------:R-:W3:Y:S01]  /*3f850*/  LDL.LU R172, [R1+0xe14] ;  /* 0x000e140001ac7983 */ /* 0x000ee20000300800 */
[----:B------:R-:W-:-:S03]  /*3f860*/  IMAD.MOV.U32 R5, RZ, RZ, R173 ;  /* 0x000000ffff057224 */ /* 0x000fc600078e00ad */
[----:B--2---:R-:W2:Y:S01]  /*3f870*/  LDL.LU R173, [R1+0xe54] ;  /* 0x000e540001ad7983 */ /* 0x004ea20000300800 */
[----:B------:R-:W-:Y:S02]  /*3f880*/  IADD3 R7, P1, R7, UR5, RZ ;  /* 0x0000000507077c10 */ /* 0x000fe4000ff3e0ff */
[----:B------:R-:W-:Y:S01]  /*3f890*/  IADD3 R177, P2, R177, UR5, RZ ;  /* 0x00000005b1b17c10 */ /* 0x000fe2000ff5e0ff */
[----:B------:R1:W-:Y:S01]  /*3f8a0*/  LDGSTS.E [R2+0x60480], desc[UR8][R4.64], P0 ;  /* 0x6048000004027fae */ /* 0x0003e20008121848 */
[----:B------:R-:W-:Y:S02]  /*3f8b0*/  IADD3.X R176, R176, UR7, RZ, P1, !PT ;  /* 0x00000007b0b07c10 */ /* 0x000fe40008ffe4ff */
[----:B------:R-:W-:Y:S01]  /*3f8c0*/  IADD3.X R189, R189, UR7, RZ, P2, !PT ;  /* 0x00000007bdbd7c10 */ /* 0x000fe200097fe4ff */
[----:B------:R1:W-:Y:S04]  /*3f8d0*/  STL [R1+0xd98], R7 ;  /* 0x000d980701007387 */ /* 0x0003e80000100800 */
[----:B------:R1:W-:Y:S02]  /*3f8e0*/  STL [R1+0xd94], R176 ;  /* 0x000d94b001007387 */ /* 0x0003e40000100800 */
[----:B-1----:R-:W-:Y:S01]  /*3f8f0*/  MOV R4, R7 ;  /* 0x0000000700047202 */ /* 0x002fe20000000f00 */
[----:B------:R-:W-:Y:S01]  /*3f900*/  IMAD.MOV.U32 R5, RZ, RZ, R176 ;  /* 0x000000ffff057224 */ /* 0x000fe200078e00b0 */
[----:B------:R1:W-:Y:S04]  /*3f910*/  STL [R1+0xdd8], R177 ;  /* 0x000dd8b101007387 */ /* 0x0003e80000100800 */
[----:B------:R-:W2:Y:S04]  /*3f920*/  LDL.LU R7, [R1+0xe98] ;  /* 0x000e980001077983 */ /* 0x000ea80000300800 */
[----:B------:R1:W-:Y:S04]  /*3f930*/  STL [R1+0xdd4], R189 ;  /* 0x000dd4bd01007387 */ /* 0x0003e80000100800 */
[----:B------:R1:W-:Y:S04]  /*3f940*/  LDGSTS.E [R2+0x60880], desc[UR8][R4.64], P0 ;  /* 0x6088000004027fae */ /* 0x0003e80008121848 */
[----:B------:R-:W2:Y:S01]  /*3f950*/  LDL.LU R176, [R1+0xed8] ;  /* 0x000ed80001b07983 */ /* 0x000ea20000300800 */
[----:B-1----:R-:W-:-:S03]  /*3f960*/  IMAD.MOV.U32 R4, RZ, RZ, R177 ;  /* 0x000000ffff047224 */ /* 0x002fc600078e00b1 */
[----:B------:R-:W2:Y:S01]  /*3f970*/  LDL.LU R177, [R1+0xe94] ;  /* 0x000e940001b17983 */ /* 0x000ea20000300800 */
[----:B------:R-:W-:-:S03]  /*3f980*/  IMAD.MOV.U32 R5, RZ, RZ, R189 ;  /* 0x000000ffff057224 */ /* 0x000fc600078e00bd */
[----:B------:R-:W2:Y:S04]  /*3f990*/  LDL.LU R189, [R1+0xed4] ;  /* 0x000ed40001bd7983 */ /* 0x000ea80000300800 */
[----:B------:R1:W-:Y:S01]  /*3f9a0*/  LDGSTS.E [R2+0x60c80], desc[UR8][R4.64], P0 ;  /* 0x60c8000004027fae */ /* 0x0003e20008121848 */
[----:B----4-:R-:W-:-:S04]  /*3f9b0*/  IADD3 R0, P1, R0, UR5, RZ ;  /* 0x0000000500007c10 */ /* 0x010fc8000ff3e0ff */
[----:B-1----:R-:W-:Y:S02]  /*3f9c0*/  MOV R4, R0 ;  /* 0x0000000000047202 */ /* 0x002fe40000000f00 */
[----:B---3--:R-:W-:Y:S01]  /*3f9d0*/  IADD3 R6, P2, R6, UR5, RZ ;  /* 0x0000000506067c10 */ /* 0x008fe2000ff5e0ff */
[----:B------:R1:W-:Y:S01]  /*3f9e0*/  STL [R1+0xe18], R0 ;  /* 0x000e180001007387 */ /* 0x0003e20000100800 */
[----:B------:R-:W-:Y:S02]  /*3f9f0*/  IADD3.X R172, R172, UR7, RZ, P1, !PT ;  /* 0x00000007acac7c10 */ /* 0x000fe40008ffe4ff */
[----:B--2---:R-:W-:-:S03]  /*3fa00*/  IADD3.X R173, R173, UR7, RZ, P2, !PT ;  /* 0x00000007adad7c10 */ /* 0x004fc600097fe4ff */
[----:B------:R-:W-:Y:S01]  /*3fa10*/  IMAD.MOV.U32 R5, RZ, RZ, R172 ;  /* 0x000000ffff057224 */ /* 0x000fe200078e00ac */
[----:B------:R2:W-:Y:S04]  /*3fa20*/  STL [R1+0xe14], R172 ;  /* 0x000e14ac01007387 */ /* 0x0005e80000100800 */
[----:B------:R3:W-:Y:S04]  /*3fa30*/  STL [R1+0xe58], R6 ;  /* 0x000e580601007387 */ /* 0x0007e80000100800 */
[----:B-1----:R-:W4:Y:S04]  /*3fa40*/  LDL.LU R0, [R1+0xf18] ;  /* 0x000f180001007983 */ /* 0x002f280000300800 */
[----:B------:R1:W-:Y:S04]  /*3fa50*/  STL [R1+0xe54], R173 ;  /* 0x000e54ad01007387 */ /* 0x0003e80000100800 */
[----:B------:R3:W-:Y:S04]  /*3fa60*/  LDGSTS.E [R2+0x61080], desc[UR8][R4.64], P0 ;  /* 0x6108000004027fae */ /* 0x0007e80008121848 */
[----:B--2---:R-:W2:Y:S01]  /*3fa70*/  LDL.LU R172, [R1+0xf58] ;  /* 0x000f580001ac7983 */ /* 0x004ea20000300800 */
[----:B---3--:R-:W-:-:S03]  /*3fa80*/  IMAD.MOV.U32 R4, RZ, RZ, R6 ;  /* 0x000000ffff047224 */ /* 0x008fc600078e0006 */
[----:B------:R-:W3:Y:S01]  /*3fa90*/  LDL.LU R6, [R1+0xf14] ;  /* 0x000f140001067983 */ /* 0x000ee20000300800 */
[----:B------:R-:W-:-:S03]  /*3faa0*/  IMAD.MOV.U32 R5, RZ, RZ, R173 ;  /* 0x000000ffff057224 */ /* 0x000fc600078e00ad */
[----:B-1----:R-:W3:Y:S01]  /*3fab0*/  LDL.LU R173, [R1+0xf54] ;  /* 0x000f540001ad7983 */ /* 0x002ee20000300800 */
[----:B------:R-:W-:Y:S02]  /*3fac0*/  IADD3 R7, P1, R7, UR5, RZ ;  /* 0x0000000507077c10 */ /* 0x000fe4000ff3e0ff */
[----:B------:R-:W-:Y:S01]  /*3fad0*/  IADD3 R176, P2, R176, UR5, RZ ;  /* 0x00000005b0b07c10 */ /* 0x000fe2000ff5e0ff */
[----:B------:R1:W-:Y:S01]  /*3fae0*/  LDGSTS.E [R2+0x61480], desc[UR8][R4.64], P0 ;  /* 0x6148000004027fae */ /* 0x0003e20008121848 */
[----:B------:R-:W-:-:S03]  /*3faf0*/  IADD3.X R177, R177, UR7, RZ, P1, !PT ;  /* 0x00000007b1b17c10 */ /* 0x000fc60008ffe4ff */
[----:B------:R1:W-:Y:S01]  /*3fb00*/  STL [R1+0xe98], R7 ;  /* 0x000e980701007387 */ /* 0x0003e20000100800 */
[----:B------:R-:W-:-:S03]  /*3fb10*/  IADD3.X R189, R189, UR7, RZ, P2, !PT ;  /* 0x00000007bdbd7c10 */ /* 0x000fc600097fe4ff */
[----:B------:R1:W-:Y:S02]  /*3fb20*/  STL [R1+0xe94], R177 ;  /* 0x000e94b101007387 */ /* 0x0003e40000100800 */
[----:B-1----:R-:W-:Y:S01]  /*3fb30*/  MOV R4, R7 ;  /* 0x0000000700047202 */ /* 0x002fe20000000f00 */
[----:B------:R-:W-:Y:S01]  /*3fb40*/  IMAD.MOV.U32 R5, RZ, RZ, R177 ;  /* 0x000000ffff057224 */ /* 0x000fe200078e00b1 */
[----:B------:R1:W-:Y:S04]  /*3fb50*/  STL [R1+0xed8], R176 ;  /* 0x000ed8b001007387 */ /* 0x0003e80000100800 */
[----:B------:R-:W3:Y:S04]  /*3fb60*/  LDL.LU R7, [R1+0xf98] ;  /* 0x000f980001077983 */ /* 0x000ee80000300800 */
[----:B------:R1:W-:Y:S04]  /*3fb70*/  STL [R1+0xed4], R189 ;  /* 0x000ed4bd01007387 */ /* 0x0003e80000100800 */
[----:B------:R1:W-:Y:S04]  /*3fb80*/  LDGSTS.E [R2+0x61880], desc[UR8][R4.64], P0 ;  /* 0x6188000004027fae */ /* 0x0003e80008121848 */
[----:B------:R-:W3:Y:S01]  /*3fb90*/  LDL.LU R177, [R1+0xfd8] ;  /* 0x000fd80001b17983 */ /* 0x000ee20000300800 */
[----:B-1----:R-:W-:-:S03]  /*3fba0*/  IMAD.MOV.U32 R4, RZ, RZ, R176 ;  /* 0x000000ffff047224 */ /* 0x002fc600078e00b0 */
[----:B------:R-:W3:Y:S01]  /*3fbb0*/  LDL.LU R176, [R1+0xf94] ;  /* 0x000f940001b07983 */ /* 0x000ee20000300800 */
[----:B------:R-:W-:-:S03]  /*3fbc0*/  IMAD.MOV.U32 R5, RZ, RZ, R189 ;  /* 0x000000ffff057224 */ /* 0x000fc600078e00bd */
[----:B------:R-:W3:Y:S04]  /*3fbd0*/  LDL.LU R189, [R1+0xfd4] ;  /* 0x000fd40001bd7983 */ /* 0x000ee80000300800 */
[----:B------:R1:W-:Y:S01]  /*3fbe0*/  LDGSTS.E [R2+0x61c80], desc[UR8][R4.64], P0 ;  /* 0x61c8000004027fae */ /* 0x0003e20008121848 */
[----:B----4-:R-:W-:-:S04]  /*3fbf0*/  IADD3 R0, P1, R0, UR5, RZ ;  /* 0x0000000500007c10 */ /* 0x010fc8000ff3e0ff */
[----:B-1----:R-:W-:Y:S01]  /*3fc00*/  MOV R4, R0 ;  /* 0x0000000000047202 */ /* 0x002fe20000000f00 */
[----:B------:R1:W-:Y:S01]  /*3fc10*/  STL [R1+0xf18], R0 ;  /* 0x000f180001007387 */ /* 0x0003e20000100800 */
[----:B--2---:R-:W-:Y:S02]  /*3fc20*/  IADD3 R172, P2, R172, UR5, RZ ;  /* 0x00000005acac7c10 */ /* 0x004fe4000ff5e0ff */
[----:B---3--:R-:W-:Y:S02]  /*3fc30*/  IADD3.X R6, R6, UR7, RZ, P1, !PT ;  /* 0x0000000706067c10 */ /* 0x008fe40008ffe4ff */
[----:B------:R-:W-:-:S03]  /*3fc40*/  IADD3.X R173, R173, UR7, RZ, P2, !PT ;  /* 0x00000007adad7c10 */ /* 0x000fc600097fe4ff */
[----:B------:R-:W-:Y:S01]  /*3fc50*/  IMAD.MOV.U32 R5, RZ, RZ, R6 ;  /* 0x000000ffff057224 */ /* 0x000fe200078e0006 */
[----:B------:R2:W-:Y:S04]  /*3fc60*/  STL [R1+0xf14], R6 ;  /* 0x000f140601007387 */ /* 0x0005e80000100800 */
[----:B------:R3:W-:Y:S04]  /*3fc70*/  STL [R1+0xf58], R172 ;  /* 0x000f58ac01007387 */ /* 0x0007e80000100800 */
[----:B-1----:R-:W4:Y:S04]  /*3fc80*/  LDL.LU R0, [R1+0x1018] ;  /* 0x0010180001007983 */ /* 0x002f280000300800 */
[----:B------:R1:W-:Y:S04]  /*3fc90*/  STL [R1+0xf54], R173 ;  /* 0x000f54ad01007387 */ /* 0x0003e80000100800 */
[----:B------:R1:W-:Y:S04]  /*3fca0*/  LDGSTS.E [R2+0x62080], desc[UR8][R4.64], P0 ;  /* 0x6208000004027fae */ /* 0x0003e80008121848 */
[----:B--2---:R-:W2:Y:S01]  /*3fcb0*/  LDL.LU R6, [R1+0x1058] ;  /* 0x0010580001067983 */ /* 0x004ea20000300800 */
[----:B-1----:R-:W-:-:S03]  /*3fcc0*/  IMAD.MOV.U32 R4, RZ, RZ, R172 ;  /* 0x000000ffff047224 */ /* 0x002fc600078e00ac */
[----:B---3--:R-:W3:Y:S01]  /*3fcd0*/  LDL.LU R172, [R1+0x1014] ;  /* 0x0010140001ac7983 */ /* 0x008ee20000300800 */
[----:B------:R-:W-:-:S03]  /*3fce0*/  IMAD.MOV.U32 R5, RZ, RZ, R173 ;  /* 0x000000ffff057224 */ /* 0x000fc600078e00ad */
[----:B------:R-:W3:Y:S01]  /*3fcf0*/  LDL.LU R173, [R1+0x1054] ;  /* 0x0010540001ad7983 */ /* 0x000ee20000300800 */
        /* <DEDUP_REMOVED lines=40> */
[----:B------:R-:W-:Y:S01]  /*3ff80*/  STL [R1+0x1098], R7 ;  /* 0x0010980701007387 */ /* 0x000fe20000100800 */
[----:B------:R-:W-:-:S03]  /*3ff90*/  IADD3.X R189, R189, UR7, RZ, P2, !PT ;  /* 0x00000007bdbd7c10 */ /* 0x000fc600097fe4ff */
[----:B------:R1:W-:Y:S02]  /*3ffa0*/  STL [R1+0x1094], R177 ;  /* 0x001094b101007387 */ /* 0x0003e40000100800 */
[----:B-1----:R-:W-:Y:S01]  /*3ffb0*/  MOV R4, R7 ;  /* 0x0000000700047202 */ /* 0x002fe20000000f00 */
[----:B------:R-:W-:Y:S01]  /*3ffc0*/  IMAD.MOV.U32 R5, RZ, RZ, R177 ;  /* 0x000000ffff057224 */ /* 0x000fe200078e00b1 */
[----:B------:R-:W-:Y:S04]  /*3ffd0*/  STL [R1+0x10d8], R176 ;  /* 0x0010d8b001007387 */ /* 0x000fe80000100800 */
[----:B------:R1:W-:Y:S04]  /*3ffe0*/  LDGSTS.E [R2+0x63880], desc[UR8][R4.64], P0 ;  /* 0x6388000004027fae */ /* 0x0003e80008121848 */
[----:B------:R-:W3:Y:S04]  /*3fff0*/  LDL.LU R177, [R1+0x1198] ;  /* 0x0011980001b17983 */ /* 0x000ee80000300800 */
[----:B------:R1:W-:Y:S04]  /*40000*/  STL [R1+0x10d4], R189 ;  /* 0x0010d4bd01007387 */ /* 0x0003e80000100800 */
        /* <DEDUP_REMOVED lines=8> */
[----:B------:R-:W-:Y:S01]  /*40090*/  STL [R1+0x1118], R0 ;  /* 0x0011180001007387 */ /* 0x000fe20000100800 */
[----:B--2---:R-:W-:Y:S02]  /*400a0*/  IADD3 R172, P2, R172, UR5, RZ ;  /* 0x00000005acac7c10 */ /* 0x004fe4000ff5e0ff */
[----:B---3--:R-:W-:Y:S02]  /*400b0*/  IADD3.X R6, R6, UR7, RZ, P1, !PT ;  /* 0x0000000706067c10 */ /* 0x008fe40008ffe4ff */
[----:B------:R-:W-:-:S03]  /*400c0*/  IADD3.X R173, R173, UR7, RZ, P2, !PT ;  /* 0x00000007adad7c10 */ /* 0x000fc600097fe4ff */
[----:B------:R-:W-:Y:S01]  /*400d0*/  IMAD.MOV.U32 R5, RZ, RZ, R6 ;  /* 0x000000ffff057224 */ /* 0x000fe200078e0006 */
[----:B------:R1:W-:Y:S04]  /*400e0*/  STL [R1+0x1114], R6 ;  /* 0x0011140601007387 */ /* 0x0003e80000100800 */
        /* <DEDUP_REMOVED lines=8> */
[----:B-1----:R-:W3:Y:S01]  /*40170*/  LDL.LU R173, [R1+0x1254] ;  /* 0x0012540001ad7983 */ /* 0x002ee20000300800 */
[----:B------:R-:W-:Y:S02]  /*40180*/  IADD3 R177, P1, R177, UR5, RZ ;  /* 0x00000005b1b17c10 */ /* 0x000fe4000ff3e0ff */
[----:B------:R-:W-:Y:S01]  /*40190*/  IADD3 R7, P2, R7, UR5, RZ ;  /* 0x0000000507077c10 */ /* 0x000fe2000ff5e0ff */
[----:B------:R1:W-:Y:S01]  /*401a0*/  LDGSTS.E [R2+0x64480], desc[UR8][R4.64], P0 ;  /* 0x6448000004027fae */ /* 0x0003e20008121848 */
[----:B------:R-:W-:-:S03]  /*401b0*/  IADD3.X R189, R189, UR7, RZ, P1, !PT ;  /* 0x00000007bdbd7c10 */ /* 0x000fc60008ffe4ff */
[----:B------:R-:W-:Y:S01]  /*401c0*/  STL [R1+0x1198], R177 ;  /* 0x001198b101007387 */ /* 0x000fe20000100800 */
[----:B------:R-:W-:Y:S02]  /*401d0*/  IADD3.X R176, R176, UR7, RZ, P2, !PT ;  /* 0x00000007b0b07c10 */ /* 0x000fe400097fe4ff */
[----:B-1----:R-:W-:Y:S01]  /*401e0*/  MOV R4, R177 ;  /* 0x000000b100047202 */ /* 0x002fe20000000f00 */
[----:B------:R-:W-:Y:S01]  /*401f0*/  IMAD.MOV.U32 R5, RZ, RZ, R189 ;  /* 0x000000ffff057224 */ /* 0x000fe200078e00bd */
[----:B------:R-:W-:Y:S04]  /*40200*/  STL [R1+0x1194], R189 ;  /* 0x001194bd01007387 */ /* 0x000fe80000100800 */
[----:B------:R-:W-:Y:S04]  /*40210*/  STL [R1+0x11d8], R7 ;  /* 0x0011d80701007387 */ /* 0x000fe80000100800 */
[----:B------:R1:W-:Y:S04]  /*40220*/  LDGSTS.E [R2+0x64880], desc[UR8][R4.64], P0 ;  /* 0x6488000004027fae */ /* 0x0003e80008121848 */
[----:B------:R1:W-:Y:S02]  /*40230*/  STL [R1+0x11d4], R176 ;  /* 0x0011d4b001007387 */ /* 0x0003e40000100800 */
[----:B-1----:R-:W-:-:S02]  /*40240*/  IMAD.MOV.U32 R5, RZ, RZ, R176 ;  /* 0x000000ffff057224 */ /* 0x002fc400078e00b0 */
[----:B------:R-:W-:Y:S01]  /*40250*/  IMAD.MOV.U32 R4, RZ, RZ, R7 ;  /* 0x000000ffff047224 */ /* 0x000fe200078e0007 */
[----:B------:R-:W3:Y:S04]  /*40260*/  LDL.LU R176, [R1+0x1294] ;  /* 0x0012940001b07983 */ /* 0x000ee80000300800 */
[----:B------:R-:W3:Y:S04]  /*40270*/  LDL.LU R7, [R1+0x1298] ;  /* 0x0012980001077983 */ /* 0x000ee80000300800 */
[----:B------:R-:W3:Y:S04]  /*40280*/  LDL.LU R191, [R1+0x12d4] ;  /* 0x0012d40001bf7983 */ /* 0x000ee80000300800 */
[----:B------:R-:W3:Y:S04]  /*40290*/  LDL.LU R190, [R1+0x12d8] ;  /* 0x0012d80001be7983 */ /* 0x000ee80000300800 */
[----:B------:R1:W-:Y:S01]  /*402a0*/  LDGSTS.E [R2+0x64c80], desc[UR8][R4.64], P0 ;  /* 0x64c8000004027fae */ /* 0x0003e20008121848 */
[----:B----4-:R-:W-:-:S02]  /*402b0*/  IADD3 R6, P1, R6, UR5, RZ ;  /* 0x0000000506067c10 */ /* 0x010fc4000ff3e0ff */
[----:B------:R-:W-:Y:S02]  /*402c0*/  IADD3 R0, P2, R0, UR5, RZ ;  /* 0x0000000500007c10 */ /* 0x000fe4000ff5e0ff */
[----:B--2---:R-:W-:Y:S01]  /*402d0*/  IADD3.X R172, R172, UR7, RZ, P1, !PT ;  /* 0x00000007acac7c10 */ /* 0x004fe20008ffe4ff */
[----:B------:R2:W-:Y:S01]  /*402e0*/  STL [R1+0x1218], R6 ;  /* 0x0012180601007387 */ /* 0x0005e20000100800 */
[----:B-1----:R-:W-:Y:S02]  /*402f0*/  MOV R4, R6 ;  /* 0x0000000600047202 */ /* 0x002fe40000000f00 */
[----:B---3--:R-:W-:Y:S01]  /*40300*/  IADD3.X R173, R173, UR7, RZ, P2, !PT ;  /* 0x00000007adad7c10 */ /* 0x008fe200097fe4ff */
[----:B------:R1:W-:Y:S01]  /*40310*/  STL [R1+0x1214], R172 ;  /* 0x001214ac01007387 */ /* 0x0003e20000100800 */
[----:B------:R-:W-:-:S03]  /*40320*/  IMAD.MOV.U32 R5, RZ, RZ, R172 ;  /* 0x000000ffff057224 */ /* 0x000fc600078e00ac */
[----:B------:R-:W-:Y:S04]  /*40330*/  STL [R1+0x1258], R0 ;  /* 0x0012580001007387 */ /* 0x000fe80000100800 */
[----:B--2---:R-:W2:Y:S04]  /*40340*/  LDL.LU R6, [R1+0x1318] ;  /* 0x0013180001067983 */ /* 0x004ea80000300800 */
[----:B------:R3:W-:Y:S04]  /*40350*/  STL [R1+0x1254], R173 ;  /* 0x001254ad01007387 */ /* 0x0007e80000100800 */
[----:B-1----:R-:W4:Y:S04]  /*40360*/  LDL.LU R172, [R1+0x1358] ;  /* 0x0013580001ac7983 */ /* 0x002f280000300800 */
[----:B------:R-:W4:Y:S04]  /*40370*/  LDL.LU R189, [R1+0x1314] ;  /* 0x0013140001bd7983 */ /* 0x000f280000300800 */
[----:B------:R-:W4:Y:S04]  /*40380*/  LDL.LU R177, [R1+0x1354] ;  /* 0x0013540001b17983 */ /* 0x000f280000300800 */
[----:B------:R1:W-:Y:S02]  /*40390*/  LDGSTS.E [R2+0x65080], desc[UR8][R4.64], P0 ;  /* 0x6508000004027fae */ /* 0x0003e40008121848 */
[----:B-1----:R-:W-:-:S02]  /*403a0*/  IMAD.MOV.U32 R4, RZ, RZ, R0 ;  /* 0x000000ffff047224 */ /* 0x002fc400078e0000 */
[----:B------:R-:W-:Y:S02]  /*403b0*/  IMAD.MOV.U32 R5, RZ, RZ, R173 ;  /* 0x000000ffff057224 */ /* 0x000fe400078e00ad */
[----:B---3--:R-:W3:Y:S01]  /*403c0*/  LDL.LU R173, [R1+0x1398] ;  /* 0x0013980001ad7983 */ /* 0x008ee20000300800 */
[----:B------:R-:W-:-:S03]  /*403d0*/  IADD3 R7, P1, R7, UR5, RZ ;  /* 0x0000000507077c10 */ /* 0x000fc6000ff3e0ff */
[----:B------:R1:W-:Y:S01]  /*403e0*/  LDGSTS.E [R2+0x65480], desc[UR8][R4.64], P0 ;  /* 0x6548000004027fae */ /* 0x0003e20008121848 */
[----:B------:R-:W-:-:S03]  /*403f0*/  IADD3.X R176, R176, UR7, RZ, P1, !PT ;  /* 0x00000007b0b07c10 */ /* 0x000fc60008ffe4ff */
[----:B------:R-:W3:Y:S01]  /*40400*/  LDL.LU R0, [R1+0x13d8] ;  /* 0x0013d80001007983 */ /* 0x000ee20000300800 */
[----:B------:R-:W-:-:S04]  /*40410*/  IADD3 R190, P2, R190, UR5, RZ ;  /* 0x00000005bebe7c10 */ /* 0x000fc8000ff5e0ff */
[----:B------:R-:W-:Y:S02]  /*40420*/  IADD3.X R191, R191, UR7, RZ, P2, !PT ;  /* 0x00000007bfbf7c10 */ /* 0x000fe400097fe4ff */
[----:B-1----:R-:W-:Y:S01]  /*40430*/  MOV R4, R7 ;  /* 0x0000000700047202 */ /* 0x002fe20000000f00 */
[----:B------:R-:W-:Y:S01]  /*40440*/  IMAD.MOV.U32 R5, RZ, RZ, R176 ;  /* 0x000000ffff057224 */ /* 0x000fe200078e00b0 */
[----:B------:R-:W-:Y:S04]  /*40450*/  STL [R1+0x1298], R7 ;  /* 0x0012980701007387 */ /* 0x000fe80000100800 */
[----:B------:R1:W-:Y:S04]  /*40460*/  STL [R1+0x1294], R176 ;  /* 0x001294b001007387 */ /* 0x0003e80000100800 */
[----:B------:R1:W-:Y:S04]  /*40470*/  LDGSTS.E [R2+0x65880], desc[UR8][R4.64], P0 ;  /* 0x6588000004027fae */ /* 0x0003e80008121848 */
[----:B------:R-:W-:Y:S04]  /*40480*/  STL [R1+0x12d8], R190 ;  /* 0x0012d8be01007387 */ /* 0x000fe80000100800 */
[----:B-1----:R-:W3:Y:S01]  /*40490*/  LDL.LU R176, [R1+0x1394] ;  /* 0x0013940001b07983 */ /* 0x002ee20000300800 */
[----:B------:R-:W-:-:S02]  /*404a0*/  IMAD.MOV.U32 R4, RZ, RZ, R190 ;  /* 0x000000ffff047224 */ /* 0x000fc400078e00be */
[----:B------:R-:W-:Y:S01]  /*404b0*/  IMAD.MOV.U32 R5, RZ, RZ, R191 ;  /* 0x000000ffff057224 */ /* 0x000fe200078e00bf */
[----:B------:R-:W-:Y:S04]  /*404c0*/  STL [R1+0x12d4], R191 ;  /* 0x0012d4bf01007387 */ /* 0x000fe80000100800 */
[----:B------:R-:W3:Y:S04]  /*404d0*/  LDL.LU R7, [R1+0x13d4] ;  /* 0x0013d40001077983 */ /* 0x000ee80000300800 */
[----:B------:R1:W-:Y:S01]  /*404e0*/  LDGSTS.E [R2+0x65c80], desc[UR8][R4.64], P0 ;  /* 0x65c8000004027fae */ /* 0x0003e20008121848 */
[----:B--2---:R-:W-:-:S04]  /*404f0*/  IADD3 R6, P1, R6, UR5, RZ ;  /* 0x0000000506067c10 */ /* 0x004fc8000ff3e0ff */
[----:B-1----:R-:W-:Y:S01]  /*40500*/  MOV R4, R6 ;  /* 0x0000000600047202 */ /* 0x002fe20000000f00 */
[----:B------:R1:W-:Y:S01]  /*40510*/  STL [R1+0x1318], R6 ;  /* 0x0013180601007387 */ /* 0x0003e20000100800 */
[----:B----4-:R-:W-:Y:S02]  /*40520*/  IADD3 R172, P2, R172, UR5, RZ ;  /* 0x00000005acac7c10 */ /* 0x010fe4000ff5e0ff */
[----:B------:R-:W-:Y:S02]  /*40530*/  IADD3.X R189, R189, UR7, RZ, P1, !PT ;  /* 0x00000007bdbd7c10 */ /* 0x000fe40008ffe4ff */
[----:B------:R-:W-:-:S03]  /*40540*/  IADD3.X R177, R177, UR7, RZ, P2, !PT ;  /* 0x00000007b1b17c10 */ /* 0x000fc600097fe4ff */
[----:B------:R-:W-:Y:S01]  /*40550*/  IMAD.MOV.U32 R5, RZ, RZ, R189 ;  /* 0x000000ffff057224 */ /* 0x000fe200078e00bd */
[----:B------:R-:W-:Y:S04]  /*40560*/  STL [R1+0x1314], R189 ;  /* 0x001314bd01007387 */ /* 0x000fe80000100800 */
[----:B------:R2:W-:Y:S04]  /*40570*/  STL [R1+0x1358], R172 ;  /* 0x001358ac01007387 */ /* 0x0005e80000100800 */
[----:B-1----:R-:W4:Y:S04]  /*40580*/  LDL.LU R6, [R1+0x1418] ;  /* 0x0014180001067983 */ /* 0x002f280000300800 */
[----:B------:R1:W-:Y:S04]  /*40590*/  LDGSTS.E [R2+0x66080], desc[UR8][R4.64], P0 ;  /* 0x6608000004027fae */ /* 0x0003e80008121848 */
[----:B------:R-:W-:Y:S01]  /*405a0*/  STL [R1+0x1354], R177 ;  /* 0x001354b101007387 */ /* 0x000fe20000100800 */
[----:B-1----:R-:W-:-:S03]  /*405b0*/  IMAD.MOV.U32 R4, RZ, RZ, R172 ;  /* 0x000000ffff047224 */ /* 0x002fc600078e00ac */
[----:B--2---:R-:W2:Y:S01]  /*405c0*/  LDL.LU R172, [R1+0x1414] ;  /* 0x0014140001ac7983 */ /* 0x004ea20000300800 */
[----:B---3--:R-:W-:Y:S01]  /*405d0*/  IADD3 R173, P1, R173, UR5, RZ ;  /* 0x00000005adad7c10 */ /* 0x008fe2000ff3e0ff */
[----:B------:R-:W-:Y:S01]  /*405e0*/  IMAD.MOV.U32 R5, RZ, RZ, R177 ;  /* 0x000000ffff057224 */ /* 0x000fe200078e00b1 */
[----:B------:R-:W-:-:S04]  /*405f0*/  IADD3 R0, P2, R0, UR5, RZ ;  /* 0x0000000500007c10 */ /* 0x000fc8000ff5e0ff */
[----:B------:R1:W-:Y:S04]  /*40600*/  LDGSTS.E [R2+0x66480], desc[UR8][R4.64], P0 ;  /* 0x6648000004027fae */ /* 0x0003e80008121848 */
[----:B------:R-:W-:Y:S01]  /*40610*/  STL [R1+0x1398], R173 ;  /* 0x001398ad01007387 */ /* 0x000fe20000100800 */
[----:B-1----:R-:W-:Y:S02]  /*40620*/  MOV R4, R173 ;  /* 0x000000ad00047202 */ /* 0x002fe40000000f00 */
[----:B------:R-:W-:Y:S02]  /*40630*/  IADD3.X R176, R176, UR7, RZ, P1, !PT ;  /* 0x00000007b0b07c10 */ /* 0x000fe40008ffe4ff */
[----:B------:R-:W-:-:S03]  /*40640*/  IADD3 R189, P1, R16, UR5, RZ ;  /* 0x0000000510bd7c10 */ /* 0x000fc6000ff3e0ff */
[----:B------:R-:W-:Y:S01]  /*40650*/  IMAD.MOV.U32 R5, RZ, RZ, R176 ;  /* 0x000000ffff057224 */ /* 0x000fe200078e00b0 */
[----:B------:R-:W-:Y:S02]  /*40660*/  IADD3.X R16, R17, UR7, RZ, P1, !PT ;  /* 0x0000000711107c10 */ /* 0x000fe40008ffe4ff */
[----:B------:R-:W-:Y:S02]  /*40670*/  IADD3.X R7, R7, UR7, RZ, P2, !PT ;  /* 0x0000000707077c10 */ /* 0x000fe400097fe4ff */
        /* <DEDUP_REMOVED lines=9> */
[----:B----4-:R-:W-:-:S04]  /*40710*/  IADD3 R6, P1, R6, UR5, RZ ;  /* 0x0000000506067c10 */ /* 0x010fc8000ff3e0ff */
[----:B------:R-:W-:Y:S01]  /*40720*/  MOV R4, R6 ;  /* 0x0000000600047202 */ /* 0x000fe20000000f00 */
[----:B------:R1:W-:Y:S01]  /*40730*/  STL [R1+0x1418], R6 ;  /* 0x0014180601007387 */ /* 0x0003e20000100800 */
[----:B--2---:R-:W-:-:S05]  /*40740*/  IADD3.X R172, R172, UR7, RZ, P1, !PT ;  /* 0x00000007acac7c10 */ /* 0x004fca0008ffe4ff */
[----:B------:R2:W-:Y:S04]  /*40750*/  STL [R1+0x1414], R172 ;  /* 0x001414ac01007387 */ /* 0x0005e80000100800 */
[----:B-1----:R-:W4:Y:S04]  /*40760*/  LDL.LU R6, [R1+0xd1c] ;  /* 0x000d1c0001067983 */ /* 0x002f280000300800 */
[----:B------:R-:W4:Y:S01]  /*40770*/  LDL.LU R173, [R1+0xd5c] ;  /* 0x000d5c0001ad7983 */ /* 0x000f220000300800 */
[----:B------:R-:W-:Y:S02]  /*40780*/  IADD3 R190, P2, R168, UR5, RZ ;  /* 0x00000005a8be7c10 */ /* 0x000fe4000ff5e0ff */
[----:B------:R-:W-:Y:S01]  /*40790*/  IADD3 R191, P1, R156, UR5, RZ ;  /* 0x000000059cbf7c10 */ /* 0x000fe2000ff3e0ff */
[----:B------:R-:W-:Y:S01]  /*407a0*/  IMAD.MOV.U32 R5, RZ, RZ, R172 ;  /* 0x000000ffff057224 */ /* 0x000fe200078e00ac */
[----:B------:R-:W-:Y:S01]  /*407b0*/  IADD3.X R168, R169, UR7, RZ, P2, !PT ;  /* 0x00000007a9a87c10 */ /* 0x000fe200097fe4ff */
[----:B------:R-:W4:Y:S01]  /*407c0*/  LDL.LU R176, [R1+0xd9c] ;  /* 0x000d9c0001b07983 */ /* 0x000f220000300800 */
[----:B------:R-:W-:-:S03]  /*407d0*/  IADD3.X R156, R157, UR7, RZ, P1, !PT ;  /* 0x000000079d9c7c10 */ /* 0x000fc60008ffe4ff */
[----:B--2---:R-:W2:Y:S01]  /*407e0*/  LDL.LU R172, [R1+0xda0] ;  /* 0x000da00001ac7983 */ /* 0x004ea20000300800 */
[----:B------:R-:W-:Y:S01]  /*407f0*/  MOV R169, R168 ;  /* 0x000000a800a97202 */ /* 0x000fe20000000f00 */
[----:B------:R-:W-:Y:S02]  /*40800*/  IMAD.MOV.U32 R168, RZ, RZ, R190 ;  /* 0x000000ffffa87224 */ /* 0x000fe400078e00be */
[----:B------:R-:W-:Y:S01]  /*40810*/  IMAD.MOV.U32 R157, RZ, RZ, R156 ;  /* 0x000000ffff9d7224 */ /* 0x000fe200078e009c */
[----:B------:R-:W2:Y:S01]  /*40820*/  LDL.LU R177, [R1+0xde0] ;  /* 0x000de00001b17983 */ /* 0x000ea20000300800 */
[----:B------:R-:W-:Y:S02]  /*40830*/  IMAD.MOV.U32 R17, RZ, RZ, R16 ;  /* 0x000000ffff117224 */ /* 0x000fe400078e0010 */
[----:B------:R-:W-:Y:S01]  /*40840*/  IMAD.MOV.U32 R156, RZ, RZ, R191 ;  /* 0x000000ffff9c7224 */ /* 0x000fe200078e00bf */
[----:B------:R-:W-:Y:S01]  /*40850*/  LDGSTS.E [R2+0x67080], desc[UR8][R4.64], P0 ;  /* 0x6708000004027fae */ /* 0x000fe20008121848 */
[----:B------:R-:W-:-:S03]  /*40860*/  IMAD.MOV.U32 R16, RZ, RZ, R189 ;  /* 0x000000ffff107224 */ /* 0x000fc600078e00bd */
[----:B------:R-:W-:Y:S04]  /*40870*/  LDGSTS.E [R2+0x67480], desc[UR8][R168.64], P0 ;  /* 0x67480000a8027fae */ /* 0x000fe80008121848 */
[----:B------:R-:W2:Y:S04]  /*40880*/  LDL.LU R189, [R1+0xddc] ;  /* 0x000ddc0001bd7983 */ /* 0x000ea80000300800 */
[----:B------:R-:W-:Y:S04]  /*40890*/  LDGSTS.E [R2+0x67880], desc[UR8][R156.64], P0 ;  /* 0x678800009c027fae */ /* 0x000fe80008121848 */
[----:B------:R1:W-:Y:S01]  /*408a0*/  LDGSTS.E [R2+0x67c80], desc[UR8][R16.64], P0 ;  /* 0x67c8000010027fae */ /* 0x0003e20008121848 */
[----:B---3--:R-:W-:-:S02]  /*408b0*/  IADD3 R0, P1, R0, UR5, RZ ;  /* 0x0000000500007c10 */ /* 0x008fc4000ff3e0ff */
[----:B-1----:R-:W-:Y:S02]  /*408c0*/  LOP3.LUT R2, R188, 0x20, RZ, 0x3c, !PT ;  /* 0x00000020bc027812 */ /* 0x002fe400078e3cff */
[----:B------:R-:W-:Y:S01]  /*408d0*/  IADD3 R7, P2, R7, UR5, RZ ;  /* 0x0000000507077c10 */ /* 0x000fe2000ff5e0ff */
[----:B------:R1:W-:Y:S01]  /*408e0*/  STL [R1+0xd20], R0 ;  /* 0x000d200001007387 */ /* 0x0003e20000100800 */
[----:B------:R-:W-:Y:S01]  /*408f0*/  IADD3 R2, R2, UR17, RZ ;  /* 0x0000001102027c10 */ /* 0x000fe2000fffe0ff */
[----:B------:R-:W-:Y:S02]  /*40900*/  IMAD.MOV.U32 R4, RZ, RZ, R0 ;  /* 0x000000ffff047224 */ /* 0x000fe400078e0000 */
        /* <DEDUP_REMOVED lines=11> */
[----:B------:R-:W-:-:S03]  /*409c0*/  MOV R5, R173 ;  /* 0x000000ad00057202 */ /* 0x000fc60000000f00 */
        /* <DEDUP_REMOVED lines=8> */
[----:B-1----:R-:W-:-:S02]  /*40a50*/  IMAD.MOV.U32 R4, RZ, RZ, R172 ;  /* 0x000000ffff047224 */ /* 0x002fc400078e00ac */
        /* <DEDUP_REMOVED lines=8> */
[----:B------:R-:W-:-:S03]  /*40ae0*/  MOV R5, R189 ;  /* 0x000000bd00057202 */ /* 0x000fc60000000f00 */
[----:B------:R-:W2:Y:S04]  /*40af0*/  LDL.LU R189, [R1+0xedc] ;  /* 0x000edc0001bd7983 */ /* 0x000ea80000300800 */
[----:B------:R1:W-:Y:S01]  /*40b00*/  LDGSTS.E [R2+0x60d00], desc[UR8][R4.64], P0 ;  /* 0x60d0000004027fae */ /* 0x0003e20008121848 */
[----:B----4-:R-:W-:Y:S02]  /*40b10*/  IADD3 R0, P1, R0, UR5, RZ ;  /* 0x0000000500007c10 */ /* 0x010fe4000ff3e0ff */
[----:B---3--:R-:W-:-:S03]  /*40b20*/  IADD3 R6, P2, R6, UR5, RZ ;  /* 0x0000000506067c10 */ /* 0x008fc6000ff5e0ff */
[----:B------:R3:W-:Y:S01]  /*40b30*/  STL [R1+0xe20], R0 ;  /* 0x000e200001007387 */ /* 0x0007e20000100800 */
[----:B-1----:R-:W-:Y:S01]  /*40b40*/  IMAD.MOV.U32 R4, RZ, RZ, R0 ;  /* 0x000000ffff047224 */ /* 0x002fe200078e0000 */
[----:B------:R-:W-:Y:S02]  /*40b50*/  IADD3.X R7, R7, UR7, RZ, P1, !PT ;  /* 0x0000000707077c10 */ /* 0x000fe40008ffe4ff */
[----:B--2---:R-:W-:-:S03]  /*40b60*/  IADD3.X R173, R173, UR7, RZ, P2, !PT ;  /* 0x00000007adad7c10 */ /* 0x004fc600097fe4ff */
[----:B------:R-:W-:Y:S01]  /*40b70*/  IMAD.MOV.U32 R5, RZ, RZ, R7 ;  /* 0x000000ffff057224 */ /* 0x000fe200078e0007 */
[----:B------:R1:W-:Y:S04]  /*40b80*/  STL [R1+0xe1c], R7 ;  /* 0x000e1c0701007387 */ /* 0x0003e80000100800 */
[----:B------:R2:W-:Y:S04]  /*40b90*/  STL [R1+0xe60], R6 ;  /* 0x000e600601007387 */ /* 0x0005e80000100800 */
[----:B---3--:R-:W3:Y:S04]  /*40ba0*/  LDL.LU R0, [R1+0xf20] ;  /* 0x000f200001007983 */ /* 0x008ee80000300800 */
[----:B------:R4:W-:Y:S04]  /*40bb0*/  STL [R1+0xe5c], R173 ;  /* 0x000e5cad01007387 */ /* 0x0009e80000100800 */
[----:B------:R4:W-:Y:S04]  /*40bc0*/  LDGSTS.E [R2+0x61100], desc[UR8][R4.64], P0 ;  /* 0x6110000004027fae */ /* 0x0009e80008121848 */
[----:B-1----:R-:W3:Y:S01]  /*40bd0*/  LDL.LU R7, [R1+0xf60] ;  /* 0x000f600001077983 */ /* 0x002ee20000300800 */
[----:B----4-:R-:W-:-:S03]  /*40be0*/  IMAD.MOV.U32 R4, RZ, RZ, R6 ;  /* 0x000000ffff047224 */ /* 0x010fc600078e0006 */
[----:B--2---:R-:W2:Y:S01]  /*40bf0*/  LDL.LU R6, [R1+0xf1c] ;  /* 0x000f1c0001067983 */ /* 0x004ea20000300800 */
[----:B------:R-:W-:-:S03]  /*40c00*/  MOV R5, R173 ;  /* 0x000000ad00057202 */ /* 0x000fc60000000f00 */
[----:B------:R-:W4:Y:S01]  /*40c10*/  LDL.LU R173, [R1+0xf5c] ;  /* 0x000f5c0001ad7983 */ /* 0x000f220000300800 */
[----:B------:R-:W-:Y:S02]  /*40c20*/  IADD3 R172, P1, R172, UR5, RZ ;  /* 0x00000005acac7c10 */ /* 0x000fe4000ff3e0ff */
[----:B------:R-:W-:Y:S01]  /*40c30*/  IADD3 R176, P2, R176, UR5, RZ ;  /* 0x00000005b0b07c10 */ /* 0x000fe2000ff5e0ff */
[----:B------:R1:W-:Y:S01]  /*40c40*/  LDGSTS.E [R2+0x61500], desc[UR8][R4.64], P0 ;  /* 0x6150000004027fae */ /* 0x0003e20008121848 */
[----:B------:R-:W-:-:S03]  /*40c50*/  IADD3.X R177, R177, UR7, RZ, P1, !PT ;  /* 0x00000007b1b17c10 */ /* 0x000fc60008ffe4ff */
[----:B------:R1:W-:Y:S01]  /*40c60*/  STL [R1+0xea0], R172 ;  /* 0x000ea0ac01007387 */ /* 0x0003e20000100800 */
[----:B------:R-:W-:-:S03]  /*40c70*/  IADD3.X R189, R189, UR7, RZ, P2, !PT ;  /* 0x00000007bdbd7c10 */ /* 0x000fc600097fe4ff */
[----:B------:R1:W-:Y:S02]  /*40c80*/  STL [R1+0xe9c], R177 ;  /* 0x000e9cb101007387 */ /* 0x0003e40000100800 */
[----:B-1----:R-:W-:Y:S02]  /*40c90*/  IMAD.MOV.U32 R4, RZ, RZ, R172 ;  /* 0x000000ffff047224 */ /* 0x002fe400078e00ac */
[----:B------:R-:W-:Y:S01]  /*40ca0*/  IMAD.MOV.U32 R5, RZ, RZ, R177 ;  /* 0x000000ffff057224 */ /* 0x000fe200078e00b1 */
[----:B------:R1:W-:Y:S04]  /*40cb0*/  STL [R1+0xee0], R176 ;  /* 0x000ee0b001007387 */ /* 0x0003e80000100800 */
[----:B------:R-:W4:Y:S04]  /*40cc0*/  LDL.LU R172, [R1+0xfa0] ;  /* 0x000fa00001ac7983 */ /* 0x000f280000300800 */
[----:B------:R1:W-:Y:S04]  /*40cd0*/  STL [R1+0xedc], R189 ;  /* 0x000edcbd01007387 */ /* 0x0003e80000100800 */
[----:B------:R1:W-:Y:S04]  /*40ce0*/  LDGSTS.E [R2+0x61900], desc[UR8][R4.64], P0 ;  /* 0x6190000004027fae */ /* 0x0003e80008121848 */
[----:B------:R-:W4:Y:S01]  /*40cf0*/  LDL.LU R177, [R1+0xfe0] ;  /* 0x000fe00001b17983 */ /* 0x000f220000300800 */
[----:B-1----:R-:W-:-:S03]  /*40d00*/  IMAD.MOV.U32 R4, RZ, RZ, R176 ;  /* 0x000000ffff047224 */ /* 0x002fc600078e00b0 */
[----:B------:R-:W4:Y:S01]  /*40d10*/  LDL.LU R176, [R1+0xf9c] ;  /* 0x000f9c0001b07983 */ /* 0x000f220000300800 */
[----:B------:R-:W-:-:S03]  /*40d20*/  MOV R5, R189 ;  /* 0x000000bd00057202 */ /* 0x000fc60000000f00 */
[----:B------:R-:W4:Y:S04]  /*40d30*/  LDL.LU R189, [R1+0xfdc] ;  /* 0x000fdc0001bd7983 */ /* 0x000f280000300800 */
[----:B------:R1:W-:Y:S01]  /*40d40*/  LDGSTS.E [R2+0x61d00], desc[UR8][R4.64], P0 ;  /* 0x61d0000004027fae */ /* 0x0003e20008121848 */
[----:B---3--:R-:W-:-:S05]  /*40d50*/  IADD3 R0, P1, R0, UR5, RZ ;  /* 0x0000000500007c10 */ /* 0x008fca000ff3e0ff */
[----:B------:R3:W-:Y:S01]  /*40d60*/  STL [R1+0xf20], R0 ;  /* 0x000f200001007387 */ /* 0x0007e20000100800 */
[----:B-1----:R-:W-:Y:S01]  /*40d70*/  IMAD.MOV.U32 R4, RZ, RZ, R0 ;  /* 0x000000ffff047224 */ /* 0x002fe200078e0000 */
[----:B------:R-:W-:Y:S02]  /*40d80*/  IADD3 R7, P2, R7, UR5, RZ ;  /* 0x0000000507077c10 */ /* 0x000fe4000ff5e0ff */
[----:B--2---:R-:W-:Y:S02]  /*40d90*/  IADD3.X R6, R6, UR7, RZ, P1, !PT ;  /* 0x0000000706067c10 */ /* 0x004fe40008ffe4ff */
[----:B----4-:R-:W-:-:S03]  /*40da0*/  IADD3.X R173, R173, UR7, RZ, P2, !PT ;  /* 0x00000007adad7c10 */ /* 0x010fc600097fe4ff */
[----:B------:R-:W-:Y:S01]  /*40db0*/  IMAD.MOV.U32 R5, RZ, RZ, R6 ;  /* 0x000000ffff057224 */ /* 0x000fe200078e0006 */
[----:B------:R1:W-:Y:S04]  /*40dc0*/  STL [R1+0xf1c], R6 ;  /* 0x000f1c0601007387 */ /* 0x0003e80000100800 */
[----:B------:R2:W-:Y:S04]  /*40dd0*/  STL [R1+0xf60], R7 ;  /* 0x000f600701007387 */ /* 0x0005e80000100800 */
[----:B---3--:R-:W3:Y:S04]  /*40de0*/  LDL.LU R0, [R1+0x1020] ;  /* 0x0010200001007983 */ /* 0x008ee80000300800 */
[----:B------:R4:W-:Y:S04]  /*40df0*/  STL [R1+0xf5c], R173 ;  /* 0x000f5cad01007387 */ /* 0x0009e80000100800 */
[----:B------:R2:W-:Y:S04]  /*40e00*/  LDGSTS.E [R2+0x62100], desc[UR8][R4.64], P0 ;  /* 0x6210000004027fae */ /* 0x0005e80008121848 */
[----:B-1----:R-:W3:Y:S01]  /*40e10*/  LDL.LU R6, [R1+0x1060] ;  /* 0x0010600001067983 */ /* 0x002ee20000300800 */
[----:B--2---:R-:W-:-:S03]  /*40e20*/  IMAD.MOV.U32 R4, RZ, RZ, R7 ;  /* 0x000000ffff047224 */ /* 0x004fc600078e0007 */
[----:B------:R-:W2:Y:S01]  /*40e30*/  LDL.LU R7, [R1+0x101c] ;  /* 0x00101c0001077983 */ /* 0x000ea20000300800 */
[----:B------:R-:W-:-:S03]  /*40e40*/  MOV R5, R173 ;  /* 0x000000ad00057202 */ /* 0x000fc60000000f00 */
[----:B----4-:R-:W4:Y:S01]  /*40e50*/  LDL.LU R173, [R1+0x105c] ;  /* 0x00105c0001ad7983 */ /* 0x010f220000300800 */
        /* <DEDUP_REMOVED lines=40> */
[----:B------:R-:W-:Y:S01]  /*410e0*/  STL [R1+0x10a0], R172 ;  /* 0x0010a0ac01007387 */ /* 0x000fe20000100800 */
[----:B------:R-:W-:-:S03]  /*410f0*/  IADD3.X R189, R189, UR7, RZ, P2, !PT ;  /* 0x00000007bdbd7c10 */ /* 0x000fc600097fe4ff */
[----:B------:R1:W-:Y:S02]  /*41100*/  STL [R1+0x109c], R177 ;  /* 0x00109cb101007387 */ /* 0x0003e40000100800 */
[----:B-1----:R-:W-:Y:S02]  /*41110*/  IMAD.MOV.U32 R4, RZ, RZ, R172 ;  /* 0x000000ffff047224 */ /* 0x002fe400078e00ac */
[----:B------:R-:W-:Y:S01]  /*41120*/  IMAD.MOV.U32 R5, RZ, RZ, R177 ;  /* 0x000000ffff057224 */ /* 0x000fe200078e00b1 */
[----:B------:R-:W-:Y:S04]  /*41130*/  STL [R1+0x10e0], R176 ;  /* 0x0010e0b001007387 */ /* 0x000fe80000100800 */
[----:B------:R1:W-:Y:S04]  /*41140*/  LDGSTS.E [R2+0x63900], desc[UR8][R4.64], P0 ;  /* 0x6390000004027fae */ /* 0x0003e80008121848 */
[----:B------:R-:W4:Y:S04]  /*41150*/  LDL.LU R177, [R1+0x11a0] ;  /* 0x0011a00001b17983 */ /* 0x000f280000300800 */
[----:B------:R1:W-:Y:S04]  /*41160*/  STL [R1+0x10dc], R189 ;  /* 0x0010dcbd01007387 */ /* 0x0003e80000100800 */
[----:B------:R-:W4:Y:S01]  /*41170*/  LDL.LU R172, [R1+0x11e0] ;  /* 0x0011e00001ac7983 */ /* 0x000f220000300800 */
[----:B-1----:R-:W-:-:S03]  /*41180*/  MOV R5, R189 ;  /* 0x000000bd00057202 */ /* 0x002fc60000000f00 */
[----:B------:R-:W4:Y:S01]  /*41190*/  LDL.LU R189, [R1+0x119c] ;  /* 0x00119c0001bd7983 */ /* 0x000f220000300800 */
[----:B------:R-:W-:-:S03]  /*411a0*/  IMAD.MOV.U32 R4, RZ, RZ, R176 ;  /* 0x000000ffff047224 */ /* 0x000fc600078e00b0 */
[----:B------:R-:W4:Y:S04]  /*411b0*/  LDL.LU R176, [R1+0x11dc] ;  /* 0x0011dc0001b07983 */ /* 0x000f280000300800 */
[----:B------:R1:W-:Y:S01]  /*411c0*/  LDGSTS.E [R2+0x63d00], desc[UR8][R4.64], P0 ;  /* 0x63d0000004027fae */ /* 0x0003e20008121848 */
[----:B---3--:R-:W-:-:S05]  /*411d0*/  IADD3 R0, P1, R0, UR5, RZ ;  /* 0x0000000500007c10 */ /* 0x008fca000ff3e0ff */
[----:B------:R-:W-:Y:S01]  /*411e0*/  STL [R1+0x1120], R0 ;  /* 0x0011200001007387 */ /* 0x000fe20000100800 */
[----:B-1----:R-:W-:Y:S01]  /*411f0*/  IMAD.MOV.U32 R4, RZ, RZ, R0 ;  /* 0x000000ffff047224 */ /* 0x002fe200078e0000 */
[----:B------:R-:W-:Y:S02]  /*41200*/  IADD3 R7, P2, R7, UR5, RZ ;  /* 0x0000000507077c10 */ /* 0x000fe4000ff5e0ff */
[----:B--2---:R-:W-:Y:S02]  /*41210*/  IADD3.X R6, R6, UR7, RZ, P1, !PT ;  /* 0x0000000706067c10 */ /* 0x004fe40008ffe4ff */
[----:B----4-:R-:W-:-:S03]  /*41220*/  IADD3.X R173, R173, UR7, RZ, P2, !PT ;  /* 0x00000007adad7c10 */ /* 0x010fc600097fe4ff */
        /* <DEDUP_REMOVED lines=9> */
[----:B------:R-:W-:-:S03]  /*412c0*/  MOV R5, R173 ;  /* 0x000000ad00057202 */ /* 0x000fc60000000f00 */
[----:B-1----:R-:W3:Y:S01]  /*412d0*/  LDL.LU R173, [R1+0x125c] ;  /* 0x00125c0001ad7983 */ /* 0x002ee20000300800 */
[----:B------:R-:W-:-:S03]  /*412e0*/  IADD3 R177, P1, R177, UR5, RZ ;  /* 0x00000005b1b17c10 */ /* 0x000fc6000ff3e0ff */
[----:B------:R1:W-:Y:S01]  /*412f0*/  LDGSTS.E [R2+0x64500], desc[UR8][R4.64], P0 ;  /* 0x6450000004027fae */ /* 0x0003e20008121848 */
[----:B------:R-:W-:Y:S02]  /*41300*/  IADD3 R172, P2, R172, UR5, RZ ;  /* 0x00000005acac7c10 */ /* 0x000fe4000ff5e0ff */
[----:B------:R-:W-:Y:S01]  /*41310*/  IADD3.X R189, R189, UR7, RZ, P1, !PT ;  /* 0x00000007bdbd7c10 */ /* 0x000fe20008ffe4ff */
[----:B------:R-:W-:Y:S01]  /*41320*/  STL [R1+0x11a0], R177 ;  /* 0x0011a0b101007387 */ /* 0x000fe20000100800 */
[----:B------:R-:W-:Y:S01]  /*41330*/  IADD3.X R176, R176, UR7, RZ, P2, !PT ;  /* 0x00000007b0b07c10 */ /* 0x000fe200097fe4ff */
[----:B-1----:R-:W-:Y:S02]  /*41340*/  IMAD.MOV.U32 R4, RZ, RZ, R177 ;  /* 0x000000ffff047224 */ /* 0x002fe400078e00b1 */
[----:B------:R-:W-:Y:S01]  /*41350*/  IMAD.MOV.U32 R5, RZ, RZ, R189 ;  /* 0x000000ffff057224 */ /* 0x000fe200078e00bd */
[----:B------:R-:W-:Y:S04]  /*41360*/  STL [R1+0x119c], R189 ;  /* 0x00119cbd01007387 */ /* 0x000fe80000100800 */
[----:B------:R-:W-:Y:S04]  /*41370*/  STL [R1+0x11e0], R172 ;  /* 0x0011e0ac01007387 */ /* 0x000fe80000100800 */
[----:B------:R1:W-:Y:S04]  /*41380*/  LDGSTS.E [R2+0x64900], desc[UR8][R4.64], P0 ;  /* 0x6490000004027fae */ /* 0x0003e80008121848 */
[----:B------:R1:W-:Y:S02]  /*41390*/  STL [R1+0x11dc], R176 ;  /* 0x0011dcb001007387 */ /* 0x0003e40000100800 */
[----:B-1----:R-:W-:Y:S01]  /*413a0*/  MOV R5, R176 ;  /* 0x000000b000057202 */ /* 0x002fe20000000f00 */
        /* <DEDUP_REMOVED lines=10> */
[----:B-1----:R-:W-:Y:S01]  /*41450*/  IMAD.MOV.U32 R4, RZ, RZ, R6 ;  /* 0x000000ffff047224 */ /* 0x002fe200078e0006 */
[----:B---3--:R-:W-:Y:S02]  /*41460*/  IADD3.X R173, R173, UR7, RZ, P2, !PT ;  /* 0x00000007adad7c10 */ /* 0x008fe400097fe4ff */
        /* <DEDUP_REMOVED lines=9> */
[----:B-1----:R-:W-:Y:S01]  /*41500*/  IMAD.MOV.U32 R4, RZ, RZ, R0 ;  /* 0x000000ffff047224 */ /* 0x002fe200078e0000 */
[----:B------:R-:W-:-:S02]  /*41510*/  MOV R5, R173 ;  /* 0x000000ad00057202 */ /* 0x000fc40000000f00 */
[----:B---3--:R-:W3:Y:S01]  /*41520*/  LDL.LU R173, [R1+0x13a0] ;  /* 0x0013a00001ad7983 */ /* 0x008ee20000300800 */
[----:B------:R-:W-:-:S03]  /*41530*/  IADD3 R172, P1, R172, UR5, RZ ;  /* 0x00000005acac7c10 */ /* 0x000fc6000ff3e0ff */
[----:B------:R1:W-:Y:S01]  /*41540*/  LDGSTS.E [R2+0x65500], desc[UR8][R4.64], P0 ;  /* 0x6550000004027fae */ /* 0x0003e20008121848 */
[----:B------:R-:W-:-:S03]  /*41550*/  IADD3.X R176, R176, UR7, RZ, P1, !PT ;  /* 0x00000007b0b07c10 */ /* 0x000fc60008ffe4ff */
[----:B------:R-:W3:Y:S01]  /*41560*/  LDL.LU R0, [R1+0x13e0] ;  /* 0x0013e00001007983 */ /* 0x000ee20000300800 */
[----:B------:R-:W-:-:S04]  /*41570*/  IADD3 R190, P2, R190, UR5, RZ ;  /* 0x00000005bebe7c10 */ /* 0x000fc8000ff5e0ff */
[----:B------:R-:W-:Y:S01]  /*41580*/  IADD3.X R191, R191, UR7, RZ, P2, !PT ;  /* 0x00000007bfbf7c10 */ /* 0x000fe200097fe4ff */
[----:B-1----:R-:W-:Y:S02]  /*41590*/  IMAD.MOV.U32 R4, RZ, RZ, R172 ;  /* 0x000000ffff047224 */ /* 0x002fe400078e00ac */
[----:B------:R-:W-:Y:S01]  /*415a0*/  IMAD.MOV.U32 R5, RZ, RZ, R176 ;  /* 0x000000ffff057224 */ /* 0x000fe200078e00b0 */
[----:B------:R-:W-:Y:S04]  /*415b0*/  STL [R1+0x12a0], R172 ;  /* 0x0012a0ac01007387 */ /* 0x000fe80000100800 */
[----:B------:R1:W-:Y:S04]  /*415c0*/  STL [R1+0x129c], R176 ;  /* 0x00129cb001007387 */ /* 0x0003e80000100800 */
[----:B------:R1:W-:Y:S04]  /*415d0*/  LDGSTS.E [R2+0x65900], desc[UR8][R4.64], P0 ;  /* 0x6590000004027fae */ /* 0x0003e80008121848 */
[----:B------:R-:W-:Y:S04]  /*415e0*/  STL [R1+0x12e0], R190 ;  /* 0x0012e0be01007387 */ /* 0x000fe80000100800 */
[----:B-1----:R-:W3:Y:S01]  /*415f0*/  LDL.LU R176, [R1+0x139c] ;  /* 0x00139c0001b07983 */ /* 0x002ee20000300800 */
[----:B------:R-:W-:Y:S01]  /*41600*/  IMAD.MOV.U32 R4, RZ, RZ, R190 ;  /* 0x000000ffff047224 */ /* 0x000fe200078e00be */
[----:B------:R-:W-:-:S02]  /*41610*/  MOV R5, R191 ;  /* 0x000000bf00057202 */ /* 0x000fc40000000f00 */
[----:B------:R-:W-:Y:S04]  /*41620*/  STL [R1+0x12dc], R191 ;  /* 0x0012dcbf01007387 */ /* 0x000fe80000100800 */
[----:B------:R-:W3:Y:S04]  /*41630*/  LDL.LU R172, [R1+0x13dc] ;  /* 0x0013dc0001ac7983 */ /* 0x000ee80000300800 */
[----:B------:R1:W-:Y:S01]  /*41640*/  LDGSTS.E [R2+0x65d00], desc[UR8][R4.64], P0 ;  /* 0x65d0000004027fae */ /* 0x0003e20008121848 */
[----:B--2---:R-:W-:-:S05]  /*41650*/  IADD3 R6, P1, R6, UR5, RZ ;  /* 0x0000000506067c10 */ /* 0x004fca000ff3e0ff */
[----:B------:R2:W-:Y:S01]  /*41660*/  STL [R1+0x1320], R6 ;  /* 0x0013200601007387 */ /* 0x0005e20000100800 */
[----:B----4-:R-:W-:Y:S02]  /*41670*/  IADD3 R7, P2, R7, UR5, RZ ;  /* 0x0000000507077c10 */ /* 0x010fe4000ff5e0ff */
[----:B------:R-:W-:Y:S01]  /*41680*/  IADD3.X R189, R189, UR7, RZ, P1, !PT ;  /* 0x00000007bdbd7c10 */ /* 0x000fe20008ffe4ff */
[----:B-1----:R-:W-:Y:S01]  /*41690*/  IMAD.MOV.U32 R4, RZ, RZ, R6 ;  /* 0x000000ffff047224 */ /* 0x002fe200078e0006 */
[----:B------:R-:W-:-:S03]  /*416a0*/  IADD3.X R177, R177, UR7, RZ, P2, !PT ;  /* 0x00000007b1b17c10 */ /* 0x000fc600097fe4ff */
[----:B------:R-:W-:Y:S01]  /*416b0*/  IMAD.MOV.U32 R5, RZ, RZ, R189 ;  /* 0x000000ffff057224 */ /* 0x000fe200078e00bd */
[----:B------:R-:W-:Y:S04]  /*416c0*/  STL [R1+0x131c], R189 ;  /* 0x00131cbd01007387 */ /* 0x000fe80000100800 */
[----:B------:R1:W-:Y:S04]  /*416d0*/  STL [R1+0x1360], R7 ;  /* 0x0013600701007387 */ /* 0x0003e80000100800 */
[----:B--2---:R-:W2:Y:S04]  /*416e0*/  LDL.LU R6, [R1+0x1420] ;  /* 0x0014200001067983 */ /* 0x004ea80000300800 */
[----:B------:R4:W-:Y:S04]  /*416f0*/  LDGSTS.E [R2+0x66100], desc[UR8][R4.64], P0 ;  /* 0x6610000004027fae */ /* 0x0009e80008121848 */
[----:B------:R-:W-:Y:S01]  /*41700*/  STL [R1+0x135c], R177 ;  /* 0x00135cb101007387 */ /* 0x000fe20000100800 */
[----:B----4-:R-:W-:-:S03]  /*41710*/  IMAD.MOV.U32 R4, RZ, RZ, R7 ;  /* 0x000000ffff047224 */ /* 0x010fc600078e0007 */
[----:B-1----:R-:W4:Y:S01]  /*41720*/  LDL.LU R7, [R1+0x141c] ;  /* 0x00141c0001077983 */ /* 0x002f220000300800 */
[----:B---3--:R-:W-:Y:S02]  /*41730*/  IADD3 R173, P1, R173, UR5, RZ ;  /* 0x00000005adad7c10 */ /* 0x008fe4000ff3e0ff */
[----:B------:R-:W-:Y:S02]  /*41740*/  MOV R5, R177 ;  /* 0x000000b100057202 */ /* 0x000fe40000000f00 */
[----:B------:R-:W-:-:S03]  /*41750*/  IADD3 R0, P2, R0, UR5, RZ ;  /* 0x0000000500007c10 */ /* 0x000fc6000ff5e0ff */
[----:B------:R1:W-:Y:S04]  /*41760*/  LDGSTS.E [R2+0x66500], desc[UR8][R4.64], P0 ;  /* 0x6650000004027fae */ /* 0x0003e80008121848 */
[----:B------:R-:W-:Y:S01]  /*41770*/  STL [R1+0x13a0], R173 ;  /* 0x0013a0ad01007387 */ /* 0x000fe20000100800 */
[----:B-1----:R-:W-:Y:S01]  /*41780*/  IMAD.MOV.U32 R4, RZ, RZ, R173 ;  /* 0x000000ffff047224 */ /* 0x002fe200078e00ad */
        /* <DEDUP_REMOVED lines=8> */
[----:B-1----:R-:W-:Y:S01]  /*41810*/  IMAD.MOV.U32 R4, RZ, RZ, R0 ;  /* 0x000000ffff047224 */ /* 0x002fe200078e0000 */
[----:B------:R-:W-:-:S02]  /*41820*/  MOV R5, R172 ;  /* 0x000000ac00057202 */ /* 0x000fc40000000f00 */
[----:B------:R1:W-:Y:S04]  /*41830*/  STL [R1+0x13dc], R172 ;  /* 0x0013dcac01007387 */ /* 0x0003e80000100800 */
[----:B---3--:R-:W3:Y:S04]  /*41840*/  LDL.LU R0, [R1+0xd28] ;  /* 0x000d280001007983 */ /* 0x008ee80000300800 */
[----:B------:R2:W-:Y:S04]  /*41850*/  LDGSTS.E [R2+0x66d00], desc[UR8][R4.64], P0 ;  /* 0x66d0000004027fae */ /* 0x0005e80008121848 */
[----:B-1----:R-:W3:Y:S01]  /*41860*/  LDL.LU R172, [R1+0xd68] ;  /* 0x000d680001ac7983 */ /* 0x002ee20000300800 */
[----:B--2---:R-:W-:-:S05]  /*41870*/  IADD3 R6, P1, R6, UR5, RZ ;  /* 0x0000000506067c10 */ /* 0x004fca000ff3e0ff */
[----:B------:R1:W-:Y:S01]  /*41880*/  STL [R1+0x1420], R6 ;  /* 0x0014200601007387 */ /* 0x0003e20000100800 */
[----:B------:R-:W-:Y:S01]  /*41890*/  IMAD.MOV.U32 R4, RZ, RZ, R6 ;  /* 0x000000ffff047224 */ /* 0x000fe200078e0006 */
[----:B----4-:R-:W-:-:S05]  /*418a0*/  IADD3.X R7, R7, UR7, RZ, P1, !PT ;  /* 0x0000000707077c10 */ /* 0x010fca0008ffe4ff */
        /* <DEDUP_REMOVED lines=10> */
[----:B------:R-:W-:Y:S02]  /*41950*/  IMAD.MOV.U32 R167, RZ, RZ, R166 ;  /* 0x000000ffffa77224 */ /* 0x000fe400078e00a6 */
[----:B------:R-:W-:Y:S01]  /*41960*/  IMAD.MOV.U32 R166, RZ, RZ, R190 ;  /* 0x000000ffffa67224 */ /* 0x000fe200078e00be */
[----:B------:R-:W2:Y:S01]  /*41970*/  LDL.LU R177, [R1+0xde8] ;  /* 0x000de80001b17983 */ /* 0x000ea20000300800 */
[----:B------:R-:W-:Y:S01]  /*41980*/  IMAD.MOV.U32 R155, RZ, RZ, R154 ;  /* 0x000000ffff9b7224 */ /* 0x000fe200078e009a */
[----:B------:R-:W-:Y:S01]  /*41990*/  MOV R154, R191 ;  /* 0x000000bf009a7202 */ /* 0x000fe20000000f00 */
[----:B------:R-:W-:Y:S01]  /*419a0*/  IMAD.MOV.U32 R15, RZ, RZ, R14 ;  /* 0x000000ffff0f7224 */ /* 0x000fe200078e000e */
[----:B------:R-:W-:Y:S01]  /*419b0*/  MOV R14, R189 ;  /* 0x000000bd000e7202 */ /* 0x000fe20000000f00 */
[----:B------:R-:W-:Y:S04]  /*419c0*/  LDGSTS.E [R2+0x67100], desc[UR8][R4.64], P0 ;  /* 0x6710000004027fae */ /* 0x000fe80008121848 */
[----:B------:R-:W-:Y:S04]  /*419d0*/  LDGSTS.E [R2+0x67500], desc[UR8][R166.64], P0 ;  /* 0x67500000a6027fae */ /* 0x000fe80008121848 */
[----:B------:R-:W-:Y:S04]  /*419e0*/  LDGSTS.E [R2+0x67900], desc[UR8][R154.64], P0 ;  /* 0x679000009a027fae */ /* 0x000fe80008121848 */
[----:B------:R-:W2:Y:S04]  /*419f0*/  LDL.LU R189, [R1+0xde4] ;  /* 0x000de40001bd7983 */ /* 0x000ea80000300800 */
[----:B------:R1:W-:Y:S01]  /*41a00*/  LDGSTS.E [R2+0x67d00], desc[UR8][R14.64], P0 ;  /* 0x67d000000e027fae */ /* 0x0003e20008121848 */
[----:B---3--:R-:W-:-:S02]  /*41a10*/  IADD3 R0, P1, R0, UR5, RZ ;  /* 0x0000000500007c10 */ /* 0x008fc4000ff3e0ff */
[----:B-1----:R-:W-:Y:S02]  /*41a20*/  LOP3.LUT R2, R188, 0x30, RZ, 0x3c, !PT ;  /* 0x00000030bc027812 */ /* 0x002fe400078e3cff */
[----:B------:R-:W-:Y:S01]  /*41a30*/  IADD3 R172, P2, R172, UR5, RZ ;  /* 0x00000005acac7c10 */ /* 0x000fe2000ff5e0ff */
[----:B------:R1:W-:Y:S02]  /*41a40*/  STL [R1+0xd28], R0 ;  /* 0x000d280001007387 */ /* 0x0003e40000100800 */
[----:B------:R-:W-:Y:S02]  /*41a50*/  VIADD R2, R2, UR17 ;  /* 0x0000001102027c36 */ /* 0x000fe40008000000 */
[----:B------:R-:W-:Y:S01]  /*41a60*/  IMAD.MOV.U32 R4, RZ, RZ, R0 ;  /* 0x000000ffff047224 */ /* 0x000fe200078e0000 */
        /* <DEDUP_REMOVED lines=9> */
[----:B-1----:R-:W-:-:S03]  /*41b00*/  MOV R4, R172 ;  /* 0x000000ac00047202 */ /* 0x002fc60000000f00 */
        /* <DEDUP_REMOVED lines=17> */
[----:B-1----:R-:W-:-:S03]  /*41c20*/  MOV R4, R177 ;  /* 0x000000b100047202 */ /* 0x002fc60000000f00 */
[----:B------:R-:W2:Y:S01]  /*41c30*/  LDL.LU R177, [R1+0xea4] ;  /* 0x000ea40001b17983 */ /* 0x000ea20000300800 */
[----:B------:R-:W-:-:S03]  /*41c40*/  IMAD.MOV.U32 R5, RZ, RZ, R189 ;  /* 0x000000ffff057224 */ /* 0x000fc600078e00bd */
        /* <DEDUP_REMOVED lines=15> */
[----:B----4-:R-:W-:-:S03]  /*41d40*/  MOV R4, R6 ;  /* 0x0000000600047202 */ /* 0x010fc60000000f00 */
[----:B--2---:R-:W2:Y:S01]  /*41d50*/  LDL.LU R6, [R1+0xf24] ;  /* 0x000f240001067983 */ /* 0x004ea20000300800 */
[----:B------:R-:W-:-:S03]  /*41d60*/  IMAD.MOV.U32 R5, RZ, RZ, R173 ;  /* 0x000000ffff057224 */ /* 0x000fc600078e00ad */
        /* <DEDUP_REMOVED lines=15> */
[----:B-1----:R-:W-:-:S03]  /*41e60*/  MOV R4, R176 ;  /* 0x000000b000047202 */ /* 0x002fc60000000f00 */
[----:B------:R-:W4:Y:S01]  /*41e70*/  LDL.LU R176, [R1+0xfa4] ;  /* 0x000fa40001b07983 */ /* 0x000f220000300800 */
[----:B------:R-:W-:-:S03]  /*41e80*/  IMAD.MOV.U32 R5, RZ, RZ, R189 ;  /* 0x000000ffff057224 */ /* 0x000fc600078e00bd */
        /* <DEDUP_REMOVED lines=15> */
[----:B--2---:R-:W-:-:S03]  /*41f80*/  MOV R4, R172 ;  /* 0x000000ac00047202 */ /* 0x004fc60000000f00 */
[----:B------:R-:W2:Y:S01]  /*41f90*/  LDL.LU R172, [R1+0x1024] ;  /* 0x0010240001ac7983 */ /* 0x000ea20000300800 */
[----:B------:R-:W-:-:S03]  /*41fa0*/  IMAD.MOV.U32 R5, RZ, RZ, R173 ;  /* 0x000000ffff057224 */ /* 0x000fc600078e00ad */
        /* <DEDUP_REMOVED lines=51> */
[----:B-1----:R-:W-:-:S03]  /*422e0*/  IMAD.MOV.U32 R5, RZ, RZ, R189 ;  /* 0x000000ffff057224 */ /* 0x002fc600078e00bd */
[----:B------:R-:W4:Y:S01]  /*422f0*/  LDL.LU R189, [R1+0x11a4] ;  /* 0x0011a40001bd7983 */ /* 0x000f220000300800 */
[----:B------:R-:W-:-:S03]  /*42300*/  MOV R4, R176 ;  /* 0x000000b000047202 */ /* 0x000fc60000000f00 */
        /* <DEDUP_REMOVED lines=15> */
[----:B---3--:R-:W-:-:S03]  /*42400*/  MOV R4, R172 ;  /* 0x000000ac00047202 */ /* 0x008fc60000000f00 */
[----:B--2---:R-:W2:Y:S01]  /*42410*/  LDL.LU R172, [R1+0x1224] ;  /* 0x0012240001ac7983 */ /* 0x004ea20000300800 */
[----:B------:R-:W-:-:S03]  /*42420*/  IMAD.MOV.U32 R5, RZ, RZ, R173 ;  /* 0x000000ffff057224 */ /* 0x000fc600078e00ad */
        /* <DEDUP_REMOVED lines=13> */
[----:B-1----:R-:W-:Y:S01]  /*42500*/  IMAD.MOV.U32 R5, RZ, RZ, R176 ;  /* 0x000000ffff057224 */ /* 0x002fe200078e00b0 */
[----:B------:R-:W-:Y:S01]  /*42510*/  MOV R4, R7 ;  /* 0x0000000700047202 */ /* 0x000fe20000000f00 */
        /* <DEDUP_REMOVED lines=20> */
[----:B-1----:R-:W-:Y:S01]  /*42660*/  MOV R4, R0 ;  /* 0x0000000000047202 */ /* 0x002fe20000000f00 */
[----:B------:R-:W-:-:S02]  /*42670*/  IMAD.MOV.U32 R5, RZ, RZ, R173 ;  /* 0x000000ffff057224 */ /* 0x000fc400078e00ad */
        /* <DEDUP_REMOVED lines=14> */
[----:B------:R-:W-:Y:S01]  /*42760*/  MOV R4, R190 ;  /* 0x000000be00047202 */ /* 0x000fe20000000f00 */
[----:B------:R-:W-:-:S02]  /*42770*/  IMAD.MOV.U32 R5, RZ, RZ, R191 ;  /* 0x000000ffff057224 */ /* 0x000fc400078e00bf */
        /* <DEDUP_REMOVED lines=15> */
[----:B----4-:R-:W-:-:S03]  /*42870*/  MOV R4, R172 ;  /* 0x000000ac00047202 */ /* 0x010fc60000000f00 */
[----:B-1----:R-:W4:Y:S01]  /*42880*/  LDL.LU R172, [R1+0x1424] ;  /* 0x0014240001ac7983 */ /* 0x002f220000300800 */
[----:B---3--:R-:W-:Y:S01]  /*42890*/  IADD3 R173, P1, R173, UR5, RZ ;  /* 0x00000005adad7c10 */ /* 0x008fe2000ff3e0ff */
[----:B------:R-:W-:Y:S01]  /*428a0*/  IMAD.MOV.U32 R5, RZ, RZ, R177 ;  /* 0x000000ffff057224 */ /* 0x000fe200078e00b1 */
[----:B------:R-:W-:-:S04]  /*428b0*/  IADD3 R0, P2, R0, UR5, RZ ;  /* 0x0000000500007c10 */ /* 0x000fc8000ff5e0ff */
        /* <DEDUP_REMOVED lines=11> */
[----:B-1----:R-:W-:Y:S01]  /*42970*/  MOV R4, R0 ;  /* 0x0000000000047202 */ /* 0x002fe20000000f00 */
[----:B------:R-:W-:-:S02]  /*42980*/  IMAD.MOV.U32 R5, RZ, RZ, R7 ;  /* 0x000000ffff057224 */ /* 0x000fc400078e0007 */
[----:B------:R1:W-:Y:S04]  /*42990*/  STL [R1+0x13e4], R7 ;  /* 0x0013e40701007387 */ /* 0x0003e80000100800 */
[----:B---3--:R-:W3:Y:S04]  /*429a0*/  LDL.LU R0, [R1+0xd30] ;  /* 0x000d300001007983 */ /* 0x008ee80000300800 */
[----:B------:R4:W-:Y:S04]  /*429b0*/  LDGSTS.E [R2+0x66d80], desc[UR8][R4.64], P0 ;  /* 0x66d8000004027fae */ /* 0x0009e80008121848 */
[----:B-1----:R-:W3:Y:S01]  /*429c0*/  LDL.LU R7, [R1+0xd70] ;  /* 0x000d700001077983 */ /* 0x002ee20000300800 */
[----:B------:R-:W-:Y:S01]  /*429d0*/  MOV R13, R12 ;  /* 0x0000000c000d7202 */ /* 0x000fe20000000f00 */
[----:B------:R-:W-:Y:S01]  /*429e0*/  IMAD.MOV.U32 R12, RZ, RZ, R189 ;  /* 0x000000ffff0c7224 */ /* 0x000fe200078e00bd */
[----:B--2---:R-:W-:-:S05]  /*429f0*/  IADD3 R6, P1, R6, UR5, RZ ;  /* 0x0000000506067c10 */ /* 0x004fca000ff3e0ff */
[----:B------:R-:W-:Y:S01]  /*42a00*/  STL [R1+0x1428], R6 ;  /* 0x0014280601007387 */ /* 0x000fe20000100800 */
[----:B----4-:R-:W-:-:S05]  /*42a10*/  IADD3.X R172, R172, UR7, RZ, P1, !PT ;  /* 0x00000007acac7c10 */ /* 0x010fca0008ffe4ff */
[----:B------:R1:W-:Y:S01]  /*42a20*/  STL [R1+0x1424], R172 ;  /* 0x001424ac01007387 */ /* 0x0003e20000100800 */
[----:B------:R-:W-:-:S03]  /*42a30*/  IMAD.MOV.U32 R5, RZ, RZ, R172 ;  /* 0x000000ffff057224 */ /* 0x000fc600078e00ac */
[----:B-1----:R-:W2:Y:S04]  /*42a40*/  LDL.LU R172, [R1+0xd2c] ;  /* 0x000d2c0001ac7983 */ /* 0x002ea80000300800 */
[----:B------:R-:W4:Y:S01]  /*42a50*/  LDL.LU R176, [R1+0xd6c] ;  /* 0x000d6c0001b07983 */ /* 0x000f220000300800 */
[----:B------:R-:W-:-:S03]  /*42a60*/  IMAD.MOV.U32 R4, RZ, RZ, R6 ;  /* 0x000000ffff047224 */ /* 0x000fc600078e0006 */
[----:B------:R-:W4:Y:S04]  /*42a70*/  LDL.LU R173, [R1+0xdac] ;  /* 0x000dac0001ad7983 */ /* 0x000f280000300800 */
[----:B------:R-:W4:Y:S04]  /*42a80*/  LDL.LU R6, [R1+0xdb0] ;  /* 0x000db00001067983 */ /* 0x000f280000300800 */
[----:B------:R-:W4:Y:S04]  /*42a90*/  LDL.LU R177, [R1+0xdf0] ;  /* 0x000df00001b17983 */ /* 0x000f280000300800 */
[----:B------:R-:W4:Y:S01]  /*42aa0*/  LDL.LU R189, [R1+0xdec] ;  /* 0x000dec0001bd7983 */ /* 0x000f220000300800 */
[----:B------:R-:W-:-:S02]  /*42ab0*/  IADD3 R190, P2, R164, UR5, RZ ;  /* 0x00000005a4be7c10 */ /* 0x000fc4000ff5e0ff */
[----:B------:R-:W-:Y:S01]  /*42ac0*/  IADD3 R191, P1, R152, UR5, RZ ;  /* 0x0000000598bf7c10 */ /* 0x000fe2000ff3e0ff */
[----:B------:R1:W-:Y:S01]  /*42ad0*/  LDGSTS.E [R2+0x67180], desc[UR8][R4.64], P0 ;  /* 0x6718000004027fae */ /* 0x0003e20008121848 */
[----:B------:R-:W-:Y:S02]  /*42ae0*/  IADD3.X R164, R165, UR7, RZ, P2, !PT ;  /* 0x00000007a5a47c10 */ /* 0x000fe400097fe4ff */
[----:B------:R-:W-:-:S03]  /*42af0*/  IADD3.X R152, R153, UR7, RZ, P1, !PT ;  /* 0x0000000799987c10 */ /* 0x000fc60008ffe4ff */
[----:B------:R-:W-:Y:S01]  /*42b00*/  IMAD.MOV.U32 R165, RZ, RZ, R164 ;  /* 0x000000ffffa57224 */ /* 0x000fe200078e00a4 */
[----:B------:R-:W-:Y:S01]  /*42b10*/  MOV R153, R152 ;  /* 0x0000009800997202 */ /* 0x000fe20000000f00 */
[----:B------:R-:W-:Y:S02]  /*42b20*/  IMAD.MOV.U32 R164, RZ, RZ, R190 ;  /* 0x000000ffffa47224 */ /* 0x000fe400078e00be */
[----:B------:R-:W-:-:S03]  /*42b30*/  IMAD.MOV.U32 R152, RZ, RZ, R191 ;  /* 0x000000ffff987224 */ /* 0x000fc600078e00bf */
[----:B------:R-:W-:Y:S01]  /*42b40*/  LDGSTS.E [R2+0x67580], desc[UR8][R164.64], P0 ;  /* 0x67580000a4027fae */ /* 0x000fe20008121848 */
[----:B---3--:R-:W-:-:S03]  /*42b50*/  IADD3 R0, P1, R0, UR5, RZ ;  /* 0x0000000500007c10 */ /* 0x008fc6000ff3e0ff */
[----:B------:R-:W-:Y:S04]  /*42b60*/  LDGSTS.E [R2+0x67980], desc[UR8][R152.64], P0 ;  /* 0x6798000098027fae */ /* 0x000fe80008121848 */
[----:B------:R3:W-:Y:S01]  /*42b70*/  LDGSTS.E [R2+0x67d80], desc[UR8][R12.64], P0 ;  /* 0x67d800000c027fae */ /* 0x0007e20008121848 */
[----:B------:R-:W-:-:S03]  /*42b80*/  IADD3 R7, P2, R7, UR5, RZ ;  /* 0x0000000507077c10 */ /* 0x000fc6000ff5e0ff */
[----:B------:R4:W-:Y:S01]  /*42b90*/  STL [R1+0xd30], R0 ;  /* 0x000d300001007387 */ /* 0x0009e20000100800 */
[----:B-1----:R-:W-:Y:S01]  /*42ba0*/  IMAD.MOV.U32 R4, RZ, RZ, R0 ;  /* 0x000000ffff047224 */ /* 0x002fe200078e0000 */
[----:B---3--:R-:W-:Y:S02]  /*42bb0*/  LOP3.LUT R2, R188, 0x40, RZ, 0x3c, !PT ;  /* 0x00000040bc027812 */ /* 0x008fe400078e3cff */
[----:B------:R-:W-:Y:S03]  /*42bc0*/  STL [R1+0xd70], R7 ;  /* 0x000d700701007387 */ /* 0x000fe60000100800 */
[----:B------:R-:W-:Y:S01]  /*42bd0*/  VIADD R2, R2, UR17 ;  /* 0x0000001102027c36 */ /* 0x000fe20008000000 */
[----:B--2---:R-:W-:-:S04]  /*42be0*/  IADD3.X R172, R172, UR7, RZ, P1, !PT ;  /* 0x00000007acac7c10 */ /* 0x004fc80008ffe4ff */
[----:B------:R-:W-:Y:S01]  /*42bf0*/  MOV R5, R172 ;  /* 0x000000ac00057202 */ /* 0x000fe20000000f00 */
[----:B------:R1:W-:Y:S01]  /*42c00*/  STL [R1+0xd2c], R172 ;  /* 0x000d2cac01007387 */ /* 0x0003e20000100800 */
[----:B----4-:R-:W-:-:S03]  /*42c10*/  IADD3.X R176, R176, UR7, RZ, P2, !PT ;  /* 0x00000007b0b07c10 */ /* 0x010fc600097fe4ff */
[----:B------:R-:W2:Y:S04]  /*42c20*/  LDL.LU R0, [R1+0xe30] ;  /* 0x000e300001007983 */ /* 0x000ea80000300800 */
[----:B------:R3:W-:Y:S01]  /*42c30*/  LDGSTS.E [R2+0x60200], desc[UR8][R4.64], P0 ;  /* 0x6020000004027fae */ /* 0x0007e20008121848 */
[----:B------:R-:W-:-:S03]  /*42c40*/  IADD3 R6, P1, R6, UR5, RZ ;  /* 0x0000000506067c10 */ /* 0x000fc6000ff3e0ff */
[----:B-1----:R-:W4:Y:S04]  /*42c50*/  LDL.LU R172, [R1+0xe70] ;  /* 0x000e700001ac7983 */ /* 0x002f280000300800 */
[----:B------:R1:W-:Y:S01]  /*42c60*/  STL [R1+0xd6c], R176 ;  /* 0x000d6cb001007387 */ /* 0x0003e20000100800 */
[----:B---3--:R-:W-:-:S03]  /*42c70*/  IMAD.MOV.U32 R4, RZ, RZ, R7 ;  /* 0x000000ffff047224 */ /* 0x008fc600078e0007 */
[----:B------:R-:W3:Y:S01]  /*42c80*/  LDL.LU R7, [R1+0xe2c] ;  /* 0x000e2c0001077983 */ /* 0x000ee20000300800 */
[----:B------:R-:W-:Y:S01]  /*42c90*/  IMAD.MOV.U32 R5, RZ, RZ, R176 ;  /* 0x000000ffff057224 */ /* 0x000fe200078e00b0 */
[----:B------:R-:W-:Y:S02]  /*42ca0*/  IADD3 R177, P2, R177, UR5, RZ ;  /* 0x00000005b1b17c10 */ /* 0x000fe4000ff5e0ff */
[----:B-1----:R-:W3:Y:S01]  /*42cb0*/  LDL.LU R176, [R1+0xe6c] ;  /* 0x000e6c0001b07983 */ /* 0x002ee20000300800 */
[----:B------:R-:W-:Y:S02]  /*42cc0*/  IADD3.X R173, R173, UR7, RZ, P1, !PT ;  /* 0x00000007adad7c10 */ /* 0x000fe40008ffe4ff */
[----:B------:R-:W-:Y:S01]  /*42cd0*/  IADD3.X R189, R189, UR7, RZ, P2, !PT ;  /* 0x00000007bdbd7c10 */ /* 0x000fe200097fe4ff */
[----:B------:R1:W-:Y:S04]  /*42ce0*/  LDGSTS.E [R2+0x60600], desc[UR8][R4.64], P0 ;  /* 0x6060000004027fae */ /* 0x0003e80008121848 */
[----:B------:R1:W-:Y:S04]  /*42cf0*/  STL [R1+0xdb0], R6 ;  /* 0x000db00601007387 */ /* 0x0003e80000100800 */
[----:B------:R1:W-:Y:S02]  /*42d00*/  STL [R1+0xdac], R173 ;  /* 0x000dacad01007387 */ /* 0x0003e40000100800 */
[----:B-1----:R-:W-:Y:S01]  /*42d10*/  IMAD.MOV.U32 R4, RZ, RZ, R6 ;  /* 0x000000ffff047224 */ /* 0x002fe200078e0006 */
[----:B------:R-:W-:Y:S01]  /*42d20*/  MOV R5, R173 ;  /* 0x000000ad00057202 */ /* 0x000fe20000000f00 */
        /* <DEDUP_REMOVED lines=10> */
[----:B--2---:R-:W-:Y:S02]  /*42dd0*/  IADD3 R0, P1, R0, UR5, RZ ;  /* 0x0000000500007c10 */ /* 0x004fe4000ff3e0ff */
[----:B----4-:R-:W-:-:S03]  /*42de0*/  IADD3 R172, P2, R172, UR5, RZ ;  /* 0x00000005acac7c10 */ /* 0x010fc6000ff5e0ff */
        /* <DEDUP_REMOVED lines=11> */
[----:B------:R-:W-:Y:S01]  /*42ea0*/  IADD3 R6, P1, R6, UR5, RZ ;  /* 0x0000000506067c10 */ /* 0x000fe2000ff3e0ff */
[----:B----4-:R-:W-:-:S02]  /*42eb0*/  IMAD.MOV.U32 R4, RZ, RZ, R172 ;  /* 0x000000ffff047224 */ /* 0x010fc400078e00ac */
[----:B---3--:R-:W3:Y:S01]  /*42ec0*/  LDL.LU R172, [R1+0xf2c] ;  /* 0x000f2c0001ac7983 */ /* 0x008ee20000300800 */
[----:B------:R-:W-:Y:S01]  /*42ed0*/  IMAD.MOV.U32 R5, RZ, RZ, R176 ;  /* 0x000000ffff057224 */ /* 0x000fe200078e00b0 */
[----:B------:R-:W-:Y:S02]  /*42ee0*/  IADD3 R173, P2, R173, UR5, RZ ;  /* 0x00000005adad7c10 */ /* 0x000fe4000ff5e0ff */
[----:B------:R-:W4:Y:S04]  /*42ef0*/  LDL.LU R176, [R1+0xf6c] ;  /* 0x000f6c0001b07983 */ /* 0x000f280000300800 */
[----:B------:R1:W-:Y:S01]  /*42f00*/  LDGSTS.E [R2+0x61600], desc[UR8][R4.64], P0 ;  /* 0x6160000004027fae */ /* 0x0003e20008121848 */
[----:B------:R-:W-:-:S03]  /*42f10*/  IADD3.X R177, R177, UR7, RZ, P1, !PT ;  /* 0x00000007b1b17c10 */ /* 0x000fc60008ffe4ff */
[----:B------:R1:W-:Y:S01]  /*42f20*/  STL [R1+0xeb0], R6 ;  /* 0x000eb00601007387 */ /* 0x0003e20000100800 */
[----:B------:R-:W-:-:S03]  /*42f30*/  IADD3.X R189, R189, UR7, RZ, P2, !PT ;  /* 0x00000007bdbd7c10 */ /* 0x000fc600097fe4ff */
[----:B------:R1:W-:Y:S02]  /*42f40*/  STL [R1+0xeac], R177 ;  /* 0x000eacb101007387 */ /* 0x0003e40000100800 */
[----:B-1----:R-:W-:Y:S01]  /*42f50*/  IMAD.MOV.U32 R4, RZ, RZ, R6 ;  /* 0x000000ffff047224 */ /* 0x002fe200078e0006 */
[----:B------:R-:W-:Y:S01]  /*42f60*/  MOV R5, R177 ;  /* 0x000000b100057202 */ /* 0x000fe20000000f00 */
[----:B------:R1:W-:Y:S04]  /*42f70*/  STL [R1+0xef0], R173 ;  /* 0x000ef0ad01007387 */ /* 0x0003e80000100800 */
[----:B------:R-:W4:Y:S04]  /*42f80*/  LDL.LU R6, [R1+0xfb0] ;  /* 0x000fb00001067983 */ /* 0x000f280000300800 */
[----:B------:R1:W-:Y:S04]  /*42f90*/  STL [R1+0xeec], R189 ;  /* 0x000eecbd01007387 */ /* 0x0003e80000100800 */
[----:B------:R1:W-:Y:S04]  /*42fa0*/  LDGSTS.E [R2+0x61a00], desc[UR8][R4.64], P0 ;  /* 0x61a0000004027fae */ /* 0x0003e80008121848 */
[----:B------:R-:W4:Y:S01]  /*42fb0*/  LDL.LU R177, [R1+0xff0] ;  /* 0x000ff00001b17983 */ /* 0x000f220000300800 */
[----:B-1----:R-:W-:-:S03]  /*42fc0*/  IMAD.MOV.U32 R4, RZ, RZ, R173 ;  /* 0x000000ffff047224 */ /* 0x002fc600078e00ad */
        /* <DEDUP_REMOVED lines=9> */
[----:B----4-:R-:W-:-:S03]  /*43060*/  IADD3.X R176, R176, UR7, RZ, P2, !PT ;  /* 0x00000007b0b07c10 */ /* 0x010fc600097fe4ff */
        /* <DEDUP_REMOVED lines=8> */
[----:B---3--:R-:W-:-:S02]  /*430f0*/  IMAD.MOV.U32 R4, RZ, RZ, R7 ;  /* 0x000000ffff047224 */ /* 0x008fc400078e0007 */
[----:B------:R-:W3:Y:S01]  /*43100*/  LDL.LU R7, [R1+0x102c] ;  /* 0x00102c0001077983 */ /* 0x000ee20000300800 */
[----:B------:R-:W-:Y:S01]  /*43110*/  IMAD.MOV.U32 R5, RZ, RZ, R176 ;  /* 0x000000ffff057224 */ /* 0x000fe200078e00b0 */
[----:B------:R-:W-:Y:S02]  /*43120*/  IADD3 R177, P2, R177, UR5, RZ ;  /* 0x00000005b1b17c10 */ /* 0x000fe4000ff5e0ff */
[----:B----4-:R-:W4:Y:S04]  /*43130*/  LDL.LU R176, [R1+0x106c] ;  /* 0x00106c0001b07983 */ /* 0x010f280000300800 */
        /* <DEDUP_REMOVED lines=38> */
[----:B------:R-:W-:Y:S01]  /*433a0*/  STL [R1+0x10b0], R6 ;  /* 0x0010b00601007387 */ /* 0x000fe20000100800 */
[----:B------:R-:W-:-:S03]  /*433b0*/  IADD3.X R189, R189, UR7, RZ, P2, !PT ;  /* 0x00000007bdbd7c10 */ /* 0x000fc600097fe4ff */
[----:B------:R1:W-:Y:S02]  /*433c0*/  STL [R1+0x10ac], R177 ;  /* 0x0010acb101007387 */ /* 0x0003e40000100800 */
[----:B-1----:R-:W-:Y:S01]  /*433d0*/  IMAD.MOV.U32 R4, RZ, RZ, R6 ;  /* 0x000000ffff047224 */ /* 0x002fe200078e0006 */
[----:B------:R-:W-:Y:S01]  /*433e0*/  MOV R5, R177 ;  /* 0x000000b100057202 */ /* 0x000fe20000000f00 */
[----:B------:R-:W-:Y:S04]  /*433f0*/  STL [R1+0x10f0], R173 ;  /* 0x0010f0ad01007387 */ /* 0x000fe80000100800 */
[----:B------:R1:W-:Y:S04]  /*43400*/  LDGSTS.E [R2+0x63a00], desc[UR8][R4.64], P0 ;  /* 0x63a0000004027fae */ /* 0x0003e80008121848 */
[----:B------:R-:W4:Y:S04]  /*43410*/  LDL.LU R177, [R1+0x11b0] ;  /* 0x0011b00001b17983 */ /* 0x000f280000300800 */
[----:B------:R1:W-:Y:S04]  /*43420*/  STL [R1+0x10ec], R189 ;  /* 0x0010ecbd01007387 */ /* 0x0003e80000100800 */
[----:B------:R-:W4:Y:S01]  /*43430*/  LDL.LU R6, [R1+0x11f0] ;  /* 0x0011f00001067983 */ /* 0x000f220000300800 */
[----:B-1----:R-:W-:-:S03]  /*43440*/  IMAD.MOV.U32 R5, RZ, RZ, R189 ;  /* 0x000000ffff057224 */ /* 0x002fc600078e00bd */
[----:B------:R-:W4:Y:S01]  /*43450*/  LDL.LU R189, [R1+0x11ac] ;  /* 0x0011ac0001bd7983 */ /* 0x000f220000300800 */
        /* <DEDUP_REMOVED lines=8> */
[----:B----4-:R-:W-:-:S03]  /*434e0*/  IADD3.X R176, R176, UR7, RZ, P2, !PT ;  /* 0x00000007b0b07c10 */ /* 0x010fc600097fe4ff */
[----:B------:R1:W-:Y:S01]  /*434f0*/  STL [R1+0x112c], R172 ;  /* 0x00112cac01007387 */ /* 0x0003e20000100800 */
[----:B------:R-:W-:-:S03]  /*43500*/  MOV R5, R172 ;  /* 0x000000ac00057202 */ /* 0x000fc60000000f00 */
[----:B------:R-:W-:Y:S04]  /*43510*/  STL [R1+0x1170], R7 ;  /* 0x0011700701007387 */ /* 0x000fe80000100800 */
[----:B------:R2:W-:Y:S04]  /*43520*/  LDGSTS.E [R2+0x64200], desc[UR8][R4.64], P0 ;  /* 0x6420000004027fae */ /* 0x0005e80008121848 */
[----:B-1----:R-:W3:Y:S04]  /*43530*/  LDL.LU R172, [R1+0x1230] ;  /* 0x0012300001ac7983 */ /* 0x002ee80000300800 */
[----:B------:R1:W-:Y:S04]  /*43540*/  STL [R1+0x116c], R176 ;  /* 0x00116cb001007387 */ /* 0x0003e80000100800 */
[----:B------:R-:W4:Y:S01]  /*43550*/  LDL.LU R0, [R1+0x1270] ;  /* 0x0012700001007983 */ /* 0x000f220000300800 */
[----:B--2---:R-:W-:-:S02]  /*43560*/  IMAD.MOV.U32 R5, RZ, RZ, R176 ;  /* 0x000000ffff057224 */ /* 0x004fc400078e00b0 */
[----:B------:R-:W-:Y:S01]  /*43570*/  IMAD.MOV.U32 R4, RZ, RZ, R7 ;  /* 0x000000ffff047224 */ /* 0x000fe200078e0007 */
[----:B------:R-:W-:Y:S01]  /*43580*/  IADD3 R177, P1, R177, UR5, RZ ;  /* 0x00000005b1b17c10 */ /* 0x000fe2000ff3e0ff */
[----:B-1----:R-:W2:Y:S04]  /*43590*/  LDL.LU R176, [R1+0x122c] ;  /* 0x00122c0001b07983 */ /* 0x002ea80000300800 */
[----:B------:R-:W2:Y:S01]  /*435a0*/  LDL.LU R7, [R1+0x126c] ;  /* 0x00126c0001077983 */ /* 0x000ea20000300800 */
[----:B------:R-:W-:-:S03]  /*435b0*/  IADD3 R6, P2, R6, UR5, RZ ;  /* 0x0000000506067c10 */ /* 0x000fc6000ff5e0ff */
[----:B------:R1:W-:Y:S01]  /*435c0*/  LDGSTS.E [R2+0x64600], desc[UR8][R4.64], P0 ;  /* 0x6460000004027fae */ /* 0x0003e20008121848 */
[----:B------:R-:W-:-:S03]  /*435d0*/  IADD3.X R189, R189, UR7, RZ, P1, !PT ;  /* 0x00000007bdbd7c10 */ /* 0x000fc60008ffe4ff */
[----:B------:R-:W-:Y:S01]  /*435e0*/  STL [R1+0x11b0], R177 ;  /* 0x0011b0b101007387 */ /* 0x000fe20000100800 */
[----:B------:R-:W-:Y:S01]  /*435f0*/  IADD3.X R173, R173, UR7, RZ, P2, !PT ;  /* 0x00000007adad7c10 */ /* 0x000fe200097fe4ff */
[----:B-1----:R-:W-:Y:S01]  /*43600*/  IMAD.MOV.U32 R4, RZ, RZ, R177 ;  /* 0x000000ffff047224 */ /* 0x002fe200078e00b1 */
[----:B------:R-:W-:Y:S01]  /*43610*/  MOV R5, R189 ;  /* 0x000000bd00057202 */ /* 0x000fe20000000f00 */
[----:B------:R-:W-:Y:S04]  /*43620*/  STL [R1+0x11ac], R189 ;  /* 0x0011acbd01007387 */ /* 0x000fe80000100800 */
[----:B------:R-:W-:Y:S04]  /*43630*/  STL [R1+0x11f0], R6 ;  /* 0x0011f00601007387 */ /* 0x000fe80000100800 */
[----:B------:R1:W-:Y:S04]  /*43640*/  LDGSTS.E [R2+0x64a00], desc[UR8][R4.64], P0 ;  /* 0x64a0000004027fae */ /* 0x0003e80008121848 */
[----:B------:R1:W-:Y:S02]  /*43650*/  STL [R1+0x11ec], R173 ;  /* 0x0011ecad01007387 */ /* 0x0003e40000100800 */
[----:B-1----:R-:W-:-:S02]  /*43660*/  IMAD.MOV.U32 R5, RZ, RZ, R173 ;  /* 0x000000ffff057224 */ /* 0x002fc400078e00ad */
[----:B------:R-:W-:Y:S01]  /*43670*/  IMAD.MOV.U32 R4, RZ, RZ, R6 ;  /* 0x000000ffff047224 */ /* 0x000fe200078e0006 */
[----:B------:R-:W2:Y:S04]  /*43680*/  LDL.LU R173, [R1+0x12ac] ;  /* 0x0012ac0001ad7983 */ /* 0x000ea80000300800 */
[----:B------:R-:W2:Y:S04]  /*43690*/  LDL.LU R6, [R1+0x12b0] ;  /* 0x0012b00001067983 */ /* 0x000ea80000300800 */
[----:B------:R-:W2:Y:S04]  /*436a0*/  LDL.LU R191, [R1+0x12ec] ;  /* 0x0012ec0001bf7983 */ /* 0x000ea80000300800 */
[----:B------:R-:W2:Y:S04]  /*436b0*/  LDL.LU R190, [R1+0x12f0] ;  /* 0x0012f00001be7983 */ /* 0x000ea80000300800 */
[----:B------:R1:W-:Y:S01]  /*436c0*/  LDGSTS.E [R2+0x64e00], desc[UR8][R4.64], P0 ;  /* 0x64e0000004027fae */ /* 0x0003e20008121848 */
[----:B---3--:R-:W-:-:S02]  /*436d0*/  IADD3 R172, P1, R172, UR5, RZ ;  /* 0x00000005acac7c10 */ /* 0x008fc4000ff3e0ff */
[----:B----4-:R-:W-:-:S03]  /*436e0*/  IADD3 R0, P2, R0, UR5, RZ ;  /* 0x0000000500007c10 */ /* 0x010fc6000ff5e0ff */
[----:B------:R3:W-:Y:S01]  /*436f0*/  STL [R1+0x1230], R172 ;  /* 0x001230ac01007387 */ /* 0x0007e20000100800 */
[----:B--2---:R-:W-:Y:S02]  /*43700*/  IADD3.X R176, R176, UR7, RZ, P1, !PT ;  /* 0x00000007b0b07c10 */ /* 0x004fe40008ffe4ff */
[----:B------:R-:W-:-:S03]  /*43710*/  IADD3.X R7, R7, UR7, RZ, P2, !PT ;  /* 0x0000000707077c10 */ /* 0x000fc600097fe4ff */
[----:B------:R2:W-:Y:S01]  /*43720*/  STL [R1+0x122c], R176 ;  /* 0x00122cb001007387 */ /* 0x0005e20000100800 */
[----:B-1----:R-:W-:-:S03]  /*43730*/  IMAD.MOV.U32 R4, RZ, RZ, R172 ;  /* 0x000000ffff047224 */ /* 0x002fc600078e00ac */
[----:B------:R-:W-:Y:S04]  /*43740*/  STL [R1+0x1270], R0 ;  /* 0x0012700001007387 */ /* 0x000fe80000100800 */
[----:B------:R-:W4:Y:S04]  /*43750*/  LDL.LU R177, [R1+0x1330] ;  /* 0x0013300001b17983 */ /* 0x000f280000300800 */
[----:B------:R1:W-:Y:S04]  /*43760*/  STL [R1+0x126c], R7 ;  /* 0x00126c0701007387 */ /* 0x0003e80000100800 */
[----:B---3--:R-:W3:Y:S04]  /*43770*/  LDL.LU R172, [R1+0x1370] ;  /* 0x0013700001ac7983 */ /* 0x008ee80000300800 */
[----:B------:R-:W3:Y:S01]  /*43780*/  LDL.LU R189, [R1+0x132c] ;  /* 0x00132c0001bd7983 */ /* 0x000ee20000300800 */
[----:B------:R-:W-:-:S03]  /*43790*/  MOV R5, R176 ;  /* 0x000000b000057202 */ /* 0x000fc60000000f00 */
[----:B--2---:R-:W2:Y:S04]  /*437a0*/  LDL.LU R176, [R1+0x136c] ;  /* 0x00136c0001b07983 */ /* 0x004ea80000300800 */
[----:B------:R1:W-:Y:S02]  /*437b0*/  LDGSTS.E [R2+0x65200], desc[UR8][R4.64], P0 ;  /* 0x6520000004027fae */ /* 0x0003e40008121848 */
[----:B-1----:R-:W-:Y:S01]  /*437c0*/  IMAD.MOV.U32 R4, RZ, RZ, R0 ;  /* 0x000000ffff047224 */ /* 0x002fe200078e0000 */
[----:B------:R-:W-:Y:S01]  /*437d0*/  IADD3 R6, P1, R6, UR5, RZ ;  /* 0x0000000506067c10 */ /* 0x000fe2000ff3e0ff */
[----:B------:R-:W-:Y:S02]  /*437e0*/  IMAD.MOV.U32 R5, RZ, RZ, R7 ;  /* 0x000000ffff057224 */ /* 0x000fe400078e0007 */
[----:B------:R-:W2:Y:S01]  /*437f0*/  LDL.LU R7, [R1+0x13b0] ;  /* 0x0013b00001077983 */ /* 0x000ea20000300800 */
[----:B------:R-:W-:-:S03]  /*43800*/  IADD3.X R173, R173, UR7, RZ, P1, !PT ;  /* 0x00000007adad7c10 */ /* 0x000fc60008ffe4ff */
[----:B------:R-:W2:Y:S01]  /*43810*/  LDL.LU R0, [R1+0x13f0] ;  /* 0x0013f00001007983 */ /* 0x000ea20000300800 */
[----:B------:R-:W-:-:S03]  /*43820*/  IADD3 R190, P2, R190, UR5, RZ ;  /* 0x00000005bebe7c10 */ /* 0x000fc6000ff5e0ff */
[----:B------:R-:W-:Y:S01]  /*43830*/  STL [R1+0x12b0], R6 ;  /* 0x0012b00601007387 */ /* 0x000fe20000100800 */
[----:B------:R-:W-:-:S03]  /*43840*/  IADD3.X R191, R191, UR7, RZ, P2, !PT ;  /* 0x00000007bfbf7c10 */ /* 0x000fc600097fe4ff */
[----:B------:R1:W-:Y:S04]  /*43850*/  LDGSTS.E [R2+0x65600], desc[UR8][R4.64], P0 ;  /* 0x6560000004027fae */ /* 0x0003e80008121848 */
[----:B------:R1:W-:Y:S04]  /*43860*/  STL [R1+0x12ac], R173 ;  /* 0x0012acad01007387 */ /* 0x0003e80000100800 */
[----:B------:R-:W-:Y:S01]  /*43870*/  STL [R1+0x12f0], R190 ;  /* 0x0012f0be01007387 */ /* 0x000fe20000100800 */
[----:B-1----:R-:W-:-:S03]  /*43880*/  MOV R5, R173 ;  /* 0x000000ad00057202 */ /* 0x002fc60000000f00 */
[----:B------:R-:W2:Y:S01]  /*43890*/  LDL.LU R173, [R1+0x13ac] ;  /* 0x0013ac0001ad7983 */ /* 0x000ea20000300800 */
[----:B------:R-:W-:-:S03]  /*438a0*/  IMAD.MOV.U32 R4, RZ, RZ, R6 ;  /* 0x000000ffff047224 */ /* 0x000fc600078e0006 */
[----:B------:R-:W-:Y:S04]  /*438b0*/  STL [R1+0x12ec], R191 ;  /* 0x0012ecbf01007387 */ /* 0x000fe80000100800 */
[----:B------:R-:W2:Y:S04]  /*438c0*/  LDL.LU R6, [R1+0x13ec] ;  /* 0x0013ec0001067983 */ /* 0x000ea80000300800 */
[----:B------:R1:W-:Y:S02]  /*438d0*/  LDGSTS.E [R2+0x65a00], desc[UR8][R4.64], P0 ;  /* 0x65a0000004027fae */ /* 0x0003e40008121848 */
[----:B-1----:R-:W-:-:S02]  /*438e0*/  IMAD.MOV.U32 R4, RZ, RZ, R190 ;  /* 0x000000ffff047224 */ /* 0x002fc400078e00be */
[----:B------:R-:W-:-:S05]  /*438f0*/  IMAD.MOV.U32 R5, RZ, RZ, R191 ;  /* 0x000000ffff057224 */ /* 0x000fca00078e00bf */
[----:B------:R1:W-:Y:S01]  /*43900*/  LDGSTS.E [R2+0x65e00], desc[UR8][R4.64], P0 ;  /* 0x65e0000004027fae */ /* 0x0003e20008121848 */
[----:B----4-:R-:W-:-:S05]  /*43910*/  IADD3 R177, P1, R177, UR5, RZ ;  /* 0x00000005b1b17c10 */ /* 0x010fca000ff3e0ff */
[----:B-1----:R-:W-:Y:S01]  /*43920*/  IMAD.MOV.U32 R4, RZ, RZ, R177 ;  /* 0x000000ffff047224 */ /* 0x002fe200078e00b1 */
[----:B---3--:R-:W-:Y:S02]  /*43930*/  IADD3 R172, P2, R172, UR5, RZ ;  /* 0x00000005acac7c10 */ /* 0x008fe4000ff5e0ff */
[----:B------:R-:W-:Y:S01]  /*43940*/  IADD3.X R189, R189, UR7, RZ, P1, !PT ;  /* 0x00000007bdbd7c10 */ /* 0x000fe20008ffe4ff */
[----:B------:R-:W-:Y:S03]  /*43950*/  STL [R1+0x1330], R177 ;  /* 0x001330b101007387 */ /* 0x000fe60000100800 */
[----:B------:R-:W-:Y:S02]  /*43960*/  MOV R5, R189 ;  /* 0x000000bd00057202 */ /* 0x000fe40000000f00 */
[----:B--2---:R-:W-:Y:S01]  /*43970*/  IADD3.X R176, R176, UR7, RZ, P2, !PT ;  /* 0x00000007b0b07c10 */ /* 0x004fe200097fe4ff */
[----:B------:R-:W-:Y:S04]  /*43980*/  STL [R1+0x132c], R189 ;  /* 0x00132cbd01007387 */ /* 0x000fe80000100800 */
[----:B------:R-:W-:Y:S04]  /*43990*/  STL [R1+0x1370], R172 ;  /* 0x001370ac01007387 */ /* 0x000fe80000100800 */
[----:B------:R1:W-:Y:S04]  /*439a0*/  LDGSTS.E [R2+0x66200], desc[UR8][R4.64], P0 ;  /* 0x6620000004027fae */ /* 0x0003e80008121848 */
[----:B------:R2:W-:Y:S01]  /*439b0*/  STL [R1+0x136c], R176 ;  /* 0x00136cb001007387 */ /* 0x0005e20000100800 */
[----:B-1----:R-:W-:-:S02]  /*439c0*/  IMAD.MOV.U32 R5, RZ, RZ, R176 ;  /* 0x000000ffff057224 */ /* 0x002fc400078e00b0 */
[----:B------:R-:W-:Y:S01]  /*439d0*/  IMAD.MOV.U32 R4, RZ, RZ, R172 ;  /* 0x000000ffff047224 */ /* 0x000fe200078e00ac */
[----:B--2---:R-:W2:Y:S01]  /*439e0*/  LDL.LU R176, [R1+0x142c] ;  /* 0x00142c0001b07983 */ /* 0x004ea20000300800 */
[----:B------:R-:W-:-:S03]  /*439f0*/  IADD3 R7, P1, R7, UR5, RZ ;  /* 0x0000000507077c10 */ /* 0x000fc6000ff3e0ff */
[----:B------:R-:W3:Y:S01]  /*43a00*/  LDL.LU R172, [R1+0x1430] ;  /* 0x0014300001ac7983 */ /* 0x000ee20000300800 */
[----:B------:R-:W-:-:S03]  /*43a10*/  IADD3 R0, P2, R0, UR5, RZ ;  /* 0x0000000500007c10 */ /* 0x000fc6000ff5e0ff */
[----:B------:R1:W-:Y:S04]  /*43a20*/  LDGSTS.E [R2+0x66600], desc[UR8][R4.64], P0 ;  /* 0x6660000004027fae */ /* 0x0003e80008121848 */
[----:B------:R-:W-:Y:S01]  /*43a30*/  STL [R1+0x13b0], R7 ;  /* 0x0013b00701007387 */ /* 0x000fe20000100800 */
[----:B------:R-:W-:Y:S01]  /*43a40*/  IADD3.X R173, R173, UR7, RZ, P1, !PT ;  /* 0x00000007adad7c10 */ /* 0x000fe20008ffe4ff */
[----:B-1----:R-:W-:-:S03]  /*43a50*/  IMAD.MOV.U32 R4, RZ, RZ, R7 ;  /* 0x000000ffff047224 */ /* 0x002fc600078e0007 */
[----:B------:R-:W-:Y:S01]  /*43a60*/  MOV R5, R173 ;  /* 0x000000ad00057202 */ /* 0x000fe20000000f00 */
[----:B------:R-:W-:Y:S01]  /*43a70*/  STL [R1+0x13ac], R173 ;  /* 0x0013acad01007387 */ /* 0x000fe20000100800 */
[----:B------:R-:W-:-:S03]  /*43a80*/  IADD3.X R6, R6, UR7, RZ, P2, !PT ;  /* 0x0000000706067c10 */ /* 0x000fc600097fe4ff */
[----:B------:R-:W-:Y:S04]  /*43a90*/  STL [R1+0x13f0], R0 ;  /* 0x0013f00001007387 */ /* 0x000fe80000100800 */
[----:B------:R1:W-:Y:S04]  /*43aa0*/  LDGSTS.E [R2+0x66a00], desc[UR8][R4.64], P0 ;  /* 0x66a0000004027fae */ /* 0x0003e80008121848 */
[----:B------:R4:W-:Y:S01]  /*43ab0*/  STL [R1+0x13ec], R6 ;  /* 0x0013ec0601007387 */ /* 0x0009e20000100800 */
[----:B-1----:R-:W-:Y:S02]  /*43ac0*/  IMAD.MOV.U32 R5, RZ, RZ, R6 ;  /* 0x000000ffff057224 */ /* 0x002fe400078e0006 */
[----:B------:R-:W-:Y:S01]  /*43ad0*/  IMAD.MOV.U32 R4, RZ, RZ, R0 ;  /* 0x000000ffff047224 */ /* 0x000fe200078e0000 */
[----:B----4-:R-:W4:Y:S04]  /*43ae0*/  LDL.LU R6, [R1+0xd34] ;  /* 0x000d340001067983 */ /* 0x010f280000300800 */
        /* <DEDUP_REMOVED lines=8> */
[----:B------:R-:W-:Y:S02]  /*43b70*/  IMAD.MOV.U32 R11, RZ, RZ, R10 ;  /* 0x000000ffff0b7224 */ /* 0x000fe400078e000a */
[----:B------:R-:W-:Y:S01]  /*43b80*/  IMAD.MOV.U32 R163, RZ, RZ, R162 ;  /* 0x000000ffffa37224 */ /* 0x000fe200078e00a2 */
[----:B------:R-:W-:Y:S01]  /*43b90*/  MOV R162, R190 ;  /* 0x000000be00a27202 */ /* 0x000fe20000000f00 */
[----:B------:R-:W-:Y:S01]  /*43ba0*/  IMAD.MOV.U32 R10, RZ, RZ, R189 ;  /* 0x000000ffff0a7224 */ /* 0x000fe200078e00bd */
[----:B---3--:R-:W-:-:S04]  /*43bb0*/  IADD3 R172, P1, R172, UR5, RZ ;  /* 0x00000005acac7c10 */ /* 0x008fc8000ff3e0ff */
[----:B--2---:R-:W-:Y:S01]  /*43bc0*/  IADD3.X R176, R176, UR7, RZ, P1, !PT ;  /* 0x00000007b0b07c10 */ /* 0x004fe20008ffe4ff */
[----:B------:R-:W-:Y:S01]  /*43bd0*/  STL [R1+0x1430], R172 ;  /* 0x001430ac01007387 */ /* 0x000fe20000100800 */
[----:B------:R-:W-:Y:S01]  /*43be0*/  IADD3 R191, P1, R22, UR5, RZ ;  /* 0x0000000516bf7c10 */ /* 0x000fe2000ff3e0ff */
[----:B-1----:R-:W-:Y:S01]  /*43bf0*/  IMAD.MOV.U32 R4, RZ, RZ, R172 ;  /* 0x000000ffff047224 */ /* 0x002fe200078e00ac */
[----:B------:R-:W-:Y:S01]  /*43c00*/  MOV R5, R176 ;  /* 0x000000b000057202 */ /* 0x000fe20000000f00 */
[----:B------:R1:W-:Y:S01]  /*43c10*/  STL [R1+0x142c], R176 ;  /* 0x00142cb001007387 */ /* 0x0003e20000100800 */
[----:B------:R-:W-:-:S03]  /*43c20*/  IADD3.X R22, R23, UR7, RZ, P1, !PT ;  /* 0x0000000717167c10 */ /* 0x000fc60008ffe4ff */
[----:B------:R2:W-:Y:S04]  /*43c30*/  LDGSTS.E [R2+0x67200], desc[UR8][R4.64], P0 ;  /* 0x6720000004027fae */ /* 0x0005e80008121848 */
[----:B-1----:R-:W3:Y:S04]  /*43c40*/  LDL.LU R176, [R1+0xdb4] ;  /* 0x000db40001b07983 */ /* 0x002ee80000300800 */
[----:B------:R-:W3:Y:S01]  /*43c50*/  LDL.LU R172, [R1+0xdb8] ;  /* 0x000db80001ac7983 */ /* 0x000ee20000300800 */
[----:B------:R-:W-:-:S03]  /*43c60*/  IMAD.MOV.U32 R23, RZ, RZ, R22 ;  /* 0x000000ffff177224 */ /* 0x000fc600078e0016 */
[----:B------:R-:W3:Y:S01]  /*43c70*/  LDL.LU R177, [R1+0xdf8] ;  /* 0x000df80001b17983 */ /* 0x000ee20000300800 */
[----:B------:R-:W-:Y:S01]  /*43c80*/  IMAD.MOV.U32 R22, RZ, RZ, R191 ;  /* 0x000000ffff167224 */ /* 0x000fe200078e00bf */
[----:B--2---:R-:W-:Y:S02]  /*43c90*/  LOP3.LUT R5, R188, 0x50, RZ, 0x3c, !PT ;  /* 0x00000050bc057812 */ /* 0x004fe400078e3cff */
[----:B------:R-:W2:Y:S04]  /*43ca0*/  LDL.LU R189, [R1+0xdf4] ;  /* 0x000df40001bd7983 */ /* 0x000ea80000300800 */
[----:B------:R-:W-:Y:S04]  /*43cb0*/  LDGSTS.E [R2+0x67600], desc[UR8][R162.64], P0 ;  /* 0x67600000a2027fae */ /* 0x000fe80008121848 */
[----:B------:R-:W-:Y:S04]  /*43cc0*/  LDGSTS.E [R2+0x67a00], desc[UR8][R22.64], P0 ;  /* 0x67a0000016027fae */ /* 0x000fe80008121848 */
[----:B------:R1:W-:Y:S01]  /*43cd0*/  LDGSTS.E [R2+0x67e00], desc[UR8][R10.64], P0 ;  /* 0x67e000000a027fae */ /* 0x0003e20008121848 */
[----:B----4-:R-:W-:-:S04]  /*43ce0*/  IADD3 R0, P1, R0, UR5, RZ ;  /* 0x0000000500007c10 */ /* 0x010fc8000ff3e0ff */
[----:B------:R-:W-:Y:S02]  /*43cf0*/  IADD3.X R6, R6, UR7, RZ, P1, !PT ;  /* 0x0000000706067c10 */ /* 0x000fe40008ffe4ff */
[----:B------:R-:W-:Y:S01]  /*43d00*/  IADD3 R7, P2, R7, UR5, RZ ;  /* 0x0000000507077c10 */ /* 0x000fe2000ff5e0ff */
[----:B------:R4:W-:Y:S01]  /*43d10*/  STL [R1+0xd38], R0 ;  /* 0x000d380001007387 */ /* 0x0009e20000100800 */
[----:B-1----:R-:W-:Y:S02]  /*43d20*/  VIADD R2, R5, UR17 ;  /* 0x0000001105027c36 */ /* 0x002fe40008000000 */
[----:B------:R-:W-:Y:S01]  /*43d30*/  IADD3.X R173, R173, UR7, RZ, P2, !PT ;  /* 0x00000007adad7c10 */ /* 0x000fe200097fe4ff */
[----:B------:R1:W-:Y:S01]  /*43d40*/  STL [R1+0xd34], R6 ;  /* 0x000d340601007387 */ /* 0x0003e20000100800 */
[----:B------:R-:W-:Y:S01]  /*43d50*/  MOV R4, R0 ;  /* 0x0000000000047202 */ /* 0x000fe20000000f00 */
[----:B------:R-:W-:Y:S02]  /*43d60*/  IMAD.MOV.U32 R5, RZ, RZ, R6 ;  /* 0x000000ffff057224 */ /* 0x000fe400078e0006 */
[----:B------:R1:W-:Y:S04]  /*43d70*/  STL [R1+0xd78], R7 ;  /* 0x000d780701007387 */ /* 0x0003e80000100800 */
[----:B------:R1:W-:Y:S04]  /*43d80*/  STL [R1+0xd74], R173 ;  /* 0x000d74ad01007387 */ /* 0x0003e80000100800 */
[----:B----4-:R-:W4:Y:S04]  /*43d90*/  LDL.LU R0, [R1+0xe38] ;  /* 0x000e380001007983 */ /* 0x010f280000300800 */
[----:B------:R1:W-:Y:S04]  /*43da0*/  LDGSTS.E [R2+0x60280], desc[UR8][R4.64], P0 ;  /* 0x6028000004027fae */ /* 0x0003e80008121848 */
[----:B-1----:R-:W4:Y:S01]  /*43db0*/  LDL.LU R6, [R1+0xe78] ;  /* 0x000e780001067983 */ /* 0x002f220000300800 */
[----:B------:R-:W-:-:S03]  /*43dc0*/  IMAD.MOV.U32 R4, RZ, RZ, R7 ;  /* 0x000000ffff047224 */ /* 0x000fc600078e0007 */
[----:B------:R-:W4:Y:S01]  /*43dd0*/  LDL.LU R7, [R1+0xe34] ;  /* 0x000e340001077983 */ /* 0x000f220000300800 */
[----:B------:R-:W-:-:S03]  /*43de0*/  IMAD.MOV.U32 R5, RZ, RZ, R173 ;  /* 0x000000ffff057224 */ /* 0x000fc600078e00ad */
[----:B------:R-:W4:Y:S04]  /*43df0*/  LDL.LU R173, [R1+0xe74] ;  /* 0x000e740001ad7983 */ /* 0x000f280000300800 */
[----:B------:R1:W-:Y:S01]  /*43e00*/  LDGSTS.E [R2+0x60680], desc[UR8][R4.64], P0 ;  /* 0x6068000004027fae */ /* 0x0003e20008121848 */
[----:B---3--:R-:W-:-:S04]  /*43e10*/  IADD3 R172, P1, R172, UR5, RZ ;  /* 0x00000005acac7c10 */ /* 0x008fc8000ff3e0ff */
[----:B------:R-:W-:Y:S02]  /*43e20*/  IADD3.X R176, R176, UR7, RZ, P1, !PT ;  /* 0x00000007b0b07c10 */ /* 0x000fe40008ffe4ff */
[----:B------:R-:W-:Y:S01]  /*43e30*/  IADD3 R177, P2, R177, UR5, RZ ;  /* 0x00000005b1b17c10 */ /* 0x000fe2000ff5e0ff */
[----:B------:R3:W-:Y:S01]  /*43e40*/  STL [R1+0xdb8], R172 ;  /* 0x000db8ac01007387 */ /* 0x0007e20000100800 */
[----:B-1----:R-:W-:Y:S01]  /*43e50*/  MOV R4, R172 ;  /* 0x000000ac00047202 */ /* 0x002fe20000000f00 */
[----:B------:R-:W-:Y:S01]  /*43e60*/  IMAD.MOV.U32 R5, RZ, RZ, R176 ;  /* 0x000000ffff057224 */ /* 0x000fe200078e00b0 */
[----:B--2---:R-:W-:Y:S01]  /*43e70*/  IADD3.X R189, R189, UR7, RZ, P2, !PT ;  /* 0x00000007bdbd7c10 */ /* 0x004fe200097fe4ff */
        /* <DEDUP_REMOVED lines=8> */
[----:B------:R-:W-:-:S03]  /*43f00*/  IMAD.MOV.U32 R5, RZ, RZ, R189 ;  /* 0x000000ffff057224 */ /* 0x000fc600078e00bd */
[----:B------:R-:W2:Y:S04]  /*43f10*/  LDL.LU R189, [R1+0xef4] ;  /* 0x000ef40001bd7983 */ /* 0x000ea80000300800 */
[----:B------:R1:W-:Y:S01]  /*43f20*/  LDGSTS.E [R2+0x60e80], desc[UR8][R4.64], P0 ;  /* 0x60e8000004027fae */ /* 0x0003e20008121848 */
[----:B----4-:R-:W-:Y:S02]  /*43f30*/  IADD3 R0, P1, R0, UR5, RZ ;  /* 0x0000000500007c10 */ /* 0x010fe4000ff3e0ff */
[----:B------:R-:W-:-:S03]  /*43f40*/  IADD3 R6, P2, R6, UR5, RZ ;  /* 0x0000000506067c10 */ /* 0x000fc6000ff5e0ff */
[----:B------:R4:W-:Y:S01]  /*43f50*/  STL [R1+0xe38], R0 ;  /* 0x000e380001007387 */ /* 0x0009e20000100800 */
[----:B-1----:R-:W-:Y:S02]  /*43f60*/  MOV R4, R0 ;  /* 0x0000000000047202 */ /* 0x002fe40000000f00 */
[----:B------:R-:W-:Y:S02]  /*43f70*/  IADD3.X R7, R7, UR7, RZ, P1, !PT ;  /* 0x0000000707077c10 */ /* 0x000fe40008ffe4ff */
[----:B------:R-:W-:-:S03]  /*43f80*/  IADD3.X R173, R173, UR7, RZ, P2, !PT ;  /* 0x00000007adad7c10 */ /* 0x000fc600097fe4ff */
[----:B------:R-:W-:Y:S01]  /*43f90*/  IMAD.MOV.U32 R5, RZ, RZ, R7 ;  /* 0x000000ffff057224 */ /* 0x000fe200078e0007 */
[----:B------:R1:W-:Y:S04]  /*43fa0*/  STL [R1+0xe34], R7 ;  /* 0x000e340701007387 */ /* 0x0003e80000100800 */
        /* <DEDUP_REMOVED lines=11> */
[----:B-1----:R-:W-:Y:S01]  /*44060*/  MOV R4, R172 ;  /* 0x000000ac00047202 */ /* 0x002fe20000000f00 */
[----:B------:R1:W-:Y:S01]  /*44070*/  STL [R1+0xeb8], R172 ;  /* 0x000eb8ac01007387 */ /* 0x0003e20000100800 */
[----:B------:R-:W-:Y:S02]  /*44080*/  IADD3 R176, P2, R176, UR5, RZ ;  /* 0x00000005b0b07c10 */ /* 0x000fe4000ff5e0ff */
[----:B--2---:R-:W-:Y:S02]  /*44090*/  IADD3.X R177, R177, UR7, RZ, P1, !PT ;  /* 0x00000007b1b17c10 */ /* 0x004fe40008ffe4ff */
        /* <DEDUP_REMOVED lines=12> */
[----:B----4-:R-:W-:-:S03]  /*44160*/  IADD3 R0, P1, R0, UR5, RZ ;  /* 0x0000000500007c10 */ /* 0x010fc6000ff3e0ff */
[----:B------:R1:W-:Y:S04]  /*44170*/  LDGSTS.E [R2+0x61e80], desc[UR8][R4.64], P0 ;  /* 0x61e8000004027fae */ /* 0x0003e80008121848 */
[----:B------:R4:W-:Y:S01]  /*44180*/  STL [R1+0xf38], R0 ;  /* 0x000f380001007387 */ /* 0x0009e20000100800 */
[----:B------:R-:W-:Y:S02]  /*44190*/  IADD3 R7, P2, R7, UR5, RZ ;  /* 0x0000000507077c10 */ /* 0x000fe4000ff5e0ff */
        /* <DEDUP_REMOVED lines=15> */
[----:B------:R-:W-:-:S04]  /*44290*/  IADD3 R172, P1, R172, UR5, RZ ;  /* 0x00000005acac7c10 */ /* 0x000fc8000ff3e0ff */
        /* <DEDUP_REMOVED lines=37> */
[----:B------:R-:W-:Y:S01]  /*444f0*/  STL [R1+0x10b8], R172 ;  /* 0x0010b8ac01007387 */ /* 0x000fe20000100800 */
[----:B--2---:R-:W-:Y:S02]  /*44500*/  IADD3 R176, P2, R176, UR5, RZ ;  /* 0x00000005b0b07c10 */ /* 0x004fe4000ff5e0ff */
[----:B---3--:R-:W-:Y:S02]  /*44510*/  IADD3.X R177, R177, UR7, RZ, P1, !PT ;  /* 0x00000007b1b17c10 */ /* 0x008fe40008ffe4ff */
[----:B------:R-:W-:-:S03]  /*44520*/  IADD3.X R189, R189, UR7, RZ, P2, !PT ;  /* 0x00000007bdbd7c10 */ /* 0x000fc600097fe4ff */
[----:B------:R-:W-:Y:S01]  /*44530*/  IMAD.MOV.U32 R5, RZ, RZ, R177 ;  /* 0x000000ffff057224 */ /* 0x000fe200078e00b1 */
[----:B------:R1:W-:Y:S04]  /*44540*/  STL [R1+0x10b4], R177 ;  /* 0x0010b4b101007387 */ /* 0x0003e80000100800 */
[----:B------:R-:W-:Y:S04]  /*44550*/  STL [R1+0x10f8], R176 ;  /* 0x0010f8b001007387 */ /* 0x000fe80000100800 */
[----:B------:R2:W-:Y:S04]  /*44560*/  LDGSTS.E [R2+0x63a80], desc[UR8][R4.64], P0 ;  /* 0x63a8000004027fae */ /* 0x0005e80008121848 */
[----:B-1----:R-:W3:Y:S04]  /*44570*/  LDL.LU R177, [R1+0x11b8] ;  /* 0x0011b80001b17983 */ /* 0x002ee80000300800 */
[----:B------:R1:W-:Y:S04]  /*44580*/  STL [R1+0x10f4], R189 ;  /* 0x0010f4bd01007387 */ /* 0x0003e80000100800 */
[----:B------:R-:W3:Y:S01]  /*44590*/  LDL.LU R172, [R1+0x11f8] ;  /* 0x0011f80001ac7983 */ /* 0x000ee20000300800 */
[----:B--2---:R-:W-:-:S03]  /*445a0*/  IMAD.MOV.U32 R5, RZ, RZ, R189 ;  /* 0x000000ffff057224 */ /* 0x004fc600078e00bd */
[----:B-1----:R-:W2:Y:S01]  /*445b0*/  LDL.LU R189, [R1+0x11b4] ;  /* 0x0011b40001bd7983 */ /* 0x002ea20000300800 */
[----:B------:R-:W-:-:S03]  /*445c0*/  IMAD.MOV.U32 R4, RZ, RZ, R176 ;  /* 0x000000ffff047224 */ /* 0x000fc600078e00b0 */
[----:B------:R-:W2:Y:S04]  /*445d0*/  LDL.LU R176, [R1+0x11f4] ;  /* 0x0011f40001b07983 */ /* 0x000ea80000300800 */
[----:B------:R1:W-:Y:S01]  /*445e0*/  LDGSTS.E [R2+0x63e80], desc[UR8][R4.64], P0 ;  /* 0x63e8000004027fae */ /* 0x0003e20008121848 */
[----:B----4-:R-:W-:-:S05]  /*445f0*/  IADD3 R0, P1, R0, UR5, RZ ;  /* 0x0000000500007c10 */ /* 0x010fca000ff3e0ff */
[----:B------:R4:W-:Y:S01]  /*44600*/  STL [R1+0x1138], R0 ;  /* 0x0011380001007387 */ /* 0x0009e20000100800 */
[----:B-1----:R-:W-:Y:S02]  /*44610*/  MOV R4, R0 ;  /* 0x0000000000047202 */ /* 0x002fe40000000f00 */
[----:B------:R-:W-:Y:S02]  /*44620*/  IADD3 R7, P2, R7, UR5, RZ ;  /* 0x0000000507077c10 */ /* 0x000fe4000ff5e0ff */
        /* <DEDUP_REMOVED lines=15> */
[----:B-1----:R-:W-:Y:S02]  /*44720*/  MOV R4, R177 ;  /* 0x000000b100047202 */ /* 0x002fe40000000f00 */
[----:B------:R-:W-:Y:S02]  /*44730*/  IADD3 R172, P2, R172, UR5, RZ ;  /* 0x00000005acac7c10 */ /* 0x000fe4000ff5e0ff */
[----:B--2---:R-:W-:Y:S01]  /*44740*/  IADD3.X R189, R189, UR7, RZ, P1, !PT ;  /* 0x00000007bdbd7c10 */ /* 0x004fe20008ffe4ff */
[----:B------:R-:W-:Y:S01]  /*44750*/  STL [R1+0x11b8], R177 ;  /* 0x0011b8b101007387 */ /* 0x000fe20000100800 */
[----:B------:R-:W-:-:S03]  /*44760*/  IADD3.X R176, R176, UR7, RZ, P2, !PT ;  /* 0x00000007b0b07c10 */ /* 0x000fc600097fe4ff */
[----:B------:R-:W-:Y:S01]  /*44770*/  IMAD.MOV.U32 R5, RZ, RZ, R189 ;  /* 0x000000ffff057224 */ /* 0x000fe200078e00bd */
        /* <DEDUP_REMOVED lines=8> */
[----:B------:R-:W2:Y:S04]  /*44800*/  LDL.LU R191, [R1+0x12f4] ;  /* 0x0012f40001bf7983 */ /* 0x000ea80000300800 */
[----:B------:R-:W2:Y:S04]  /*44810*/  LDL.LU R190, [R1+0x12f8] ;  /* 0x0012f80001be7983 */ /* 0x000ea80000300800 */
[----:B------:R1:W-:Y:S01]  /*44820*/  LDGSTS.E [R2+0x64e80], desc[UR8][R4.64], P0 ;  /* 0x64e8000004027fae */ /* 0x0003e20008121848 */
[----:B----4-:R-:W-:-:S05]  /*44830*/  IADD3 R0, P1, R0, UR5, RZ ;  /* 0x0000000500007c10 */ /* 0x010fca000ff3e0ff */
[----:B------:R4:W-:Y:S01]  /*44840*/  STL [R1+0x1238], R0 ;  /* 0x0012380001007387 */ /* 0x0009e20000100800 */
[----:B------:R-:W-:Y:S02]  /*44850*/  IADD3 R6, P2, R6, UR5, RZ ;  /* 0x0000000506067c10 */ /* 0x000fe4000ff5e0ff */
[----:B-1----:R-:W-:Y:S02]  /*44860*/  MOV R4, R0 ;  /* 0x0000000000047202 */ /* 0x002fe40000000f00 */
[----:B------:R-:W-:Y:S02]  /*44870*/  IADD3.X R7, R7, UR7, RZ, P1, !PT ;  /* 0x0000000707077c10 */ /* 0x000fe40008ffe4ff */
[----:B------:R-:W-:-:S03]  /*44880*/  IADD3.X R173, R173, UR7, RZ, P2, !PT ;  /* 0x00000007adad7c10 */ /* 0x000fc600097fe4ff */
[----:B------:R1:W-:Y:S01]  /*44890*/  STL [R1+0x1234], R7 ;  /* 0x0012340701007387 */ /* 0x0003e20000100800 */
[----:B------:R-:W-:-:S03]  /*448a0*/  IMAD.MOV.U32 R5, RZ, RZ, R7 ;  /* 0x000000ffff057224 */ /* 0x000fc600078e0007 */
[----:B------:R-:W-:Y:S04]  /*448b0*/  STL [R1+0x1278], R6 ;  /* 0x0012780601007387 */ /* 0x000fe80000100800 */
[----:B----4-:R-:W4:Y:S04]  /*448c0*/  LDL.LU R0, [R1+0x1338] ;  /* 0x0013380001007983 */ /* 0x010f280000300800 */
[----:B------:R1:W-:Y:S04]  /*448d0*/  STL [R1+0x1274], R173 ;  /* 0x001274ad01007387 */ /* 0x0003e80000100800 */
[----:B-1----:R-:W4:Y:S04]  /*448e0*/  LDL.LU R7, [R1+0x1378] ;  /* 0x0013780001077983 */ /* 0x002f280000300800 */
[----:B------:R-:W4:Y:S04]  /*448f0*/  LDL.LU R189, [R1+0x1334] ;  /* 0x0013340001bd7983 */ /* 0x000f280000300800 */
[----:B------:R-:W4:Y:S04]  /*44900*/  LDL.LU R177, [R1+0x1374] ;  /* 0x0013740001b17983 */ /* 0x000f280000300800 */
[----:B------:R1:W-:Y:S02]  /*44910*/  LDGSTS.E [R2+0x65280], desc[UR8][R4.64], P0 ;  /* 0x6528000004027fae */ /* 0x0003e40008121848 */
[----:B-1----:R-:W-:-:S02]  /*44920*/  IMAD.MOV.U32 R4, RZ, RZ, R6 ;  /* 0x000000ffff047224 */ /* 0x002fc400078e0006 */
[----:B------:R-:W-:Y:S02]  /*44930*/  IMAD.MOV.U32 R5, RZ, RZ, R173 ;  /* 0x000000ffff057224 */ /* 0x000fe400078e00ad */
[----:B------:R-:W4:Y:S04]  /*44940*/  LDL.LU R173, [R1+0x13b8] ;  /* 0x0013b80001ad7983 */ /* 0x000f280000300800 */
[----:B------:R1:W-:Y:S04]  /*44950*/  LDGSTS.E [R2+0x65680], desc[UR8][R4.64], P0 ;  /* 0x6568000004027fae */ /* 0x0003e80008121848 */
[----:B------:R-:W4:Y:S01]  /*44960*/  LDL.LU R6, [R1+0x13f8] ;  /* 0x0013f80001067983 */ /* 0x000f220000300800 */
[----:B---3--:R-:W-:-:S04]  /*44970*/  IADD3 R172, P1, R172, UR5, RZ ;  /* 0x00000005acac7c10 */ /* 0x008fc8000ff3e0ff */
[----:B--2---:R-:W-:Y:S02]  /*44980*/  IADD3.X R176, R176, UR7, RZ, P1, !PT ;  /* 0x00000007b0b07c10 */ /* 0x004fe40008ffe4ff */
[----:B------:R-:W-:-:S03]  /*44990*/  IADD3 R190, P2, R190, UR5, RZ ;  /* 0x00000005bebe7c10 */ /* 0x000fc6000ff5e0ff */
[----:B-1----:R-:W-:Y:S01]  /*449a0*/  IMAD.MOV.U32 R5, RZ, RZ, R176 ;  /* 0x000000ffff057224 */ /* 0x002fe200078e00b0 */
        /* <DEDUP_REMOVED lines=8> */
[----:B--2---:R-:W2:Y:S04]  /*44a30*/  LDL.LU R176, [R1+0x13b4] ;  /* 0x0013b40001b07983 */ /* 0x004ea80000300800 */
[----:B------:R-:W-:Y:S04]  /*44a40*/  STL [R1+0x12f4], R191 ;  /* 0x0012f4bf01007387 */ /* 0x000fe80000100800 */
[----:B------:R-:W3:Y:S04]  /*44a50*/  LDL.LU R172, [R1+0x13f4] ;  /* 0x0013f40001ac7983 */ /* 0x000ee80000300800 */
[----:B------:R1:W-:Y:S01]  /*44a60*/  LDGSTS.E [R2+0x65e80], desc[UR8][R4.64], P0 ;  /* 0x65e8000004027fae */ /* 0x0003e20008121848 */
[----:B----4-:R-:W-:-:S05]  /*44a70*/  IADD3 R0, P1, R0, UR5, RZ ;  /* 0x0000000500007c10 */ /* 0x010fca000ff3e0ff */
[----:B------:R4:W-:Y:S01]  /*44a80*/  STL [R1+0x1338], R0 ;  /* 0x0013380001007387 */ /* 0x0009e20000100800 */
[----:B------:R-:W-:Y:S02]  /*44a90*/  IADD3 R7, P2, R7, UR5, RZ ;  /* 0x0000000507077c10 */ /* 0x000fe4000ff5e0ff */
[----:B------:R-:W-:Y:S02]  /*44aa0*/  IADD3.X R189, R189, UR7, RZ, P1, !PT ;  /* 0x00000007bdbd7c10 */ /* 0x000fe40008ffe4ff */
[----:B-1----:R-:W-:Y:S02]  /*44ab0*/  MOV R4, R0 ;  /* 0x0000000000047202 */ /* 0x002fe40000000f00 */
[----:B------:R-:W-:Y:S01]  /*44ac0*/  IADD3.X R177, R177, UR7, RZ, P2, !PT ;  /* 0x00000007b1b17c10 */ /* 0x000fe200097fe4ff */
[----:B------:R-:W-:Y:S01]  /*44ad0*/  IMAD.MOV.U32 R5, RZ, RZ, R189 ;  /* 0x000000ffff057224 */ /* 0x000fe200078e00bd */
[----:B------:R-:W-:Y:S04]  /*44ae0*/  STL [R1+0x1334], R189 ;  /* 0x001334bd01007387 */ /* 0x000fe80000100800 */
[----:B------:R1:W-:Y:S04]  /*44af0*/  STL [R1+0x1378], R7 ;  /* 0x0013780701007387 */ /* 0x0003e80000100800 */
[----:B----4-:R-:W4:Y:S04]  /*44b00*/  LDL.LU R0, [R1+0x1438] ;  /* 0x0014380001007983 */ /* 0x010f280000300800 */
[----:B------:R1:W-:Y:S04]  /*44b10*/  LDGSTS.E [R2+0x66280], desc[UR8][R4.64], P0 ;  /* 0x6628000004027fae */ /* 0x0003e80008121848 */
[----:B------:R3:W-:Y:S01]  /*44b20*/  STL [R1+0x1374], R177 ;  /* 0x001374b101007387 */ /* 0x0007e20000100800 */
[----:B-1----:R-:W-:-:S03]  /*44b30*/  IMAD.MOV.U32 R4, RZ, RZ, R7 ;  /* 0x000000ffff047224 */ /* 0x002fc600078e0007 */
[----:B------:R-:W4:Y:S01]  /*44b40*/  LDL.LU R7, [R1+0x1434] ;  /* 0x0014340001077983 */ /* 0x000f220000300800 */
[----:B------:R-:W-:Y:S01]  /*44b50*/  IADD3 R173, P1, R173, UR5, RZ ;  /* 0x00000005adad7c10 */ /* 0x000fe2000ff3e0ff */
[----:B------:R-:W-:Y:S01]  /*44b60*/  IMAD.MOV.U32 R5, RZ, RZ, R177 ;  /* 0x000000ffff057224 */ /* 0x000fe200078e00b1 */
[----:B------:R-:W-:-:S04]  /*44b70*/  IADD3 R6, P2, R6, UR5, RZ ;  /* 0x0000000506067c10 */ /* 0x000fc8000ff5e0ff */
[----:B------:R1:W-:Y:S04]  /*44b80*/  LDGSTS.E [R2+0x66680], desc[UR8][R4.64], P0 ;  /* 0x6668000004027fae */ /* 0x0003e80008121848 */
[----:B------:R-:W-:Y:S01]  /*44b90*/  STL [R1+0x13b8], R173 ;  /* 0x0013b8ad01007387 */ /* 0x000fe20000100800 */
[----:B-1----:R-:W-:Y:S02]  /*44ba0*/  MOV R4, R173 ;  /* 0x000000ad00047202 */ /* 0x002fe40000000f00 */
[----:B--2---:R-:W-:Y:S02]  /*44bb0*/  IADD3.X R176, R176, UR7, RZ, P1, !PT ;  /* 0x00000007b0b07c10 */ /* 0x004fe40008ffe4ff */
[----:B------:R-:W-:-:S03]  /*44bc0*/  IADD3 R189, P1, R8, UR5, RZ ;  /* 0x0000000508bd7c10 */ /* 0x000fc6000ff3e0ff */
[----:B------:R-:W-:Y:S01]  /*44bd0*/  IMAD.MOV.U32 R5, RZ, RZ, R176 ;  /* 0x000000ffff057224 */ /* 0x000fe200078e00b0 */
[----:B------:R-:W-:Y:S02]  /*44be0*/  IADD3.X R8, R9, UR7, RZ, P1, !PT ;  /* 0x0000000709087c10 */ /* 0x000fe40008ffe4ff */
[----:B---3--:R-:W-:Y:S01]  /*44bf0*/  IADD3.X R172, R172, UR7, RZ, P2, !PT ;  /* 0x00000007acac7c10 */ /* 0x008fe200097fe4ff */
[----:B------:R-:W-:Y:S04]  /*44c00*/  STL [R1+0x13b4], R176 ;  /* 0x0013b4b001007387 */ /* 0x000fe80000100800 */
[----:B------:R1:W-:Y:S04]  /*44c10*/  STL [R1+0x13f8], R6 ;  /* 0x0013f80601007387 */ /* 0x0003e80000100800 */
[----:B------:R2:W-:Y:S04]  /*44c20*/  LDGSTS.E [R2+0x66a80], desc[UR8][R4.64], P0 ;  /* 0x66a8000004027fae */ /* 0x0005e80008121848 */
[----:B------:R3:W-:Y:S04]  /*44c30*/  STL [R1+0x13f4], R172 ;  /* 0x0013f4ac01007387 */ /* 0x0007e80000100800 */
[----:B------:R-:W4:Y:S01]  /*44c40*/  LDL.LU R177, [R1+0xd3c] ;  /* 0x000d3c0001b17983 */ /* 0x000f220000300800 */
[----:B--2---:R-:W-:-:S02]  /*44c50*/  IMAD.MOV.U32 R4, RZ, RZ, R6 ;  /* 0x000000ffff047224 */ /* 0x004fc400078e0006 */
[----:B------:R-:W-:Y:S01]  /*44c60*/  IMAD.MOV.U32 R5, RZ, RZ, R172 ;  /* 0x000000ffff057224 */ /* 0x000fe200078e00ac */
[----:B-1----:R-:W2:Y:S04]  /*44c70*/  LDL.LU R6, [R1+0xd40] ;  /* 0x000d400001067983 */ /* 0x002ea80000300800 */
[----:B---3--:R-:W3:Y:S01]  /*44c80*/  LDL.LU R172, [R1+0xd80] ;  /* 0x000d800001ac7983 */ /* 0x008ee20000300800 */
[----:B----4-:R-:W-:-:S03]  /*44c90*/  IADD3 R0, P1, R0, UR5, RZ ;  /* 0x0000000500007c10 */ /* 0x010fc6000ff3e0ff */
[----:B------:R1:W-:Y:S04]  /*44ca0*/  LDGSTS.E [R2+0x66e80], desc[UR8][R4.64], P0 ;  /* 0x66e8000004027fae */ /* 0x0003e80008121848 */
[----:B------:R4:W-:Y:S01]  /*44cb0*/  STL [R1+0x1438], R0 ;  /* 0x0014380001007387 */ /* 0x0009e20000100800 */
[----:B------:R-:W-:Y:S02]  /*44cc0*/  IMAD.MOV.U32 R9, RZ, RZ, R8 ;  /* 0x000000ffff097224 */ /* 0x000fe400078e0008 */
[----:B------:R-:W-:Y:S01]  /*44cd0*/  IMAD.MOV.U32 R8, RZ, RZ, R189 ;  /* 0x000000ffff087224 */ /* 0x000fe200078e00bd */
[----:B------:R-:W-:Y:S02]  /*44ce0*/  IADD3.X R7, R7, UR7, RZ, P1, !PT ;  /* 0x0000000707077c10 */ /* 0x000fe40008ffe4ff */
[----:B-1----:R-:W-:-:S03]  /*44cf0*/  MOV R4, R0 ;  /* 0x0000000000047202 */ /* 0x002fc60000000f00 */
[----:B------:R1:W-:Y:S01]  /*44d00*/  STL [R1+0x1434], R7 ;  /* 0x0014340701007387 */ /* 0x0003e20000100800 */
[----:B------:R-:W-:-:S03]  /*44d10*/  IMAD.MOV.U32 R5, RZ, RZ, R7 ;  /* 0x000000ffff057224 */ /* 0x000fc600078e0007 */
[----:B------:R-:W3:Y:S04]  /*44d20*/  LDL.LU R173, [R1+0xdbc] ;  /* 0x000dbc0001ad7983 */ /* 0x000ee80000300800 */
[----:B----4-:R-:W4:Y:S04]  /*44d30*/  LDL.LU R0, [R1+0xdc0] ;  /* 0x000dc00001007983 */ /* 0x010f280000300800 */
[----:B------:R-:W4:Y:S04]  /*44d40*/  LDL.LU R176, [R1+0xdfc] ;  /* 0x000dfc0001b07983 */ /* 0x000f280000300800 */
[----:B-1----:R-:W4:Y:S04]  /*44d50*/  LDL.LU R7, [R1+0xe00] ;  /* 0x000e000001077983 */ /* 0x002f280000300800 */
[----:B------:R-:W4:Y:S01]  /*44d60*/  LDL.LU R189, [R1+0xd7c] ;  /* 0x000d7c0001bd7983 */ /* 0x000f220000300800 */
[----:B------:R-:W-:-:S02]  /*44d70*/  IADD3 R190, P2, R160, UR5, RZ ;  /* 0x00000005a0be7c10 */ /* 0x000fc4000ff5e0ff */
[----:B------:R-:W-:Y:S01]  /*44d80*/  IADD3 R191, P1, R20, UR5, RZ ;  /* 0x0000000514bf7c10 */ /* 0x000fe2000ff3e0ff */
[----:B------:R1:W-:Y:S01]  /*44d90*/  LDGSTS.E [R2+0x67280], desc[UR8][R4.64], P0 ;  /* 0x6728000004027fae */ /* 0x0003e20008121848 */
[----:B------:R-:W-:Y:S02]  /*44da0*/  IADD3.X R160, R161, UR7, RZ, P2, !PT ;  /* 0x00000007a1a07c10 */ /* 0x000fe400097fe4ff */
[----:B------:R-:W-:Y:S02]  /*44db0*/  IADD3.X R20, R21, UR7, RZ, P1, !PT ;  /* 0x0000000715147c10 */ /* 0x000fe40008ffe4ff */
[----:B------:R-:W-:Y:S01]  /*44dc0*/  MOV R161, R160 ;  /* 0x000000a000a17202 */ /* 0x000fe20000000f00 */
[----:B------:R-:W-:Y:S02]  /*44dd0*/  IMAD.MOV.U32 R160, RZ, RZ, R190 ;  /* 0x000000ffffa07224 */ /* 0x000fe400078e00be */
[----:B------:R-:W-:Y:S02]  /*44de0*/  IMAD.MOV.U32 R21, RZ, RZ, R20 ;  /* 0x000000ffff157224 */ /* 0x000fe400078e0014 */
[----:B------:R-:W-:Y:S01]  /*44df0*/  IMAD.MOV.U32 R20, RZ, RZ, R191 ;  /* 0x000000ffff147224 */ /* 0x000fe200078e00bf */
[----:B------:R-:W-:Y:S01]  /*44e00*/  LDGSTS.E [R2+0x67680], desc[UR8][R160.64], P0 ;  /* 0x67680000a0027fae */ /* 0x000fe20008121848 */
[----:B-1----:R-:W-:-:S03]  /*44e10*/  LOP3.LUT R5, R188, 0x60, RZ, 0x3c, !PT ;  /* 0x00000060bc057812 */ /* 0x002fc600078e3cff */
[----:B------:R-:W-:Y:S04]  /*44e20*/  LDGSTS.E [R2+0x67a80], desc[UR8][R20.64], P0 ;  /* 0x67a8000014027fae */ /* 0x000fe80008121848 */
[----:B------:R1:W-:Y:S02]  /*44e30*/  LDGSTS.E [R2+0x67e80], desc[UR8][R8.64], P0 ;  /* 0x67e8000008027fae */ /* 0x0003e40008121848 */
[----:B-1----:R-:W-:Y:S02]  /*44e40*/  IADD3 R2, R5, UR17, RZ ;  /* 0x0000001105027c10 */ /* 0x002fe4000fffe0ff */
[----:B--2---:R-:W-:Y:S02]  /*44e50*/  IADD3 R6, P1, R6, UR5, RZ ;  /* 0x0000000506067c10 */ /* 0x004fe4000ff3e0ff */
[----:B---3--:R-:W-:-:S02]  /*44e60*/  IADD3 R172, P2, R172, UR5, RZ ;  /* 0x00000005acac7c10 */ /* 0x008fc4000ff5e0ff */
[----:B------:R-:W-:Y:S01]  /*44e70*/  IADD3.X R177, R177, UR7, RZ, P1, !PT ;  /* 0x00000007b1b17c10 */ /* 0x000fe20008ffe4ff */
[----:B------:R1:W-:Y:S01]  /*44e80*/  STL [R1+0xd40], R6 ;  /* 0x000d400601007387 */ /* 0x0003e20000100800 */
[----:B------:R-:W-:-:S03]  /*44e90*/  IMAD.MOV.U32 R4, RZ, RZ, R6 ;  /* 0x000000ffff047224 */ /* 0x000fc600078e0006 */
[----:B------:R2:W-:Y:S01]  /*44ea0*/  STL [R1+0xd3c], R177 ;  /* 0x000d3cb101007387 */ /* 0x0005e20000100800 */
[----:B------:R-:W-:-:S03]  /*44eb0*/  IMAD.MOV.U32 R5, RZ, RZ, R177 ;  /* 0x000000ffff057224 */ /* 0x000fc600078e00b1 */
[----:B------:R3:W-:Y:S04]  /*44ec0*/  STL [R1+0xd80], R172 ;  /* 0x000d80ac01007387 */ /* 0x0007e80000100800 */
[----:B------:R1:W-:Y:S02]  /*44ed0*/  LDGSTS.E [R2+0x60300], desc[UR8][R4.64], P0 ;  /* 0x6030000004027fae */ /* 0x0003e40008121848 */
[----:B-1----:R-:W-:Y:S01]  /*44ee0*/  IMAD.MOV.U32 R4, RZ, RZ, R172 ;  /* 0x000000ffff047224 */ /* 0x002fe200078e00ac */
[----:B----4-:R-:W-:-:S05]  /*44ef0*/  IADD3.X R189, R189, UR7, RZ, P2, !PT ;  /* 0x00000007bdbd7c10 */ /* 0x010fca00097fe4ff */
[----:B------:R1:W-:Y:S04]  /*44f00*/  STL [R1+0xd7c], R189 ;  /* 0x000d7cbd01007387 */ /* 0x0003e80000100800 */
[----:B------:R-:W4:Y:S04]  /*44f10*/  LDL.LU R6, [R1+0xe40] ;  /* 0x000e400001067983 */ /* 0x000f280000300800 */
[----:B--2---:R-:W2:Y:S04]  /*44f20*/  LDL.LU R177, [R1+0xe80] ;  /* 0x000e800001b17983 */ /* 0x004ea80000300800 */
[----:B---3--:R-:W3:Y:S01]  /*44f30*/  LDL.LU R172, [R1+0xe3c] ;  /* 0x000e3c0001ac7983 */ /* 0x008ee20000300800 */
[----:B------:R-:W-:-:S03]  /*44f40*/  MOV R5, R189 ;  /* 0x000000bd00057202 */ /* 0x000fc60000000f00 */
[----:B-1----:R-:W3:Y:S01]  /*44f50*/  LDL.LU R189, [R1+0xe7c] ;  /* 0x000e7c0001bd7983 */ /* 0x002ee20000300800 */
        /* <DEDUP_REMOVED lines=10> */
[----:B------:R-:W3:Y:S04]  /*45000*/  LDL.LU R0, [R1+0xec0] ;  /* 0x000ec00001007983 */ /* 0x000ee80000300800 */
[----:B------:R1:W-:Y:S04]  /*45010*/  STL [R1+0xdfc], R176 ;  /* 0x000dfcb001007387 */ /* 0x0003e80000100800 */
[----:B------:R1:W-:Y:S04]  /*45020*/  LDGSTS.E [R2+0x60b00], desc[UR8][R4.64], P0 ;  /* 0x60b0000004027fae */ /* 0x0003e80008121848 */
[----:B------:R-:W3:Y:S01]  /*45030*/  LDL.LU R173, [R1+0xf00] ;  /* 0x000f000001ad7983 */ /* 0x000ee20000300800 */
[----:B-1----:R-:W-:Y:S01]  /*45040*/  IMAD.MOV.U32 R4, RZ, RZ, R7 ;  /* 0x000000ffff047224 */ /* 0x002fe200078e0007 */
[----:B------:R-:W-:-:S02]  /*45050*/  MOV R5, R176 ;  /* 0x000000b000057202 */ /* 0x000fc40000000f00 */
[----:B------:R-:W3:Y:S04]  /*45060*/  LDL.LU R7, [R1+0xebc] ;  /* 0x000ebc0001077983 */ /* 0x000ee80000300800 */
[----:B------:R-:W3:Y:S04]  /*45070*/  LDL.LU R176, [R1+0xefc] ;  /* 0x000efc0001b07983 */ /* 0x000ee80000300800 */
[----:B------:R1:W-:Y:S01]  /*45080*/  LDGSTS.E [R2+0x60f00], desc[UR8][R4.64], P0 ;  /* 0x60f0000004027fae */ /* 0x0003e20008121848 */
[----:B----4-:R-:W-:Y:S02]  /*45090*/  IADD3 R6, P1, R6, UR5, RZ ;  /* 0x0000000506067c10 */ /* 0x010fe4000ff3e0ff */
[----:B--2---:R-:W-:-:S02]  /*450a0*/  IADD3 R177, P2, R177, UR5, RZ ;  /* 0x00000005b1b17c10 */ /* 0x004fc4000ff5e0ff */
[----:B---3--:R-:W-:Y:S01]  /*450b0*/  IADD3.X R172, R172, UR7, RZ, P1, !PT ;  /* 0x00000007acac7c10 */ /* 0x008fe20008ffe4ff */
[----:B------:R2:W-:Y:S01]  /*450c0*/  STL [R1+0xe40], R6 ;  /* 0x000e400601007387 */ /* 0x0005e20000100800 */
[----:B-1----:R-:W-:Y:S01]  /*450d0*/  IMAD.MOV.U32 R4, RZ, RZ, R6 ;  /* 0x000000ffff047224 */ /* 0x002fe200078e0006 */
[----:B------:R-:W-:Y:S02]  /*450e0*/  IADD3.X R189, R189, UR7, RZ, P2, !PT ;  /* 0x00000007bdbd7c10 */ /* 0x000fe400097fe4ff */
[----:B------:R-:W-:Y:S01]  /*450f0*/  IMAD.MOV.U32 R5, RZ, RZ, R172 ;  /* 0x000000ffff057224 */ /* 0x000fe200078e00ac */
[----:B------:R1:W-:Y:S04]  /*45100*/  STL [R1+0xe3c], R172 ;  /* 0x000e3cac01007387 */ /* 0x0003e80000100800 */
[----:B------:R3:W-:Y:S04]  /*45110*/  STL [R1+0xe80], R177 ;  /* 0x000e80b101007387 */ /* 0x0007e80000100800 */
[----:B--2---:R-:W2:Y:S04]  /*45120*/  LDL.LU R6, [R1+0xf40] ;  /* 0x000f400001067983 */ /* 0x004ea80000300800 */
[----:B------:R4:W-:Y:S04]  /*45130*/  STL [R1+0xe7c], R189 ;  /* 0x000e7cbd01007387 */ /* 0x0009e80000100800 */
[----:B------:R4:W-:Y:S04]  /*45140*/  LDGSTS.E [R2+0x61300], desc[UR8][R4.64], P0 ;  /* 0x6130000004027fae */ /* 0x0009e80008121848 */
[----:B-1----:R-:W2:Y:S01]  /*45150*/  LDL.LU R172, [R1+0xf80] ;  /* 0x000f800001ac7983 */ /* 0x002ea20000300800 */
[----:B----4-:R-:W-:-:S03]  /*45160*/  IMAD.MOV.U32 R4, RZ, RZ, R177 ;  /* 0x000000ffff047224 */ /* 0x010fc600078e00b1 */
[----:B---3--:R-:W3:Y:S01]  /*45170*/  LDL.LU R177, [R1+0xf3c] ;  /* 0x000f3c0001b17983 */ /* 0x008ee20000300800 */
        /* <DEDUP_REMOVED lines=16> */
[----:B-1----:R-:W-:Y:S01]  /*45280*/  IMAD.MOV.U32 R4, RZ, RZ, R173 ;  /* 0x000000ffff047224 */ /* 0x002fe200078e00ad */
[----:B------:R-:W-:-:S02]  /*45290*/  MOV R5, R176 ;  /* 0x000000b000057202 */ /* 0x000fc40000000f00 */
[----:B------:R-:W4:Y:S04]  /*452a0*/  LDL.LU R173, [R1+0xfbc] ;  /* 0x000fbc0001ad7983 */ /* 0x000f280000300800 */
        /* <DEDUP_REMOVED lines=8> */
[----:B------:R-:W-:Y:S01]  /*45330*/  IMAD.MOV.U32 R5, RZ, RZ, R177 ;  /* 0x000000ffff057224 */ /* 0x000fe200078e00b1 */
[----:B------:R1:W-:Y:S04]  /*45340*/  STL [R1+0xf3c], R177 ;  /* 0x000f3cb101007387 */ /* 0x0003e80000100800 */
[----:B------:R-:W-:Y:S04]  /*45350*/  STL [R1+0xf80], R172 ;  /* 0x000f80ac01007387 */ /* 0x000fe80000100800 */
[----:B------:R2:W-:Y:S04]  /*45360*/  LDGSTS.E [R2+0x62300], desc[UR8][R4.64], P0 ;  /* 0x6230000004027fae */ /* 0x0005e80008121848 */
[----:B-1----:R-:W3:Y:S04]  /*45370*/  LDL.LU R177, [R1+0x1040] ;  /* 0x0010400001b17983 */ /* 0x002ee80000300800 */
[----:B------:R1:W-:Y:S04]  /*45380*/  STL [R1+0xf7c], R189 ;  /* 0x000f7cbd01007387 */ /* 0x0003e80000100800 */
[----:B------:R-:W4:Y:S01]  /*45390*/  LDL.LU R6, [R1+0x1080] ;  /* 0x0010800001067983 */ /* 0x000f220000300800 */
[----:B--2---:R-:W-:-:S03]  /*453a0*/  MOV R5, R189 ;  /* 0x000000bd00057202 */ /* 0x004fc60000000f00 */
[----:B-1----:R-:W2:Y:S01]  /*453b0*/  LDL.LU R189, [R1+0x103c] ;  /* 0x00103c0001bd7983 */ /* 0x002ea20000300800 */
[----:B------:R-:W-:-:S03]  /*453c0*/  IMAD.MOV.U32 R4, RZ, RZ, R172 ;  /* 0x000000ffff047224 */ /* 0x000fc600078e00ac */
[----:B------:R-:W2:Y:S01]  /*453d0*/  LDL.LU R172, [R1+0x107c] ;  /* 0x00107c0001ac7983 */ /* 0x000ea20000300800 */
[----:B------:R-:W-:Y:S02]  /*453e0*/  IADD3 R0, P1, R0, UR5, RZ ;  /* 0x0000000500007c10 */ /* 0x000fe4000ff3e0ff */
[----:B------:R-:W-:Y:S01]  /*453f0*/  IADD3 R7, P2, R7, UR5, RZ ;  /* 0x0000000507077c10 */ /* 0x000fe2000ff5e0ff */
[----:B------:R1:W-:Y:S01]  /*45400*/  LDGSTS.E [R2+0x62700], desc[UR8][R4.64], P0 ;  /* 0x6270000004027fae */ /* 0x0003e20008121848 */
[----:B------:R-:W-:-:S03]  /*45410*/  IADD3.X R173, R173, UR7, RZ, P1, !PT ;  /* 0x00000007adad7c10 */ /* 0x000fc60008ffe4ff */
[----:B------:R-:W-:Y:S01]  /*45420*/  STL [R1+0xfc0], R0 ;  /* 0x000fc00001007387 */ /* 0x000fe20000100800 */
[----:B-1----:R-:W-:Y:S01]  /*45430*/  IMAD.MOV.U32 R4, RZ, RZ, R0 ;  /* 0x000000ffff047224 */ /* 0x002fe200078e0000 */
[----:B------:R-:W-:Y:S01]  /*45440*/  IADD3.X R176, R176, UR7, RZ, P2, !PT ;  /* 0x00000007b0b07c10 */ /* 0x000fe200097fe4ff */
[----:B------:R-:W-:Y:S01]  /*45450*/  IMAD.MOV.U32 R5, RZ, RZ, R173 ;  /* 0x000000ffff057224 */ /* 0x000fe200078e00ad */
[----:B------:R1:W-:Y:S04]  /*45460*/  STL [R1+0xfbc], R173 ;  /* 0x000fbcad01007387 */ /* 0x0003e80000100800 */
[----:B------:R-:W-:Y:S04]  /*45470*/  STL [R1+0x1000], R7 ;  /* 0x0010000701007387 */ /* 0x000fe80000100800 */
[----:B------:R1:W-:Y:S04]  /*45480*/  LDGSTS.E [R2+0x62b00], desc[UR8][R4.64], P0 ;  /* 0x62b0000004027fae */ /* 0x0003e80008121848 */
[----:B-1----:R-:W2:Y:S04]  /*45490*/  LDL.LU R173, [R1+0x10c0] ;  /* 0x0010c00001ad7983 */ /* 0x002ea80000300800 */
[----:B------:R1:W-:Y:S01]  /*454a0*/  STL [R1+0xffc], R176 ;  /* 0x000ffcb001007387 */ /* 0x0003e20000100800 */
[----:B------:R-:W-:Y:S01]  /*454b0*/  IMAD.MOV.U32 R4, RZ, RZ, R7 ;  /* 0x000000ffff047224 */ /* 0x000fe200078e0007 */
[----:B------:R-:W-:-:S02]  /*454c0*/  MOV R5, R176 ;  /* 0x000000b000057202 */ /* 0x000fc40000000f00 */
[----:B------:R-:W2:Y:S04]  /*454d0*/  LDL.LU R0, [R1+0x1100] ;  /* 0x0011000001007983 */ /* 0x000ea80000300800 */
[----:B-1----:R-:W2:Y:S04]  /*454e0*/  LDL.LU R176, [R1+0x10bc] ;  /* 0x0010bc0001b07983 */ /* 0x002ea80000300800 */
[----:B------:R1:W-:Y:S04]  /*454f0*/  LDGSTS.E [R2+0x62f00], desc[UR8][R4.64], P0 ;  /* 0x62f0000004027fae */ /* 0x0003e80008121848 */
[----:B------:R-:W2:Y:S01]  /*45500*/  LDL.LU R7, [R1+0x10fc] ;  /* 0x0010fc0001077983 */ /* 0x000ea20000300800 */
[----:B---3--:R-:W-:-:S05]  /*45510*/  IADD3 R177, P1, R177, UR5, RZ ;  /* 0x00000005b1b17c10 */ /* 0x008fca000ff3e0ff */
[----:B-1----:R-:W-:Y:S01]  /*45520*/  IMAD.MOV.U32 R4, RZ, RZ, R177 ;  /* 0x000000ffff047224 */ /* 0x002fe200078e00b1 */
[----:B----4-:R-:W-:Y:S02]  /*45530*/  IADD3 R6, P2, R6, UR5, RZ ;  /* 0x0000000506067c10 */ /* 0x010fe4000ff5e0ff */
        /* <DEDUP_REMOVED lines=8> */
[----:B-1----:R-:W-:Y:S01]  /*455c0*/  MOV R5, R172 ;  /* 0x000000ac00057202 */ /* 0x002fe20000000f00 */
[----:B------:R-:W-:-:S02]  /*455d0*/  IMAD.MOV.U32 R4, RZ, RZ, R6 ;  /* 0x000000ffff047224 */ /* 0x000fc400078e0006 */
[----:B--2---:R-:W2:Y:S04]  /*455e0*/  LDL.LU R172, [R1+0x113c] ;  /* 0x00113c0001ac7983 */ /* 0x004ea80000300800 */
[----:B------:R-:W3:Y:S04]  /*455f0*/  LDL.LU R6, [R1+0x1140] ;  /* 0x0011400001067983 */ /* 0x000ee80000300800 */
[----:B------:R-:W4:Y:S04]  /*45600*/  LDL.LU R191, [R1+0x117c] ;  /* 0x00117c0001bf7983 */ /* 0x000f280000300800 */
[----:B------:R-:W4:Y:S01]  /*45610*/  LDL.LU R190, [R1+0x1180] ;  /* 0x0011800001be7983 */ /* 0x000f220000300800 */
[----:B------:R-:W-:-:S03]  /*45620*/  IADD3 R173, P1, R173, UR5, RZ ;  /* 0x00000005adad7c10 */ /* 0x000fc6000ff3e0ff */
[----:B------:R1:W-:Y:S01]  /*45630*/  LDGSTS.E [R2+0x63700], desc[UR8][R4.64], P0 ;  /* 0x6370000004027fae */ /* 0x0003e20008121848 */
[----:B------:R-:W-:Y:S02]  /*45640*/  IADD3 R0, P2, R0, UR5, RZ ;  /* 0x0000000500007c10 */ /* 0x000fe4000ff5e0ff */
[----:B------:R-:W-:Y:S01]  /*45650*/  IADD3.X R176, R176, UR7, RZ, P1, !PT ;  /* 0x00000007b0b07c10 */ /* 0x000fe20008ffe4ff */
[----:B------:R1:W-:Y:S04]  /*45660*/  STL [R1+0x10c0], R173 ;  /* 0x0010c0ad01007387 */ /* 0x0003e80000100800 */
[----:B------:R1:W-:Y:S01]  /*45670*/  STL [R1+0x10bc], R176 ;  /* 0x0010bcb001007387 */ /* 0x0003e20000100800 */
[----:B------:R-:W-:-:S03]  /*45680*/  IADD3.X R7, R7, UR7, RZ, P2, !PT ;  /* 0x0000000707077c10 */ /* 0x000fc600097fe4ff */
[----:B------:R-:W-:Y:S01]  /*45690*/  STL [R1+0x1100], R0 ;  /* 0x0011000001007387 */ /* 0x000fe20000100800 */
[----:B-1----:R-:W-:-:S03]  /*456a0*/  IMAD.MOV.U32 R4, RZ, RZ, R173 ;  /* 0x000000ffff047224 */ /* 0x002fc600078e00ad */
[----:B------:R-:W4:Y:S01]  /*456b0*/  LDL.LU R177, [R1+0x11c0] ;  /* 0x0011c00001b17983 */ /* 0x000f220000300800 */
[----:B------:R-:W-:-:S03]  /*456c0*/  IMAD.MOV.U32 R5, RZ, RZ, R176 ;  /* 0x000000ffff057224 */ /* 0x000fc600078e00b0 */
[----:B------:R1:W-:Y:S04]  /*456d0*/  STL [R1+0x10fc], R7 ;  /* 0x0010fc0701007387 */ /* 0x0003e80000100800 */
[----:B------:R-:W4:Y:S04]  /*456e0*/  LDL.LU R173, [R1+0x1200] ;  /* 0x0012000001ad7983 */ /* 0x000f280000300800 */
[----:B------:R-:W4:Y:S04]  /*456f0*/  LDL.LU R189, [R1+0x11bc] ;  /* 0x0011bc0001bd7983 */ /* 0x000f280000300800 */
[----:B------:R1:W-:Y:S04]  /*45700*/  LDGSTS.E [R2+0x63b00], desc[UR8][R4.64], P0 ;  /* 0x63b0000004027fae */ /* 0x0003e80008121848 */
[----:B------:R-:W4:Y:S01]  /*45710*/  LDL.LU R176, [R1+0x11fc] ;  /* 0x0011fc0001b07983 */ /* 0x000f220000300800 */
[----:B-1----:R-:W-:Y:S01]  /*45720*/  IMAD.MOV.U32 R4, RZ, RZ, R0 ;  /* 0x000000ffff047224 */ /* 0x002fe200078e0000 */
[----:B------:R-:W-:-:S02]  /*45730*/  MOV R5, R7 ;  /* 0x0000000700057202 */ /* 0x000fc40000000f00 */
[----:B------:R-:W4:Y:S04]  /*45740*/  LDL.LU R7, [R1+0x1240] ;  /* 0x0012400001077983 */ /* 0x000f280000300800 */
[----:B------:R-:W4:Y:S04]  /*45750*/  LDL.LU R0, [R1+0x1280] ;  /* 0x0012800001007983 */ /* 0x000f280000300800 */
[----:B------:R1:W-:Y:S01]  /*45760*/  LDGSTS.E [R2+0x63f00], desc[UR8][R4.64], P0 ;  /* 0x63f0000004027fae */ /* 0x0003e20008121848 */
[----:B---3--:R-:W-:-:S04]  /*45770*/  IADD3 R6, P1, R6, UR5, RZ ;  /* 0x0000000506067c10 */ /* 0x008fc8000ff3e0ff */
[----:B--2---:R-:W-:Y:S01]  /*45780*/  IADD3.X R172, R172, UR7, RZ, P1, !PT ;  /* 0x00000007acac7c10 */ /* 0x004fe20008ffe4ff */
[----:B------:R-:W-:Y:S01]  /*45790*/  STL [R1+0x1140], R6 ;  /* 0x0011400601007387 */ /* 0x000fe20000100800 */
[----:B----4-:R-:W-:-:S03]  /*457a0*/  IADD3 R190, P2, R190, UR5, RZ ;  /* 0x00000005bebe7c10 */ /* 0x010fc6000ff5e0ff */
[----:B------:R2:W-:Y:S01]  /*457b0*/  STL [R1+0x113c], R172 ;  /* 0x00113cac01007387 */ /* 0x0005e20000100800 */
[----:B-1----:R-:W-:Y:S01]  /*457c0*/  IMAD.MOV.U32 R5, RZ, RZ, R172 ;  /* 0x000000ffff057224 */ /* 0x002fe200078e00ac */
[----:B------:R-:W-:Y:S02]  /*457d0*/  IADD3.X R191, R191, UR7, RZ, P2, !PT ;  /* 0x00000007bfbf7c10 */ /* 0x000fe400097fe4ff */
[----:B------:R-:W-:Y:S01]  /*457e0*/  STL [R1+0x1180], R190 ;  /* 0x001180be01007387 */ /* 0x000fe20000100800 */
[----:B------:R-:W-:-:S03]  /*457f0*/  IMAD.MOV.U32 R4, RZ, RZ, R6 ;  /* 0x000000ffff047224 */ /* 0x000fc600078e0006 */
[----:B--2---:R-:W2:Y:S04]  /*45800*/  LDL.LU R172, [R1+0x123c] ;  /* 0x00123c0001ac7983 */ /* 0x004ea80000300800 */
[----:B------:R-:W-:Y:S04]  /*45810*/  STL [R1+0x117c], R191 ;  /* 0x00117cbf01007387 */ /* 0x000fe80000100800 */
[----:B------:R-:W3:Y:S01]  /*45820*/  LDL.LU R6, [R1+0x127c] ;  /* 0x00127c0001067983 */ /* 0x000ee20000300800 */
[----:B------:R-:W-:-:S03]  /*45830*/  IADD3 R177, P1, R177, UR5, RZ ;  /* 0x00000005b1b17c10 */ /* 0x000fc6000ff3e0ff */
[----:B------:R1:W-:Y:S01]  /*45840*/  LDGSTS.E [R2+0x64300], desc[UR8][R4.64], P0 ;  /* 0x6430000004027fae */ /* 0x0003e20008121848 */
[----:B------:R-:W-:Y:S02]  /*45850*/  IADD3 R173, P2, R173, UR5, RZ ;  /* 0x00000005adad7c10 */ /* 0x000fe4000ff5e0ff */
[----:B------:R-:W-:Y:S01]  /*45860*/  IADD3.X R189, R189, UR7, RZ, P1, !PT ;  /* 0x00000007bdbd7c10 */ /* 0x000fe20008ffe4ff */
[----:B-1----:R-:W-:Y:S01]  /*45870*/  IMAD.MOV.U32 R4, RZ, RZ, R190 ;  /* 0x000000ffff047224 */ /* 0x002fe200078e00be */
[----:B------:R-:W-:-:S05]  /*45880*/  MOV R5, R191 ;  /* 0x000000bf00057202 */ /* 0x000fca0000000f00 */
[----:B------:R1:W-:Y:S01]  /*45890*/  LDGSTS.E [R2+0x64700], desc[UR8][R4.64], P0 ;  /* 0x6470000004027fae */ /* 0x0003e20008121848 */
[----:B------:R-:W-:-:S03]  /*458a0*/  IADD3.X R176, R176, UR7, RZ, P2, !PT ;  /* 0x00000007b0b07c10 */ /* 0x000fc600097fe4ff */
[----:B------:R-:W-:Y:S01]  /*458b0*/  STL [R1+0x11c0], R177 ;  /* 0x0011c0b101007387 */ /* 0x000fe20000100800 */
[----:B-1----:R-:W-:Y:S02]  /*458c0*/  IMAD.MOV.U32 R4, RZ, RZ, R177 ;  /* 0x000000ffff047224 */ /* 0x002fe400078e00b1 */
[----:B------:R-:W-:Y:S01]  /*458d0*/  IMAD.MOV.U32 R5, RZ, RZ, R189 ;  /* 0x000000ffff057224 */ /* 0x000fe200078e00bd */
[----:B------:R-:W-:Y:S01]  /*458e0*/  IADD3 R7, P1, R7, UR5, RZ ;  /* 0x0000000507077c10 */ /* 0x000fe2000ff3e0ff */
[----:B------:R-:W-:Y:S01]  /*458f0*/  STL [R1+0x11bc], R189 ;  /* 0x0011bcbd01007387 */ /* 0x000fe20000100800 */
[----:B------:R-:W-:-:S03]  /*45900*/  IADD3 R0, P2, R0, UR5, RZ ;  /* 0x0000000500007c10 */ /* 0x000fc6000ff5e0ff */
[----:B------:R1:W-:Y:S04]  /*45910*/  LDGSTS.E [R2+0x64b00], desc[UR8][R4.64], P0 ;  /* 0x64b0000004027fae */ /* 0x0003e80008121848 */
[----:B------:R-:W-:Y:S04]  /*45920*/  STL [R1+0x1200], R173 ;  /* 0x001200ad01007387 */ /* 0x000fe80000100800 */
[----:B------:R4:W-:Y:S01]  /*45930*/  STL [R1+0x11fc], R176 ;  /* 0x0011fcb001007387 */ /* 0x0009e20000100800 */
[----:B-1----:R-:W-:Y:S01]  /*45940*/  IMAD.MOV.U32 R4, RZ, RZ, R173 ;  /* 0x000000ffff047224 */ /* 0x002fe200078e00ad */
[----:B------:R-:W-:-:S02]  /*45950*/  MOV R5, R176 ;  /* 0x000000b000057202 */ /* 0x000fc40000000f00 */
[----:B----4-:R-:W4:Y:S04]  /*45960*/  LDL.LU R176, [R1+0x12fc] ;  /* 0x0012fc0001b07983 */ /* 0x010f280000300800 */
[----:B------:R-:W4:Y:S04]  /*45970*/  LDL.LU R191, [R1+0x1300] ;  /* 0x0013000001bf7983 */ /* 0x000f280000300800 */
[----:B------:R1:W-:Y:S04]  /*45980*/  LDGSTS.E [R2+0x64f00], desc[UR8][R4.64], P0 ;  /* 0x64f0000004027fae */ /* 0x0003e80008121848 */
[----:B------:R-:W-:Y:S01]  /*45990*/  STL [R1+0x1240], R7 ;  /* 0x0012400701007387 */ /* 0x000fe20000100800 */
[----:B-1----:R-:W-:Y:S01]  /*459a0*/  IMAD.MOV.U32 R4, RZ, RZ, R7 ;  /* 0x000000ffff047224 */ /* 0x002fe200078e0007 */
[----:B--2---:R-:W-:-:S05]  /*459b0*/  IADD3.X R172, R172, UR7, RZ, P1, !PT ;  /* 0x00000007acac7c10 */ /* 0x004fca0008ffe4ff */
[----:B------:R-:W-:Y:S01]  /*459c0*/  IMAD.MOV.U32 R5, RZ, RZ, R172 ;  /* 0x000000ffff057224 */ /* 0x000fe200078e00ac */
[----:B------:R1:W-:Y:S01]  /*459d0*/  STL [R1+0x123c], R172 ;  /* 0x00123cac01007387 */ /* 0x0003e20000100800 */
[----:B---3--:R-:W-:-:S03]  /*459e0*/  IADD3.X R6, R6, UR7, RZ, P2, !PT ;  /* 0x0000000706067c10 */ /* 0x008fc600097fe4ff */
[----:B------:R-:W-:Y:S04]  /*459f0*/  STL [R1+0x1280], R0 ;  /* 0x0012800001007387 */ /* 0x000fe80000100800 */
[----:B------:R-:W2:Y:S04]  /*45a00*/  LDL.LU R189, [R1+0x1340] ;  /* 0x0013400001bd7983 */ /* 0x000ea80000300800 */
[----:B------:R3:W-:Y:S04]  /*45a10*/  STL [R1+0x127c], R6 ;  /* 0x00127c0601007387 */ /* 0x0007e80000100800 */
[----:B------:R-:W2:Y:S04]  /*45a20*/  LDL.LU R173, [R1+0x1380] ;  /* 0x0013800001ad7983 */ /* 0x000ea80000300800 */
[----:B------:R1:W-:Y:S04]  /*45a30*/  LDGSTS.E [R2+0x65300], desc[UR8][R4.64], P0 ;  /* 0x6530000004027fae */ /* 0x0003e80008121848 */
[----:B------:R-:W2:Y:S04]  /*45a40*/  LDL.LU R190, [R1+0x133c] ;  /* 0x00133c0001be7983 */ /* 0x000ea80000300800 */
[----:B------:R-:W2:Y:S01]  /*45a50*/  LDL.LU R177, [R1+0x137c] ;  /* 0x00137c0001b17983 */ /* 0x000ea20000300800 */
[----:B-1----:R-:W-:Y:S01]  /*45a60*/  IMAD.MOV.U32 R4, RZ, RZ, R0 ;  /* 0x000000ffff047224 */ /* 0x002fe200078e0000 */
[----:B------:R-:W-:-:S02]  /*45a70*/  MOV R5, R6 ;  /* 0x0000000600057202 */ /* 0x000fc40000000f00 */
[----:B------:R-:W2:Y:S04]  /*45a80*/  LDL.LU R172, [R1+0x13bc] ;  /* 0x0013bc0001ac7983 */ /* 0x000ea80000300800 */
[----:B------:R-:W2:Y:S04]  /*45a90*/  LDL.LU R7, [R1+0x13c0] ;  /* 0x0013c00001077983 */ /* 0x000ea80000300800 */
[----:B---3--:R-:W3:Y:S04]  /*45aa0*/  LDL.LU R6, [R1+0x13fc] ;  /* 0x0013fc0001067983 */ /* 0x008ee80000300800 */
[----:B------:R-:W3:Y:S04]  /*45ab0*/  LDL.LU R0, [R1+0x1400] ;  /* 0x0014000001007983 */ /* 0x000ee80000300800 */
[----:B------:R1:W-:Y:S04]  /*45ac0*/  LDGSTS.E [R2+0x65700], desc[UR8][R4.64], P0 ;  /* 0x6570000004027fae */ /* 0x0003e80008121848 */
[----:B------:R-:W3:Y:S04]  /*45ad0*/  LDL.LU R4, [R1+0x12bc] ;  /* 0x0012bc0001047983 */ /* 0x000ee80000300800 */
[----:B------:R-:W1:Y:S01]  /*45ae0*/  LDL.LU R5, [R1+0x12c0] ;  /* 0x0012c00001057983 */ /* 0x000e620000300800 */
[----:B----4-:R-:W-:-:S04]  /*45af0*/  IADD3 R191, P2, R191, UR5, RZ ;  /* 0x00000005bfbf7c10 */ /* 0x010fc8000ff5e0ff */
[----:B------:R-:W-:Y:S02]  /*45b00*/  IADD3.X R176, R176, UR7, RZ, P2, !PT ;  /* 0x00000007b0b07c10 */ /* 0x000fe400097fe4ff */
[----:B--2---:R-:W-:-:S04]  /*45b10*/  IADD3 R173, P2, R173, UR5, RZ ;  /* 0x00000005adad7c10 */ /* 0x004fc8000ff5e0ff */
[----:B------:R-:W-:Y:S02]  /*45b20*/  IADD3.X R177, R177, UR7, RZ, P2, !PT ;  /* 0x00000007b1b17c10 */ /* 0x000fe400097fe4ff */
[----:B-1----:R-:W-:-:S04]  /*45b30*/  IADD3 R5, P1, R5, UR5, RZ ;  /* 0x0000000505057c10 */ /* 0x002fc8000ff3e0ff */
[----:B---3--:R-:W-:Y:S01]  /*45b40*/  IADD3.X R4, R4, UR7, RZ, P1, !PT ;  /* 0x0000000704047c10 */ /* 0x008fe20008ffe4ff */
[----:B------:R1:W-:Y:S04]  /*45b50*/  STL [R1+0x12c0], R5 ;  /* 0x0012c00501007387 */ /* 0x0003e80000100800 */
[----:B------:R2:W-:Y:S01]  /*45b60*/  STL [R1+0x12bc], R4 ;  /* 0x0012bc0401007387 */ /* 0x0005e20000100800 */
[----:B-1----:R-:W-:-:S04]  /*45b70*/  LOP3.LUT R5, R5, R4, RZ, 0x3c, !PT ;  /* 0x0000000405057212 */ /* 0x002fc800078e3cff */
[----:B--2---:R-:W-:-:S04]  /*45b80*/  LOP3.LUT R4, R5, R4, RZ, 0x3c, !PT ;  /* 0x0000000405047212 */ /* 0x004fc800078e3cff */
[----:B------:R-:W-:Y:S02]  /*45b90*/  LOP3.LUT R5, R5, R4, RZ, 0x3c, !PT ;  /* 0x0000000405057212 */ /* 0x000fe400078e3cff */
[----:B------:R-:W-:-:S03]  /*45ba0*/  IADD3 R189, P1, R189, UR5, RZ ;  /* 0x00000005bdbd7c10 */ /* 0x000fc6000ff3e0ff */
[----:B------:R1:W-:Y:S01]  /*45bb0*/  LDGSTS.E [R2+0x65b00], desc[UR8][R4.64], P0 ;  /* 0x65b0000004027fae */ /* 0x0003e20008121848 */
[----:B------:R-:W-:Y:S01]  /*45bc0*/  IADD3.X R190, R190, UR7, RZ, P1, !PT ;  /* 0x00000007bebe7c10 */ /* 0x000fe20008ffe4ff */
[----:B-1----:R-:W-:Y:S02]  /*45bd0*/  IMAD.MOV.U32 R4, RZ, RZ, R191 ;  /* 0x000000ffff047224 */ /* 0x002fe400078e00bf */
[----:B------:R-:W-:-:S05]  /*45be0*/  IMAD.MOV.U32 R5, RZ, RZ, R176 ;  /* 0x000000ffff057224 */ /* 0x000fca00078e00b0 */
[----:B------:R1:W-:Y:S01]  /*45bf0*/  LDGSTS.E [R2+0x65f00], desc[UR8][R4.64], P0 ;  /* 0x65f0000004027fae */ /* 0x0003e20008121848 */
[----:B------:R-:W-:Y:S02]  /*45c00*/  IADD3 R7, P1, R7, UR5, RZ ;  /* 0x0000000507077c10 */ /* 0x000fe4000ff3e0ff */
[----:B------:R-:W-:Y:S01]  /*45c10*/  IADD3 R0, P2, R0, UR5, RZ ;  /* 0x0000000500007c10 */ /* 0x000fe2000ff5e0ff */
[----:B-1----:R-:W-:Y:S01]  /*45c20*/  IMAD.MOV.U32 R4, RZ, RZ, R189 ;  /* 0x000000ffff047224 */ /* 0x002fe200078e00bd */
[----:B------:R-:W-:Y:S02]  /*45c30*/  MOV R5, R190 ;  /* 0x000000be00057202 */ /* 0x000fe40000000f00 */
[----:B------:R-:W-:-:S03]  /*45c40*/  IADD3.X R172, R172, UR7, RZ, P1, !PT ;  /* 0x00000007acac7c10 */ /* 0x000fc60008ffe4ff */
[----:B------:R1:W-:Y:S01]  /*45c50*/  LDGSTS.E [R2+0x66300], desc[UR8][R4.64], P0 ;  /* 0x6630000004027fae */ /* 0x0003e20008121848 */
[----:B------:R-:W-:Y:S01]  /*45c60*/  IADD3.X R6, R6, UR7, RZ, P2, !PT ;  /* 0x0000000706067c10 */ /* 0x000fe200097fe4ff */
[----:B-1----:R-:W-:Y:S02]  /*45c70*/  IMAD.MOV.U32 R4, RZ, RZ, R173 ;  /* 0x000000ffff047224 */ /* 0x002fe400078e00ad */
[----:B------:R-:W-:-:S05]  /*45c80*/  IMAD.MOV.U32 R5, RZ, RZ, R177 ;  /* 0x000000ffff057224 */ /* 0x000fca00078e00b1 */
[----:B------:R1:W-:Y:S04]  /*45c90*/  LDGSTS.E [R2+0x66700], desc[UR8][R4.64], P0 ;  /* 0x6670000004027fae */ /* 0x0003e80008121848 */
[----:B------:R-:W-:Y:S01]  /*45ca0*/  STL [R1+0x1300], R191 ;  /* 0x001300bf01007387 */ /* 0x000fe20000100800 */
[----:B-1----:R-:W-:Y:S01]  /*45cb0*/  IMAD.MOV.U32 R4, RZ, RZ, R7 ;  /* 0x000000ffff047224 */ /* 0x002fe200078e0007 */
[----:B------:R-:W-:Y:S02]  /*45cc0*/  MOV R5, R172 ;  /* 0x000000ac00057202 */ /* 0x000fe40000000f00 */
[----:B------:R1:W-:Y:S04]  /*45cd0*/  STL [R1+0x12fc], R176 ;  /* 0x0012fcb001007387 */ /* 0x0003e80000100800 */
[----:B------:R2:W-:Y:S04]  /*45ce0*/  LDGSTS.E [R2+0x66b00], desc[UR8][R4.64], P0 ;  /* 0x66b0000004027fae */ /* 0x0005e80008121848 */
[----:B-1----:R-:W3:Y:S04]  /*45cf0*/  LDL.LU R176, [R1+0x1820] ;  /* 0x0018200001b07983 */ /* 0x002ee80000300800 */
[----:B------:R-:W-:Y:S01]  /*45d00*/  STL [R1+0x1340], R189 ;  /* 0x001340bd01007387 */ /* 0x000fe20000100800 */
[----:B--2---:R-:W-:-:S02]  /*45d10*/  IMAD.MOV.U32 R4, RZ, RZ, R0 ;  /* 0x000000ffff047224 */ /* 0x004fc400078e0000 */
[----:B------:R-:W-:Y:S01]  /*45d20*/  IMAD.MOV.U32 R5, RZ, RZ, R6 ;  /* 0x000000ffff057224 */ /* 0x000fe200078e0006 */
[----:B------:R-:W-:Y:S04]  /*45d30*/  STL [R1+0x133c], R190 ;  /* 0x00133cbe01007387 */ /* 0x000fe80000100800 */
[----:B------:R-:W-:Y:S04]  /*45d40*/  STL [R1+0x1380], R173 ;  /* 0x001380ad01007387 */ /* 0x000fe80000100800 */
[----:B------:R-:W-:Y:S04]  /*45d50*/  STL [R1+0x137c], R177 ;  /* 0x00137cb101007387 */ /* 0x000fe80000100800 */
[----:B------:R1:W-:Y:S04]  /*45d60*/  LDGSTS.E [R2+0x66f00], desc[UR8][R4.64], P0 ;  /* 0x66f0000004027fae */ /* 0x0003e80008121848 */
[----:B------:R-:W-:Y:S04]  /*45d70*/  STL [R1+0x13c0], R7 ;  /* 0x0013c00701007387 */ /* 0x000fe80000100800 */
[----:B------:R2:W-:Y:S01]  /*45d80*/  STL [R1+0x13bc], R172 ;  /* 0x0013bcac01007387 */ /* 0x0005e20000100800 */
[----:B-1----:R-:W-:-:S03]  /*45d90*/  IADD3 R4, P1, R186, UR5, RZ ;  /* 0x00000005ba047c10 */ /* 0x002fc6000ff3e0ff */
[----:B------:R1:W-:Y:S01]  /*45da0*/  STL [R1+0x1400], R0 ;  /* 0x0014000001007387 */ /* 0x0003e20000100800 */
[----:B------:R-:W-:-:S03]  /*45db0*/  IADD3.X R186, R187, UR7, RZ, P1, !PT ;  /* 0x00000007bbba7c10 */ /* 0x000fc60008ffe4ff */
[----:B------:R4:W-:Y:S04]  /*45dc0*/  STL [R1+0x13fc], R6 ;  /* 0x0013fc0601007387 */ /* 0x0009e80000100800 */
[----:B--2---:R-:W2:Y:S04]  /*45dd0*/  LDL.LU R172, [R1+0xd48] ;  /* 0x000d480001ac7983 */ /* 0x004ea80000300800 */
[----:B------:R-:W3:Y:S01]  /*45de0*/  LDL.LU R191, [R1+0xd84] ;  /* 0x000d840001bf7983 */ /* 0x000ee20000300800 */
[----:B------:R-:W-:-:S03]  /*45df0*/  IMAD.MOV.U32 R187, RZ, RZ, R186 ;  /* 0x000000ffffbb7224 */ /* 0x000fc600078e00ba */
[----:B------:R-:W3:Y:S01]  /*45e00*/  LDL.LU R177, [R1+0xd88] ;  /* 0x000d880001b17983 */ /* 0x000ee20000300800 */
[----:B------:R-:W-:-:S03]  /*45e10*/  MOV R186, R4 ;  /* 0x0000000400ba7202 */ /* 0x000fc60000000f00 */
[----:B------:R-:W3:Y:S04]  /*45e20*/  LDL.LU R7, [R1+0xdc4] ;  /* 0x000dc40001077983 */ /* 0x000ee80000300800 */
[----:B-1----:R-:W3:Y:S04]  /*45e30*/  LDL.LU R0, [R1+0xdc8] ;  /* 0x000dc80001007983 */ /* 0x002ee80000300800 */
[----:B------:R-:W3:Y:S04]  /*45e40*/  LDL.LU R173, [R1+0xe04] ;  /* 0x000e040001ad7983 */ /* 0x000ee80000300800 */
[----:B----4-:R-:W4:Y:S04]  /*45e50*/  LDL.LU R6, [R1+0xe08] ;  /* 0x000e080001067983 */ /* 0x010f280000300800 */
[----:B------:R-:W4:Y:S01]  /*45e60*/  LDL.LU R4, [R1+0xd44] ;  /* 0x000d440001047983 */ /* 0x000f220000300800 */
[----:B------:R-:W-:-:S03]  /*45e70*/  IADD3 R5, P1, R182, UR5, RZ ;  /* 0x00000005b6057c10 */ /* 0x000fc6000ff3e0ff */
[----:B------:R-:W-:Y:S01]  /*45e80*/  LDGSTS.E [R2+0x67300], desc[UR8][R186.64], P0 ;  /* 0x67300000ba027fae */ /* 0x000fe20008121848 */
[----:B------:R-:W-:Y:S02]  /*45e90*/  IADD3.X R182, R183, UR7, RZ, P1, !PT ;  /* 0x00000007b7b67c10 */ /* 0x000fe40008ffe4ff */
[----:B------:R-:W-:-:S04]  /*45ea0*/  IADD3 R189, P1, R178, UR5, RZ ;  /* 0x00000005b2bd7c10 */ /* 0x000fc8000ff3e0ff */
[----:B------:R-:W-:Y:S02]  /*45eb0*/  IADD3.X R178, R179, UR7, RZ, P1, !PT ;  /* 0x00000007b3b27c10 */ /* 0x000fe40008ffe4ff */
[----:B------:R-:W-:Y:S01]  /*45ec0*/  IADD3 R190, P1, R174, UR5, RZ ;  /* 0x00000005aebe7c10 */ /* 0x000fe2000ff3e0ff */
[----:B------:R-:W-:-:S03]  /*45ed0*/  IMAD.MOV.U32 R183, RZ, RZ, R182 ;  /* 0x000000ffffb77224 */ /* 0x000fc600078e00b6 */
[----:B------:R-:W-:Y:S01]  /*45ee0*/  IADD3.X R174, R175, UR7, RZ, P1, !PT ;  /* 0x00000007afae7c10 */ /* 0x000fe20008ffe4ff */
[----:B------:R-:W-:Y:S02]  /*45ef0*/  IMAD.MOV.U32 R182, RZ, RZ, R5 ;  /* 0x000000ffffb67224 */ /* 0x000fe400078e0005 */
[----:B------:R-:W-:Y:S01]  /*45f00*/  IMAD.MOV.U32 R179, RZ, RZ, R178 ;  /* 0x000000ffffb37224 */ /* 0x000fe200078e00b2 */
[----:B------:R-:W-:Y:S01]  /*45f10*/  MOV R178, R189 ;  /* 0x000000bd00b27202 */ /* 0x000fe20000000f00 */
[----:B------:R-:W-:Y:S01]  /*45f20*/  IMAD.MOV.U32 R175, RZ, RZ, R174 ;  /* 0x000000ffffaf7224 */ /* 0x000fe200078e00ae */
[----:B------:R-:W-:Y:S01]  /*45f30*/  LOP3.LUT R5, R188, 0x70, RZ, 0x3c, !PT ;  /* 0x00000070bc057812 */ /* 0x000fe200078e3cff */
[----:B------:R-:W-:Y:S01]  /*45f40*/  IMAD.MOV.U32 R174, RZ, RZ, R190 ;  /* 0x000000ffffae7224 */ /* 0x000fe200078e00be */
[----:B------:R-:W-:Y:S04]  /*45f50*/  LDGSTS.E [R2+0x67700], desc[UR8][R182.64], P0 ;  /* 0x67700000b6027fae */ /* 0x000fe80008121848 */
[----:B------:R-:W-:Y:S04]  /*45f60*/  LDGSTS.E [R2+0x67b00], desc[UR8][R178.64], P0 ;  /* 0x67b00000b2027fae */ /* 0x000fe80008121848 */
[----:B------:R1:W-:Y:S02]  /*45f70*/  LDGSTS.E [R2+0x67f00], desc[UR8][R174.64], P0 ;  /* 0x67f00000ae027fae */ /* 0x0003e40008121848 */
[----:B-1----:R-:W-:Y:S01]  /*45f80*/  VIADD R2, R5, UR17 ;  /* 0x0000001105027c36 */ /* 0x002fe20008000000 */
[----:B--2---:R-:W-:-:S02]  /*45f90*/  IADD3 R172, P1, R172, UR5, RZ ;  /* 0x00000005acac7c10 */ /* 0x004fc4000ff3e0ff */
[----:B---3--:R-:W-:-:S03]  /*45fa0*/  IADD3 R177, P2, R177, UR5, RZ ;  /* 0x00000005b1b17c10 */ /* 0x008fc6000ff5e0ff */
[----:B------:R-:W-:Y:S01]  /*45fb0*/  STL [R1+0xd48], R172 ;  /* 0x000d48ac01007387 */ /* 0x000fe20000100800 */
[----:B------:R-:W-:Y:S02]  /*45fc0*/  IADD3.X R191, R191, UR7, RZ, P2, !PT ;  /* 0x00000007bfbf7c10 */ /* 0x000fe400097fe4ff */
[----:B----4-:R-:W-:-:S04]  /*45fd0*/  IADD3.X R4, R4, UR7, RZ, P1, !PT ;  /* 0x0000000704047c10 */ /* 0x010fc80008ffe4ff */
[----:B------:R-:W-:Y:S01]  /*45fe0*/  MOV R5, R4 ;  /* 0x0000000400057202 */ /* 0x000fe20000000f00 */
[----:B------:R1:W-:Y:S04]  /*45ff0*/  STL [R1+0xd44], R4 ;  /* 0x000d440401007387 */ /* 0x0003e80000100800 */
[----:B------:R2:W-:Y:S04]  /*46000*/  STL [R1+0xd88], R177 ;  /* 0x000d88b101007387 */ /* 0x0005e80000100800 */
[----:B------:R-:W-:Y:S01]  /*46010*/  STL [R1+0xd84], R191 ;  /* 0x000d84bf01007387 */ /* 0x000fe20000100800 */
[----:B-1----:R-:W-:-:S03]  /*46020*/  IMAD.MOV.U32 R4, RZ, RZ, R172 ;  /* 0x000000ffff047224 */ /* 0x002fc600078e00ac */
[----:B------:R-:W3:Y:S04]  /*46030*/  LDL.LU R172, [R1+0xe48] ;  /* 0x000e480001ac7983 */ /* 0x000ee80000300800 */
[----:B------:R1:W-:Y:S04]  /*46040*/  LDGSTS.E [R2+0x60380], desc[UR8][R4.64], P0 ;  /* 0x6038000004027fae */ /* 0x0003e80008121848 */
[----:B------:R-:W4:Y:S01]  /*46050*/  LDL.LU R189, [R1+0xe88] ;  /* 0x000e880001bd7983 */ /* 0x000f220000300800 */
[----:B-1----:R-:W-:-:S03]  /*46060*/  IMAD.MOV.U32 R4, RZ, RZ, R177 ;  /* 0x000000ffff047224 */ /* 0x002fc600078e00b1 */
[----:B--2---:R-:W2:Y:S04]  /*46070*/  LDL.LU R177, [R1+0xe44] ;  /* 0x000e440001b17983 */ /* 0x004ea80000300800 */
[----:B------:R-:W2:Y:S01]  /*46080*/  LDL.LU R190, [R1+0xe84] ;  /* 0x000e840001be7983 */ /* 0x000ea20000300800 */
[----:B------:R-:W-:Y:S01]  /*46090*/  IADD3 R0, P1, R0, UR5, RZ ;  /* 0x0000000500007c10 */ /* 0x000fe2000ff3e0ff */
[----:B------:R-:W-:Y:S01]  /*460a0*/  IMAD.MOV.U32 R5, RZ, RZ, R191 ;  /* 0x000000ffff057224 */ /* 0x000fe200078e00bf */
[----:B------:R-:W-:Y:S02]  /*460b0*/  IADD3 R6, P2, R6, UR5, RZ ;  /* 0x0000000506067c10 */ /* 0x000fe4000ff5e0ff */
[----:B------:R-:W-:Y:S01]  /*460c0*/  IADD3.X R7, R7, UR7, RZ, P1, !PT ;  /* 0x0000000707077c10 */ /* 0x000fe20008ffe4ff */
[----:B------:R1:W-:Y:S01]  /*460d0*/  STL [R1+0xdc8], R0 ;  /* 0x000dc80001007387 */ /* 0x0003e20000100800 */
[----:B------:R-:W-:-:S03]  /*460e0*/  IADD3.X R173, R173, UR7, RZ, P2, !PT ;  /* 0x00000007adad7c10 */ /* 0x000fc600097fe4ff */
[----:B------:R1:W-:Y:S04]  /*460f0*/  LDGSTS.E [R2+0x60780], desc[UR8][R4.64], P0 ;  /* 0x6078000004027fae */ /* 0x0003e80008121848 */
[----:B------:R1:W-:Y:S04]  /*46100*/  STL [R1+0xdc4], R7 ;  /* 0x000dc40701007387 */ /* 0x0003e80000100800 */
[----:B------:R1:W-:Y:S02]  /*46110*/  STL [R1+0xe08], R6 ;  /* 0x000e080601007387 */ /* 0x0003e40000100800 */
[----:B-1----:R-:W-:Y:S01]  /*46120*/  MOV R4, R0 ;  /* 0x0000000000047202 */ /* 0x002fe20000000f00 */
[----:B------:R-:W-:Y:S01]  /*46130*/  IMAD.MOV.U32 R5, RZ, RZ, R7 ;  /* 0x000000ffff057224 */ /* 0x000fe200078e0007 */
[----:B------:R-:W2:Y:S04]  /*46140*/  LDL.LU R0, [R1+0xec8] ;  /* 0x000ec80001007983 */ /* 0x000ea80000300800 */
[----:B------:R1:W-:Y:S04]  /*46150*/  STL [R1+0xe04], R173 ;  /* 0x000e04ad01007387 */ /* 0x0003e80000100800 */
[----:B------:R1:W-:Y:S04]  /*46160*/  LDGSTS.E [R2+0x60b80], desc[UR8][R4.64], P0 ;  /* 0x60b8000004027fae */ /* 0x0003e80008121848 */
[----:B------:R-:W2:Y:S01]  /*46170*/  LDL.LU R7, [R1+0xf08] ;  /* 0x000f080001077983 */ /* 0x000ea20000300800 */
[----:B-1----:R-:W-:-:S02]  /*46180*/  IMAD.MOV.U32 R4, RZ, RZ, R6 ;  /* 0x000000ffff047224 */ /* 0x002fc400078e0006 */
[----:B------:R-:W-:Y:S01]  /*46190*/  IMAD.MOV.U32 R5, RZ, RZ, R173 ;  /* 0x000000ffff057224 */ /* 0x000fe200078e00ad */
[----:B------:R-:W2:Y:S04]  /*461a0*/  LDL.LU R6, [R1+0xec4] ;  /* 0x000ec40001067983 */ /* 0x000ea80000300800 */
[----:B------:R-:W2:Y:S04]  /*461b0*/  LDL.LU R173, [R1+0xf04] ;  /* 0x000f040001ad7983 */ /* 0x000ea80000300800 */
[----:B------:R1:W-:Y:S01]  /*461c0*/  LDGSTS.E [R2+0x60f80], desc[UR8][R4.64], P0 ;  /* 0x60f8000004027fae */ /* 0x0003e20008121848 */
[----:B---3--:R-:W-:-:S04]  /*461d0*/  IADD3 R172, P1, R172, UR5, RZ ;  /* 0x00000005acac7c10 */ /* 0x008fc8000ff3e0ff */
[----:B-1----:R-:W-:Y:S02]  /*461e0*/  MOV R4, R172 ;  /* 0x000000ac00047202 */ /* 0x002fe40000000f00 */
[----:B----4-:R-:W-:Y:S01]  /*461f0*/  IADD3 R189, P2, R189, UR5, RZ ;  /* 0x00000005bdbd7c10 */ /* 0x010fe2000ff5e0ff */
[----:B------:R1:W-:Y:S01]  /*46200*/  STL [R1+0xe48], R172 ;  /* 0x000e48ac01007387 */ /* 0x0003e20000100800 */
        /* <DEDUP_REMOVED lines=18> */
[----:B------:R-:W-:Y:S01]  /*46330*/  IADD3.X R173, R173, UR7, RZ, P2, !PT ;  /* 0x00000007adad7c10 */ /* 0x000fe200097fe4ff */
[----:B-1----:R-:W-:Y:S01]  /*46340*/  IMAD.MOV.U32 R5, RZ, RZ, R6 ;  /* 0x000000ffff057224 */ /* 0x002fe200078e0006 */
[----:B------:R-:W-:Y:S01]  /*46350*/  MOV R4, R0 ;  /* 0x0000000000047202 */ /* 0x000fe20000000f00 */
[----:B------:R1:W-:Y:S04]  /*46360*/  STL [R1+0xec4], R6 ;  /* 0x000ec40601007387 */ /* 0x0003e80000100800 */
[----:B------:R1:W-:Y:S04]  /*46370*/  STL [R1+0xf08], R7 ;  /* 0x000f080701007387 */ /* 0x0003e80000100800 */
[----:B------:R-:W3:Y:S04]  /*46380*/  LDL.LU R0, [R1+0xfc8] ;  /* 0x000fc80001007983 */ /* 0x000ee80000300800 */
[----:B------:R1:W-:Y:S04]  /*46390*/  LDGSTS.E [R2+0x61b80], desc[UR8][R4.64], P0 ;  /* 0x61b8000004027fae */ /* 0x0003e80008121848 */
[----:B------:R1:W-:Y:S04]  /*463a0*/  STL [R1+0xf04], R173 ;  /* 0x000f04ad01007387 */ /* 0x0003e80000100800 */
[----:B-1----:R-:W3:Y:S01]  /*463b0*/  LDL.LU R6, [R1+0x1008] ;  /* 0x0010080001067983 */ /* 0x002ee20000300800 */
[----:B------:R-:W-:-:S02]  /*463c0*/  IMAD.MOV.U32 R4, RZ, RZ, R7 ;  /* 0x000000ffff047224 */ /* 0x000fc400078e0007 */
[----:B------:R-:W-:Y:S01]  /*463d0*/  IMAD.MOV.U32 R5, RZ, RZ, R173 ;  /* 0x000000ffff057224 */ /* 0x000fe200078e00ad */
[----:B------:R-:W3:Y:S04]  /*463e0*/  LDL.LU R7, [R1+0xfc4] ;  /* 0x000fc40001077983 */ /* 0x000ee80000300800 */
        /* <DEDUP_REMOVED lines=14> */
[----:B------:R-:W4:Y:S01]  /*464d0*/  LDL.LU R172, [R1+0x1088] ;  /* 0x0010880001ac7983 */ /* 0x000f220000300800 */
[----:B--2---:R-:W-:-:S02]  /*464e0*/  IMAD.MOV.U32 R5, RZ, RZ, R190 ;  /* 0x000000ffff057224 */ /* 0x004fc400078e00be */
[----:B------:R-:W-:Y:S01]  /*464f0*/  IMAD.MOV.U32 R4, RZ, RZ, R177 ;  /* 0x000000ffff047224 */ /* 0x000fe200078e00b1 */
[----:B-1----:R-:W2:Y:S04]  /*46500*/  LDL.LU R190, [R1+0x1044] ;  /* 0x0010440001be7983 */ /* 0x002ea80000300800 */
[----:B------:R-:W2:Y:S01]  /*46510*/  LDL.LU R177, [R1+0x1084] ;  /* 0x0010840001b17983 */ /* 0x000ea20000300800 */
[----:B------:R-:W-:-:S03]  /*46520*/  IADD3 R0, P1, R0, UR5, RZ ;  /* 0x0000000500007c10 */ /* 0x000fc6000ff3e0ff */
[----:B------:R1:W-:Y:S01]  /*46530*/  LDGSTS.E [R2+0x62780], desc[UR8][R4.64], P0 ;  /* 0x6278000004027fae */ /* 0x0003e20008121848 */
[----:B------:R-:W-:-:S03]  /*46540*/  IADD3 R6, P2, R6, UR5, RZ ;  /* 0x0000000506067c10 */ /* 0x000fc6000ff5e0ff */
[----:B------:R-:W-:Y:S01]  /*46550*/  STL [R1+0xfc8], R0 ;  /* 0x000fc80001007387 */ /* 0x000fe20000100800 */
[----:B------:R-:W-:Y:S02]  /*46560*/  IADD3.X R7, R7, UR7, RZ, P1, !PT ;  /* 0x0000000707077c10 */ /* 0x000fe40008ffe4ff */
[----:B-1----:R-:W-:Y:S02]  /*46570*/  MOV R4, R0 ;  /* 0x0000000000047202 */ /* 0x002fe40000000f00 */
[----:B------:R-:W-:Y:S01]  /*46580*/  IADD3.X R173, R173, UR7, RZ, P2, !PT ;  /* 0x00000007adad7c10 */ /* 0x000fe200097fe4ff */
[----:B------:R-:W-:Y:S01]  /*46590*/  IMAD.MOV.U32 R5, RZ, RZ, R7 ;  /* 0x000000ffff057224 */ /* 0x000fe200078e0007 */
[----:B------:R1:W-:Y:S04]  /*465a0*/  STL [R1+0xfc4], R7 ;  /* 0x000fc40701007387 */ /* 0x0003e80000100800 */
[----:B------:R-:W-:Y:S04]  /*465b0*/  STL [R1+0x1008], R6 ;  /* 0x0010080601007387 */ /* 0x000fe80000100800 */
[----:B------:R1:W-:Y:S04]  /*465c0*/  LDGSTS.E [R2+0x62b80], desc[UR8][R4.64], P0 ;  /* 0x62b8000004027fae */ /* 0x0003e80008121848 */
[----:B-1----:R-:W2:Y:S04]  /*465d0*/  LDL.LU R7, [R1+0x10c8] ;  /* 0x0010c80001077983 */ /* 0x002ea80000300800 */
[----:B------:R1:W-:Y:S04]  /*465e0*/  STL [R1+0x1004], R173 ;  /* 0x001004ad01007387 */ /* 0x0003e80000100800 */
[----:B------:R-:W2:Y:S01]  /*465f0*/  LDL.LU R0, [R1+0x1108] ;  /* 0x0011080001007983 */ /* 0x000ea20000300800 */
[----:B------:R-:W-:-:S02]  /*46600*/  IMAD.MOV.U32 R5, RZ, RZ, R173 ;  /* 0x000000ffff057224 */ /* 0x000fc400078e00ad */
[----:B------:R-:W-:Y:S01]  /*46610*/  IMAD.MOV.U32 R4, RZ, RZ, R6 ;  /* 0x000000ffff047224 */ /* 0x000fe200078e0006 */
[----:B-1----:R-:W2:Y:S04]  /*46620*/  LDL.LU R173, [R1+0x10c4] ;  /* 0x0010c40001ad7983 */ /* 0x002ea80000300800 */
[----:B------:R-:W2:Y:S04]  /*46630*/  LDL.LU R6, [R1+0x1104] ;  /* 0x0011040001067983 */ /* 0x000ea80000300800 */
[----:B------:R1:W-:Y:S01]  /*46640*/  LDGSTS.E [R2+0x62f80], desc[UR8][R4.64], P0 ;  /* 0x62f8000004027fae */ /* 0x0003e20008121848 */
[----:B---3--:R-:W-:-:S02]  /*46650*/  IADD3 R189, P1, R189, UR5, RZ ;  /* 0x00000005bdbd7c10 */ /* 0x008fc4000ff3e0ff */
[----:B----4-:R-:W-:-:S03]  /*46660*/  IADD3 R172, P2, R172, UR5, RZ ;  /* 0x00000005acac7c10 */ /* 0x010fc6000ff5e0ff */
[----:B------:R-:W-:Y:S01]  /*46670*/  STL [R1+0x1048], R189 ;  /* 0x001048bd01007387 */ /* 0x000fe20000100800 */
[----:B--2---:R-:W-:Y:S02]  /*46680*/  IADD3.X R190, R190, UR7, RZ, P1, !PT ;  /* 0x00000007bebe7c10 */ /* 0x004fe40008ffe4ff */
[----:B------:R-:W-:-:S03]  /*46690*/  IADD3.X R177, R177, UR7, RZ, P2, !PT ;  /* 0x00000007b1b17c10 */ /* 0x000fc600097fe4ff */
[----:B------:R2:W-:Y:S01]  /*466a0*/  STL [R1+0x1044], R190 ;  /* 0x001044be01007387 */ /* 0x0005e20000100800 */
[----:B-1----:R-:W-:Y:S01]  /*466b0*/  MOV R4, R189 ;  /* 0x000000bd00047202 */ /* 0x002fe20000000f00 */
[----:B------:R-:W-:Y:S02]  /*466c0*/  IMAD.MOV.U32 R5, RZ, RZ, R190 ;  /* 0x000000ffff057224 */ /* 0x000fe400078e00be */
[----:B------:R-:W-:Y:S04]  /*466d0*/  STL [R1+0x1088], R172 ;  /* 0x001088ac01007387 */ /* 0x000fe80000100800 */
[----:B------:R1:W-:Y:S04]  /*466e0*/  STL [R1+0x1084], R177 ;  /* 0x001084b101007387 */ /* 0x0003e80000100800 */
[----:B--2---:R-:W2:Y:S04]  /*466f0*/  LDL.LU R190, [R1+0x1144] ;  /* 0x0011440001be7983 */ /* 0x004ea80000300800 */
[----:B------:R-:W3:Y:S04]  /*46700*/  LDL.LU R189, [R1+0x1148] ;  /* 0x0011480001bd7983 */ /* 0x000ee80000300800 */
[----:B------:R4:W-:Y:S02]  /*46710*/  LDGSTS.E [R2+0x63380], desc[UR8][R4.64], P0 ;  /* 0x6338000004027fae */ /* 0x0009e40008121848 */
[----:B----4-:R-:W-:-:S02]  /*46720*/  IMAD.MOV.U32 R5, RZ, RZ, R177 ;  /* 0x000000ffff057224 */ /* 0x010fc400078e00b1 */
[----:B------:R-:W-:Y:S01]  /*46730*/  IMAD.MOV.U32 R4, RZ, RZ, R172 ;  /* 0x000000ffff047224 */ /* 0x000fe200078e00ac */
[----:B-1----:R-:W4:Y:S04]  /*46740*/  LDL.LU R177, [R1+0x1184] ;  /* 0x0011840001b17983 */ /* 0x002f280000300800 */
[----:B------:R-:W4:Y:S01]  /*46750*/  LDL.LU R172, [R1+0x1188] ;  /* 0x0011880001ac7983 */ /* 0x000f220000300800 */
[----:B------:R-:W-:Y:S02]  /*46760*/  IADD3 R7, P1, R7, UR5, RZ ;  /* 0x0000000507077c10 */ /* 0x000fe4000ff3e0ff */
[----:B------:R-:W-:Y:S01]  /*46770*/  IADD3 R0, P2, R0, UR5, RZ ;  /* 0x0000000500007c10 */ /* 0x000fe2000ff5e0ff */
[----:B------:R1:W-:Y:S01]  /*46780*/  LDGSTS.E [R2+0x63780], desc[UR8][R4.64], P0 ;  /* 0x6378000004027fae */ /* 0x0003e20008121848 */
[----:B------:R-:W-:-:S02]  /*46790*/  IADD3.X R173, R173, UR7, RZ, P1, !PT ;  /* 0x00000007adad7c10 */ /* 0x000fc40008ffe4ff */
[----:B------:R-:W-:Y:S02]  /*467a0*/  IADD3.X R6, R6, UR7, RZ, P2, !PT ;  /* 0x0000000706067c10 */ /* 0x000fe400097fe4ff */
[----:B-1----:R-:W-:Y:S01]  /*467b0*/  MOV R4, R7 ;  /* 0x0000000700047202 */ /* 0x002fe20000000f00 */
[----:B------:R-:W-:Y:S01]  /*467c0*/  IMAD.MOV.U32 R5, RZ, RZ, R173 ;  /* 0x000000ffff057224 */ /* 0x000fe200078e00ad */
[----:B------:R1:W-:Y:S04]  /*467d0*/  STL [R1+0x10c8], R7 ;  /* 0x0010c80701007387 */ /* 0x0003e80000100800 */
[----:B------:R1:W-:Y:S04]  /*467e0*/  LDGSTS.E [R2+0x63b80], desc[UR8][R4.64], P0 ;  /* 0x63b8000004027fae */ /* 0x0003e80008121848 */
[----:B------:R1:W-:Y:S04]  /*467f0*/  STL [R1+0x10c4], R173 ;  /* 0x0010c4ad01007387 */ /* 0x0003e80000100800 */
[----:B------:R1:W-:Y:S02]  /*46800*/  STL [R1+0x1108], R0 ;  /* 0x0011080001007387 */ /* 0x0003e40000100800 */
[----:B-1----:R-:W-:-:S02]  /*46810*/  IMAD.MOV.U32 R4, RZ, RZ, R0 ;  /* 0x000000ffff047224 */ /* 0x002fc400078e0000 */
[----:B------:R-:W4:Y:S01]  /*46820*/  LDL.LU R191, [R1+0x11c8] ;  /* 0x0011c80001bf7983 */ /* 0x000f220000300800 */
[----:B------:R-:W-:-:S03]  /*46830*/  IMAD.MOV.U32 R5, RZ, RZ, R6 ;  /* 0x000000ffff057224 */ /* 0x000fc600078e0006 */
[----:B------:R1:W-:Y:S04]  /*46840*/  STL [R1+0x1104], R6 ;  /* 0x0011040601007387 */ /* 0x0003e80000100800 */
[----:B------:R2:W-:Y:S04]  /*46850*/  LDGSTS.E [R2+0x63f80], desc[UR8][R4.64], P0 ;  /* 0x63f8000004027fae */ /* 0x0005e80008121848 */
[----:B------:R-:W4:Y:S04]  /*46860*/  LDL.LU R7, [R1+0x1208] ;  /* 0x0012080001077983 */ /* 0x000f280000300800 */
[----:B------:R-:W4:Y:S04]  /*46870*/  LDL.LU R173, [R1+0x1204] ;  /* 0x0012040001ad7983 */ /* 0x000f280000300800 */
[----:B------:R-:W4:Y:S04]  /*46880*/  LDL.LU R0, [R1+0x1248] ;  /* 0x0012480001007983 */ /* 0x000f280000300800 */
[----:B-1----:R-:W4:Y:S01]  /*46890*/  LDL.LU R6, [R1+0x1288] ;  /* 0x0012880001067983 */ /* 0x002f220000300800 */
[----:B---3--:R-:W-:-:S04]  /*468a0*/  IADD3 R189, P1, R189, UR5, RZ ;  /* 0x00000005bdbd7c10 */ /* 0x008fc8000ff3e0ff */
[----:B--2---:R-:W-:Y:S02]  /*468b0*/  IADD3.X R190, R190, UR7, RZ, P1, !PT ;  /* 0x00000007bebe7c10 */ /* 0x004fe40008ffe4ff */
[----:B------:R-:W-:-:S03]  /*468c0*/  MOV R4, R189 ;  /* 0x000000bd00047202 */ /* 0x000fc60000000f00 */
[----:B------:R-:W-:Y:S01]  /*468d0*/  IMAD.MOV.U32 R5, RZ, RZ, R190 ;  /* 0x000000ffff057224 */ /* 0x000fe200078e00be */
[----:B------:R-:W-:Y:S04]  /*468e0*/  STL [R1+0x1148], R189 ;  /* 0x001148bd01007387 */ /* 0x000fe80000100800 */
[----:B------:R1:W-:Y:S04]  /*468f0*/  STL [R1+0x1144], R190 ;  /* 0x001144be01007387 */ /* 0x0003e80000100800 */
[----:B------:R2:W-:Y:S01]  /*46900*/  LDGSTS.E [R2+0x64380], desc[UR8][R4.64], P0 ;  /* 0x6438000004027fae */ /* 0x0005e20008121848 */
[----:B----4-:R-:W-:-:S04]  /*46910*/  IADD3 R172, P2, R172, UR5, RZ ;  /* 0x00000005acac7c10 */ /* 0x010fc8000ff5e0ff */
[----:B------:R-:W-:Y:S01]  /*46920*/  IADD3.X R177, R177, UR7, RZ, P2, !PT ;  /* 0x00000007b1b17c10 */ /* 0x000fe200097fe4ff */
[----:B------:R-:W-:Y:S01]  /*46930*/  STL [R1+0x1188], R172 ;  /* 0x001188ac01007387 */ /* 0x000fe20000100800 */
[----:B--2---:R-:W-:-:S03]  /*46940*/  IMAD.MOV.U32 R4, RZ, RZ, R172 ;  /* 0x000000ffff047224 */ /* 0x004fc600078e00ac */
[----:B------:R-:W-:Y:S01]  /*46950*/  IMAD.MOV.U32 R5, RZ, RZ, R177 ;  /* 0x000000ffff057224 */ /* 0x000fe200078e00b1 */
[----:B-1----:R-:W2:Y:S04]  /*46960*/  LDL.LU R190, [R1+0x1244] ;  /* 0x0012440001be7983 */ /* 0x002ea80000300800 */
[----:B------:R1:W-:Y:S04]  /*46970*/  STL [R1+0x1184], R177 ;  /* 0x001184b101007387 */ /* 0x0003e80000100800 */
[----:B------:R-:W3:Y:S04]  /*46980*/  LDL.LU R189, [R1+0x1284] ;  /* 0x0012840001bd7983 */ /* 0x000ee80000300800 */
[----:B------:R4:W-:Y:S04]  /*46990*/  LDGSTS.E [R2+0x64780], desc[UR8][R4.64], P0 ;  /* 0x6478000004027fae */ /* 0x0009e80008121848 */
[----:B-1----:R-:W2:Y:S04]  /*469a0*/  LDL.LU R177, [R1+0x181c] ;  /* 0x00181c0001b17983 */ /* 0x002ea80000300800 */
[----:B------:R-:W2:Y:S04]  /*469b0*/  LDL.LU R172, [R1+0x1818] ;  /* 0x0018180001ac7983 */ /* 0x000ea80000300800 */
[----:B------:R-:W2:Y:S01]  /*469c0*/  LDL.LU R5, [R1+0x11c4] ;  /* 0x0011c40001057983 */ /* 0x000ea20000300800 */
[----:B------:R-:W-:-:S04]  /*469d0*/  IADD3 R191, P1, R191, UR5, RZ ;  /* 0x00000005bfbf7c10 */ /* 0x000fc8000ff3e0ff */
[----:B----4-:R-:W-:Y:S01]  /*469e0*/  MOV R4, R191 ;  /* 0x000000bf00047202 */ /* 0x010fe20000000f00 */
[----:B------:R-:W-:Y:S01]  /*469f0*/  STL [R1+0x11c8], R191 ;  /* 0x0011c8bf01007387 */ /* 0x000fe20000100800 */
[----:B------:R-:W-:-:S04]  /*46a00*/  IADD3 R7, P2, R7, UR5, RZ ;  /* 0x0000000507077c10 */ /* 0x000fc8000ff5e0ff */
[----:B------:R-:W-:Y:S02]  /*46a10*/  IADD3.X R173, R173, UR7, RZ, P2, !PT ;  /* 0x00000007adad7c10 */ /* 0x000fe400097fe4ff */
[----:B------:R-:W-:-:S04]  /*46a20*/  IADD3 R6, P2, R6, UR5, RZ ;  /* 0x0000000506067c10 */ /* 0x000fc8000ff5e0ff */
[----:B---3--:R-:W-:Y:S02]  /*46a30*/  IADD3.X R189, R189, UR7, RZ, P2, !PT ;  /* 0x00000007bdbd7c10 */ /* 0x008fe400097fe4ff */
[----:B--2---:R-:W-:Y:S02]  /*46a40*/  IADD3.X R5, R5, UR7, RZ, P1, !PT ;  /* 0x0000000705057c10 */ /* 0x004fe40008ffe4ff */
[----:B------:R-:W-:-:S03]  /*46a50*/  IADD3 R0, P1, R0, UR5, RZ ;  /* 0x0000000500007c10 */ /* 0x000fc6000ff3e0ff */
[----:B------:R1:W-:Y:S01]  /*46a60*/  STL [R1+0x11c4], R5 ;  /* 0x0011c40501007387 */ /* 0x0003e20000100800 */
[----:B------:R-:W-:-:S03]  /*46a70*/  IADD3.X R190, R190, UR7, RZ, P1, !PT ;  /* 0x00000007bebe7c10 */ /* 0x000fc60008ffe4ff */
[----:B------:R2:W-:Y:S04]  /*46a80*/  LDGSTS.E [R2+0x64b80], desc[UR8][R4.64], P0 ;  /* 0x64b8000004027fae */ /* 0x0005e80008121848 */
[----:B------:R-:W-:Y:S01]  /*46a90*/  STL [R1+0x1208], R7 ;  /* 0x0012080701007387 */ /* 0x000fe20000100800 */
[----:B--2---:R-:W-:Y:S02]  /*46aa0*/  IMAD.MOV.U32 R4, RZ, RZ, R7 ;  /* 0x000000ffff047224 */ /* 0x004fe400078e0007 */
[----:B-1----:R-:W-:Y:S01]  /*46ab0*/  IMAD.MOV.U32 R5, RZ, RZ, R173 ;  /* 0x000000ffff057224 */ /* 0x002fe200078e00ad */
[----:B------:R1:W-:Y:S04]  /*46ac0*/  STL [R1+0x1204], R173 ;  /* 0x001204ad01007387 */ /* 0x0003e80000100800 */
[----:B------:R2:W-:Y:S04]  /*46ad0*/  LDGSTS.E [R2+0x64f80], desc[UR8][R4.64], P0 ;  /* 0x64f8000004027fae */ /* 0x0005e80008121848 */
[----:B-1----:R-:W3:Y:S04]  /*46ae0*/  LDL.LU R173, [R1+0x1304] ;  /* 0x0013040001ad7983 */ /* 0x002ee80000300800 */
[----:B------:R-:W4:Y:S01]  /*46af0*/  LDL.LU R7, [R1+0x1308] ;  /* 0x0013080001077983 */ /* 0x000f220000300800 */
[----:B--2---:R-:W-:Y:S01]  /*46b00*/  IMAD.MOV.U32 R4, RZ, RZ, R0 ;  /* 0x000000ffff047224 */ /* 0x004fe200078e0000 */
[----:B------:R-:W-:-:S02]  /*46b10*/  MOV R5, R190 ;  /* 0x000000be00057202 */ /* 0x000fc40000000f00 */
[----:B------:R1:W-:Y:S04]  /*46b20*/  STL [R1+0x1248], R0 ;  /* 0x0012480001007387 */ /* 0x0003e80000100800 */
[----:B------:R-:W-:Y:S04]  /*46b30*/  STL [R1+0x1244], R190 ;  /* 0x001244be01007387 */ /* 0x000fe80000100800 */
[----:B------:R2:W-:Y:S04]  /*46b40*/  STL [R1+0x1288], R6 ;  /* 0x0012880601007387 */ /* 0x0005e80000100800 */
[----:B------:R2:W-:Y:S04]  /*46b50*/  LDGSTS.E [R2+0x65380], desc[UR8][R4.64], P0 ;  /* 0x6538000004027fae */ /* 0x0005e80008121848 */
[----:B-1----:R-:W3:Y:S04]  /*46b60*/  LDL.LU R0, [R1+0x1388] ;  /* 0x0013880001007983 */ /* 0x002ee80000300800 */
[----:B------:R1:W-:Y:S01]  /*46b70*/  STL [R1+0x1284], R189 ;  /* 0x001284bd01007387 */ /* 0x0003e20000100800 */
[----:B--2---:R-:W-:-:S02]  /*46b80*/  IMAD.MOV.U32 R4, RZ, RZ, R6 ;  /* 0x000000ffff047224 */ /* 0x004fc400078e0006 */
[----:B------:R-:W-:Y:S01]  /*46b90*/  IMAD.MOV.U32 R5, RZ, RZ, R189 ;  /* 0x000000ffff057224 */ /* 0x000fe200078e00bd */
[----:B------:R-:W2:Y:S04]  /*46ba0*/  LDL.LU R6, [R1+0x1384] ;  /* 0x0013840001067983 */ /* 0x000ea80000300800 */
[----:B------:R-:W2:Y:S04]  /*46bb0*/  LDL.LU R191, [R1+0x13c8] ;  /* 0x0013c80001bf7983 */ /* 0x000ea80000300800 */
[----:B------:R-:W2:Y:S04]  /*46bc0*/  LDL.LU R190, [R1+0x1404] ;  /* 0x0014040001be7983 */ /* 0x000ea80000300800 */
[----:B-1----:R-:W2:Y:S04]  /*46bd0*/  LDL.LU R189, [R1+0x1408] ;  /* 0x0014080001bd7983 */ /* 0x002ea80000300800 */
[----:B------:R1:W-:Y:S04]  /*46be0*/  LDGSTS.E [R2+0x65780], desc[UR8][R4.64], P0 ;  /* 0x6578000004027fae */ /* 0x0003e80008121848 */
[----:B------:R-:W2:Y:S04]  /*46bf0*/  LDL.LU R4, [R1+0x12c4] ;  /* 0x0012c40001047983 */ /* 0x000ea80000300800 */
[----:B------:R-:W1:Y:S01]  /*46c00*/  LDL.LU R5, [R1+0x12c8] ;  /* 0x0012c80001057983 */ /* 0x000e620000300800 */
[----:B----4-:R-:W-:-:S04]  /*46c10*/  IADD3 R7, P2, R7, UR5, RZ ;  /* 0x0000000507077c10 */ /* 0x010fc8000ff5e0ff */
[----:B---3--:R-:W-:Y:S02]  /*46c20*/  IADD3.X R173, R173, UR7, RZ, P2, !PT ;  /* 0x00000007adad7c10 */ /* 0x008fe400097fe4ff */
[----:B-1----:R-:W-:-:S04]  /*46c30*/  IADD3 R5, P1, R5, UR5, RZ ;  /* 0x0000000505057c10 */ /* 0x002fc8000ff3e0ff */
[----:B--2---:R-:W-:Y:S01]  /*46c40*/  IADD3.X R4, R4, UR7, RZ, P1, !PT ;  /* 0x0000000704047c10 */ /* 0x004fe20008ffe4ff */
[----:B------:R1:W-:Y:S04]  /*46c50*/  STL [R1+0x12c8], R5 ;  /* 0x0012c80501007387 */ /* 0x0003e80000100800 */
[----:B------:R2:W-:Y:S01]  /*46c60*/  STL [R1+0x12c4], R4 ;  /* 0x0012c40401007387 */ /* 0x0005e20000100800 */
[----:B-1----:R-:W-:-:S04]  /*46c70*/  LOP3.LUT R5, R5, R4, RZ, 0x3c, !PT ;  /* 0x0000000405057212 */ /* 0x002fc800078e3cff */
[----:B--2---:R-:W-:-:S04]  /*46c80*/  LOP3.LUT R4, R5, R4, RZ, 0x3c, !PT ;  /* 0x0000000405047212 */ /* 0x004fc800078e3cff */
[----:B------:R-:W-:Y:S01]  /*46c90*/  LOP3.LUT R5, R5, R4, RZ, 0x3c, !PT ;  /* 0x0000000405057212 */ /* 0x000fe200078e3cff */
[----:B------:R-:W-:Y:S04]  /*46ca0*/  STL [R1+0x1308], R7 ;  /* 0x0013080701007387 */ /* 0x000fe80000100800 */
[----:B------:R1:W-:Y:S04]  /*46cb0*/  LDGSTS.E [R2+0x65b80], desc[UR8][R4.64], P0 ;  /* 0x65b8000004027fae */ /* 0x0003e80008121848 */
[----:B------:R2:W-:Y:S01]  /*46cc0*/  STL [R1+0x1304], R173 ;  /* 0x001304ad01007387 */ /* 0x0005e20000100800 */
[----:B-1----:R-:W-:Y:S01]  /*46cd0*/  IMAD.MOV.U32 R4, RZ, RZ, R7 ;  /* 0x000000ffff047224 */ /* 0x002fe200078e0007 */
[----:B------:R-:W-:-:S02]  /*46ce0*/  MOV R5, R173 ;  /* 0x000000ad00057202 */ /* 0x000fc40000000f00 */
[----:B--2---:R-:W2:Y:S04]  /*46cf0*/  LDL.LU R173, [R1+0x1814] ;  /* 0x0018140001ad7983 */ /* 0x004ea80000300800 */
[----:B------:R-:W5:Y:S04]  /*46d00*/  LDL.LU R7, [R1+0x1810] ;  /* 0x0018100001077983 */ /* 0x000f680000300800 */
[----:B------:R1:W-:Y:S04]  /*46d10*/  LDGSTS.E [R2+0x65f80], desc[UR8][R4.64], P0 ;  /* 0x65f8000004027fae */ /* 0x0003e80008121848 */
[----:B------:R-:W3:Y:S04]  /*46d20*/  LDL.LU R4, [R1+0x1344] ;  /* 0x0013440001047983 */ /* 0x000ee80000300800 */
[----:B------:R-:W1:Y:S01]  /*46d30*/  LDL.LU R5, [R1+0x1348] ;  /* 0x0013480001057983 */ /* 0x000e620000300800 */
[----:B------:R-:W-:-:S04]  /*46d40*/  IADD3 R0, P2, R0, UR5, RZ ;  /* 0x0000000500007c10 */ /* 0x000fc8000ff5e0ff */
[----:B------:R-:W-:Y:S02]  /*46d50*/  IADD3.X R6, R6, UR7, RZ, P2, !PT ;  /* 0x0000000706067c10 */ /* 0x000fe400097fe4ff */
[----:B-1----:R-:W-:-:S04]  /*46d60*/  IADD3 R5, P1, R5, UR5, RZ ;  /* 0x0000000505057c10 */ /* 0x002fc8000ff3e0ff */
[----:B---3--:R-:W-:Y:S01]  /*46d70*/  IADD3.X R4, R4, UR7, RZ, P1, !PT ;  /* 0x0000000704047c10 */ /* 0x008fe20008ffe4ff */
[----:B------:R1:W-:Y:S04]  /*46d80*/  STL [R1+0x1348], R5 ;  /* 0x0013480501007387 */ /* 0x0003e80000100800 */
[----:B------:R3:W-:Y:S01]  /*46d90*/  STL [R1+0x1344], R4 ;  /* 0x0013440401007387 */ /* 0x0007e20000100800 */
[----:B-1----:R-:W-:-:S04]  /*46da0*/  LOP3.LUT R5, R5, R4, RZ, 0x3c, !PT ;  /* 0x0000000405057212 */ /* 0x002fc800078e3cff */
[----:B---3--:R-:W-:-:S04]  /*46db0*/  LOP3.LUT R4, R5, R4, RZ, 0x3c, !PT ;  /* 0x0000000405047212 */ /* 0x008fc800078e3cff */
[----:B------:R-:W-:Y:S01]  /*46dc0*/  LOP3.LUT R5, R5, R4, RZ, 0x3c, !PT ;  /* 0x0000000405057212 */ /* 0x000fe200078e3cff */
[----:B------:R-:W-:Y:S04]  /*46dd0*/  STL [R1+0x1388], R0 ;  /* 0x0013880001007387 */ /* 0x000fe80000100800 */
[----:B------:R1:W-:Y:S04]  /*46de0*/  LDGSTS.E [R2+0x66380], desc[UR8][R4.64], P0 ;  /* 0x6638000004027fae */ /* 0x0003e80008121848 */
[----:B------:R3:W-:Y:S01]  /*46df0*/  STL [R1+0x1384], R6 ;  /* 0x0013840601007387 */ /* 0x0007e20000100800 */
[----:B-1----:R-:W-:-:S02]  /*46e00*/  IMAD.MOV.U32 R4, RZ, RZ, R0 ;  /* 0x000000ffff047224 */ /* 0x002fc400078e0000 */
[----:B------:R-:W-:Y:S02]  /*46e10*/  IMAD.MOV.U32 R5, RZ, RZ, R6 ;  /* 0x000000ffff057224 */ /* 0x000fe400078e0006 */
[----:B---3--:R-:W5:Y:S04]  /*46e20*/  LDL.LU R6, [R1+0x180c] ;  /* 0x00180c0001067983 */ /* 0x008f680000300800 */
[----:B------:R-:W5:Y:S04]  /*46e30*/  LDL.LU R0, [R1+0x1808] ;  /* 0x0018080001007983 */ /* 0x000f680000300800 */
[----:B------:R1:W-:Y:S04]  /*46e40*/  LDGSTS.E [R2+0x66780], desc[UR8][R4.64], P0 ;  /* 0x6678000004027fae */ /* 0x0003e80008121848 */
[----:B------:R-:W3:Y:S01]  /*46e50*/  LDL.LU R5, [R1+0x13c4] ;  /* 0x0013c40001057983 */ /* 0x000ee20000300800 */
[----:B------:R-:W-:-:S02]  /*46e60*/  IADD3 R191, P1, R191, UR5, RZ ;  /* 0x00000005bfbf7c10 */ /* 0x000fc4000ff3e0ff */
[----:B------:R-:W-:-:S03]  /*46e70*/  IADD3 R189, P2, R189, UR5, RZ ;  /* 0x00000005bdbd7c10 */ /* 0x000fc6000ff5e0ff */
[----:B-1----:R-:W-:Y:S01]  /*46e80*/  IMAD.MOV.U32 R4, RZ, RZ, R191 ;  /* 0x000000ffff047224 */ /* 0x002fe200078e00bf */
[----:B------:R-:W-:Y:S01]  /*46e90*/  IADD3.X R190, R190, UR7, RZ, P2, !PT ;  /* 0x00000007bebe7c10 */ /* 0x000fe200097fe4ff */
[----:B------:R-:W-:Y:S01]  /*46ea0*/  STL [R1+0x13c8], R191 ;  /* 0x0013c8bf01007387 */ /* 0x000fe20000100800 */
[----:B------:R-:W-:-:S04]  /*46eb0*/  UIADD3 UR11, UR11, 0x1, URZ ;  /* 0x000000010b0b7890 */ /* 0x000fc8000fffe03f */
[----:B------:R-:W-:Y:S01]  /*46ec0*/  UISETP.NE.U32.AND UP0, UPT, UR11, UR18, UPT ;  /* 0x000000120b00728c */ /* 0x000fe2000bf05070 */
[----:B---3--:R-:W-:-:S05]  /*46ed0*/  IADD3.X R5, R5, UR7, RZ, P1, !PT ;  /* 0x0000000705057c10 */ /* 0x008fca0008ffe4ff */
[----:B------:R1:W-:Y:S04]  /*46ee0*/  STL [R1+0x13c4], R5 ;  /* 0x0013c40501007387 */ /* 0x0003e80000100800 */
[----:B------:R3:W-:Y:S02]  /*46ef0*/  LDGSTS.E [R2+0x66b80], desc[UR8][R4.64], P0 ;  /* 0x66b8000004027fae */ /* 0x0007e40008121848 */
[----:B---3--:R-:W-:Y:S01]  /*46f00*/  MOV R4, R189 ;  /* 0x000000bd00047202 */ /* 0x008fe20000000f00 */
[----:B-1----:R-:W-:-:S05]  /*46f10*/  IMAD.MOV.U32 R5, RZ, RZ, R190 ;  /* 0x000000ffff057224 */ /* 0x002fca00078e00be */
[----:B------:R1:W-:Y:S02]  /*46f20*/  LDGSTS.E [R2+0x66f80], desc[UR8][R4.64], P0 ;  /* 0x66f8000004027fae */ /* 0x0003e40008121848 */
[----:B-1----:R-:W-:-:S04]  /*46f30*/  IADD3 R4, P1, R184, UR5, RZ ;  /* 0x00000005b8047c10 */ /* 0x002fc8000ff3e0ff */
[----:B------:R-:W-:Y:S02]  /*46f40*/  IADD3.X R184, R185, UR7, RZ, P1, !PT ;  /* 0x00000007b9b87c10 */ /* 0x000fe40008ffe4ff */
[----:B------:R-:W-:Y:S01]  /*46f50*/  IADD3 R5, P1, R180, UR5, RZ ;  /* 0x00000005b4057c10 */ /* 0x000fe2000ff3e0ff */
[----:B------:R1:W-:Y:S03]  /*46f60*/  STL [R1+0x1408], R189 ;  /* 0x001408bd01007387 */ /* 0x0003e60000100800 */
[----:B------:R-:W-:Y:S01]  /*46f70*/  IADD3.X R180, R181, UR7, RZ, P1, !PT ;  /* 0x00000007b5b47c10 */ /* 0x000fe20008ffe4ff */
[----:B------:R3:W-:Y:S01]  /*46f80*/  STL [R1+0x1404], R190 ;  /* 0x001404be01007387 */ /* 0x0007e20000100800 */
[----:B-1----:R-:W-:-:S04]  /*46f90*/  IADD3 R189, P1, R176, UR5, RZ ;  /* 0x00000005b0bd7c10 */ /* 0x002fc8000ff3e0ff */
[----:B------:R-:W-:Y:S02]  /*46fa0*/  IADD3.X R176, R177, UR7, RZ, P1, !PT ;  /* 0x00000007b1b07c10 */ /* 0x000fe40008ffe4ff */
[----:B---3--:R-:W-:Y:S01]  /*46fb0*/  IADD3 R190, P1, R172, UR5, RZ ;  /* 0x00000005acbe7c10 */ /* 0x008fe2000ff3e0ff */
[----:B------:R-:W-:Y:S01]  /*46fc0*/  IMAD.MOV.U32 R185, RZ, RZ, R184 ;  /* 0x000000ffffb97224 */ /* 0x000fe200078e00b8 */
[----:B------:R-:W-:Y:S02]  /*46fd0*/  MOV R181, R180 ;  /* 0x000000b400b57202 */ /* 0x000fe40000000f00 */
[----:B--2---:R-:W-:Y:S01]  /*46fe0*/  IADD3.X R172, R173, UR7, RZ, P1, !PT ;  /* 0x00000007adac7c10 */ /* 0x004fe20008ffe4ff */
[----:B------:R-:W-:Y:S02]  /*46ff0*/  IMAD.MOV.U32 R184, RZ, RZ, R4 ;  /* 0x000000ffffb87224 */ /* 0x000fe400078e0004 */
[----:B------:R-:W-:Y:S01]  /*47000*/  IMAD.MOV.U32 R180, RZ, RZ, R5 ;  /* 0x000000ffffb47224 */ /* 0x000fe200078e0005 */
[----:B------:R-:W-:Y:S01]  /*47010*/  MOV R173, R172 ;  /* 0x000000ac00ad7202 */ /* 0x000fe20000000f00 */
[----:B------:R-:W-:Y:S01]  /*47020*/  IMAD.MOV.U32 R177, RZ, RZ, R176 ;  /* 0x000000ffffb17224 */ /* 0x000fe200078e00b0 */
[----:B------:R1:W-:Y:S01]  /*47030*/  LDGSTS.E [R2+0x67380], desc[UR8][R184.64], P0 ;  /* 0x67380000b8027fae */ /* 0x0003e20008121848 */
[----:B------:R-:W-:-:S02]  /*47040*/  IMAD.MOV.U32 R176, RZ, RZ, R189 ;  /* 0x000000ffffb07224 */ /* 0x000fc400078e00bd */
[----:B------:R-:W-:Y:S01]  /*47050*/  IMAD.MOV.U32 R172, RZ, RZ, R190 ;  /* 0x000000ffffac7224 */ /* 0x000fe200078e00be */
[----:B------:R1:W-:Y:S04]  /*47060*/  LDGSTS.E [R2+0x67780], desc[UR8][R180.64], P0 ;  /* 0x67780000b4027fae */ /* 0x0003e80008121848 */
[----:B------:R1:W-:Y:S04]  /*47070*/  LDGSTS.E [R2+0x67b80], desc[UR8][R176.64], P0 ;  /* 0x67b80000b0027fae */ /* 0x0003e80008121848 */
[----:B------:R1:W-:Y:S01]  /*47080*/  LDGSTS.E [R2+0x67f80], desc[UR8][R172.64], P0 ;  /* 0x67f80000ac027fae */ /* 0x0003e20008121848 */
[----:B------:R-:W-:-:S03]  /*47090*/  PLOP3.LUT P0, PT, PT, PT, UP0, 0x80, 0x0 ;  /* 0x000000000000781c */ /* 0x000fc60003f0f008 */
[----:B------:R-:W0:Y:S10]  /*470a0*/  LDGDEPBAR ;  /* 0x00000000000079af */ /* 0x000e340000000000 */
[----:B-1----:R-:W-:Y:S05]  /*470b0*/  @P0 BRA `(.L_x_1) ;  /* 0xfffffe8400f40947 */ /* 0x002fea000383ffff */
.L_x_0:
[----:B------:R-:W2:Y:S01]  /*470c0*/  LDL.LU R12, [R1+0x400] ;  /* 0x00040000010c7983 */ /* 0x000ea20000300800 */
[----:B------:R-:W-:-:S04]  /*470d0*/  DEPBAR.LE SB0, 0x0 ;  /* 0x000080000000791a */ /* 0x000fc80000000000 */
[----:B------:R-:W2:Y:S01]  /*470e0*/  LDL.LU R13, [R1+0x408] ;  /* 0x00040800010d7983 */ /* 0x000ea20000300800 */
[----:B------:R-:W-:Y:S01]  /*470f0*/  ULDC UR4, c[0x0][0x22c] ;  /* 0x00008b0000047ab9 */ /* 0x000fe20000000800 */
[----:B------:R-:W-:Y:S01]  /*47100*/  ULDC UR5, c[0x0][0x22c] ;  /* 0x00008b0000057ab9 */ /* 0x000fe20000000800 */
[----:B------:R-:W-:Y:S01]  /*47110*/  ULDC.64 UR30, c[0x0][0x228] ;  /* 0x00008a00001e7ab9 */ /* 0x000fe20000000a00 */
[----:B------:R-:W2:Y:S01]  /*47120*/  LDL.LU R14, [R1+0x200] ;  /* 0x00020000010e7983 */ /* 0x000ea20000300800 */
[----:B------:R-:W-:Y:S01]  /*47130*/  ULDC UR28, c[0x0][0x248] ;  /* 0x00009200001c7ab9 */ /* 0x000fe20000000800 */
[----:B------:R-:W-:Y:S01]  /*47140*/  ULDC.64 UR12, c[0x0][0x228] ;  /* 0x00008a00000c7ab9 */ /* 0x000fe20000000a00 */
[----:B------:R-:W-:Y:S01]  /*47150*/  ULDC UR6, c[0x0][0x22c] ;  /* 0x00008b0000067ab9 */ /* 0x000fe20000000800 */
[----:B------:R-:W2:Y:S01]  /*47160*/  LDL.LU R15, [R1+0x208] ;  /* 0x00020800010f7983 */ /* 0x000ea20000300800 */
[----:B------:R-:W-:Y:S01]  /*47170*/  ULDC.64 UR10, c[0x0][0x228] ;  /* 0x00008a00000a7ab9 */ /* 0x000fe20000000a00 */
[----:B------:R-:W-:Y:S01]  /*47180*/  ULDC.64 UR20, c[0x0][0x228] ;  /* 0x00008a0000147ab9 */ /* 0x000fe20000000a00 */
[----:B------:R-:W-:Y:S01]  /*47190*/  ULDC.64 UR18, c[0x0][0x228] ;  /* 0x00008a0000127ab9 */ /* 0x000fe20000000a00 */
[----:B------:R-:W3:Y:S01]  /*471a0*/  LDL.LU R190, [R1+0x18] ;  /* 0x0000180001be7983 */ /* 0x000ee20000300800 */
[----:B------:R-:W-:Y:S01]  /*471b0*/  ULDC.64 UR16, c[0x0][0x228] ;  /* 0x00008a0000107ab9 */ /* 0x000fe20000000a00 */
[----:B------:R-:W-:Y:S01]  /*471c0*/  ULDC.64 UR14, c[0x0][0x228] ;  /* 0x00008a00000e7ab9 */ /* 0x000fe20000000a00 */
[----:B------:R-:W-:Y:S01]  /*471d0*/  ULDC.64 UR22, c[0x0][0x228] ;  /* 0x00008a0000167ab9 */ /* 0x000fe20000000a00 */
[----:B------:R-:W4:Y:S01]  /*471e0*/  LDL.LU R189, [R1+0x414] ;  /* 0x0004140001bd7983 */ /* 0x000f220000300800 */
[----:B------:R-:W-:Y:S01]  /*471f0*/  ULDC.64 UR26, c[0x0][0x228] ;  /* 0x00008a00001a7ab9 */ /* 0x000fe20000000a00 */
[----:B------:R-:W-:-:S02]  /*47200*/  ULDC.64 UR24, c[0x0][0x228] ;  /* 0x00008a0000187ab9 */ /* 0x000fc40000000a00 */
[----:B------:R-:W2:Y:S04]  /*47210*/  LDL.LU R17, [R1] ;  /* 0x0000000001117983 */ /* 0x000ea80000300800 */
[----:B------:R-:W3:Y:S04]  /*47220*/  LDL.LU R10, [R1+0x8] ;  /* 0x00000800010a7983 */ /* 0x000ee80000300800 */
[----:B------:R-:W4:Y:S04]  /*47230*/  LDL.LU R11, [R1+0x404] ;  /* 0x00040400010b7983 */ /* 0x000f280000300800 */
        /* <DEDUP_REMOVED lines=11> */
[----:B------:R-:W4:Y:S01]  /*472f0*/  LDL.LU R176, [R1+0x1448] ;  /* 0x0014480001b07983 */ /* 0x000f220000300800 */
[----:B------:R-:W1:Y:S01]  /*47300*/  S2R R19, SR_TID.X ;  /* 0x0000000000137919 */ /* 0x000e620000002100 */
[----:B------:R-:W1:Y:S02]  /*47310*/  S2R R3, SR_TID.X ;  /* 0x0000000000037919 */ /* 0x000e640000002100 */
[----:B-1----:R-:W-:Y:S01]  /*47320*/  LOP3.LUT R3, R3, 0x60, RZ, 0xc0, !PT ;  /* 0x0000006003037812 */ /* 0x002fe200078ec0ff */
[----:B------:R-:W-:Y:S01]  /*47330*/  BAR.SYNC.DEFER_BLOCKING 0x0 ;  /* 0x0000000000007b1d */ /* 0x000fe20000010000 */
[----:B--2---:R-:W-:-:S02]  /*47340*/  IMAD.MOV.U32 R16, RZ, RZ, R17 ;  /* 0x000000ffff107224 */ /* 0x004fc400078e0011 */
[----:B---3--:R-:W-:Y:S01]  /*47350*/  IMAD.MOV.U32 R17, RZ, RZ, R10 ;  /* 0x000000ffff117224 */ /* 0x008fe200078e000a */
[----:B----4-:R-:W-:Y:S01]  /*47360*/  MOV R177, R11 ;  /* 0x0000000b00b17202 */ /* 0x010fe20000000f00 */
[----:B------:R-:W-:Y:S02]  /*47370*/  IMAD.MOV.U32 R18, RZ, RZ, R8 ;  /* 0x000000ffff127224 */ /* 0x000fe400078e0008 */
[----:B------:R-:W-:Y:S02]  /*47380*/  IMAD.SHL.U32 R8, R19, 0x40, RZ ;  /* 0x0000004013087824 */ /* 0x000fe400078e00ff */
[----:B------:R-:W-:Y:S02]  /*47390*/  IMAD.MOV.U32 R10, RZ, RZ, R9 ;  /* 0x000000ffff0a7224 */ /* 0x000fe400078e0009 */
[----:B------:R-:W-:Y:S01]  /*473a0*/  IMAD.MOV.U32 R21, RZ, RZ, R177 ;  /* 0x000000ffff157224 */ /* 0x000fe200078e00b1 */
[----:B------:R-:W-:Y:S01]  /*473b0*/  LOP3.LUT R8, R8, 0x400, RZ, 0xc0, !PT ;  /* 0x0000040008087812 */ /* 0x000fe200078ec0ff */
[----:B------:R-:W-:-:S02]  /*473c0*/  IMAD.MOV.U32 R178, RZ, RZ, R18 ;  /* 0x000000ffffb27224 */ /* 0x000fc400078e0012 */
[----:B------:R-:W-:Y:S01]  /*473d0*/  IMAD.MOV.U32 R18, RZ, RZ, R24 ;  /* 0x000000ffff127224 */ /* 0x000fe200078e0018 */
[----:B------:R-:W-:Y:S01]  /*473e0*/  MOV R9, R175 ;  /* 0x000000af00097202 */ /* 0x000fe20000000f00 */
[----:B------:R-:W-:Y:S02]  /*473f0*/  IMAD.MOV.U32 R11, RZ, RZ, R174 ;  /* 0x000000ffff0b7224 */ /* 0x000fe400078e00ae */
[----:B------:R-:W-:Y:S02]  /*47400*/  IMAD.MOV.U32 R174, RZ, RZ, R172 ;  /* 0x000000ffffae7224 */ /* 0x000fe400078e00ac */
[----:B------:R-:W-:Y:S01]  /*47410*/  IMAD.MOV.U32 R177, RZ, RZ, R9 ;  /* 0x000000ffffb17224 */ /* 0x000fe200078e0009 */
[----:B-----5:R-:W-:Y:S01]  /*47420*/  IADD3 R9, R0, 0x5, RZ ;  /* 0x0000000500097810 */ /* 0x020fe20007ffe0ff */
[----:B------:R-:W-:Y:S02]  /*47430*/  IMAD.MOV.U32 R175, RZ, RZ, R173 ;  /* 0x000000ffffaf7224 */ /* 0x000fe400078e00ad */
[----:B------:R-:W-:-:S02]  /*47440*/  IMAD.MOV.U32 R172, RZ, RZ, R5 ;  /* 0x000000ffffac7224 */ /* 0x000fc400078e0005 */
[----:B------:R-:W1:Y:S01]  /*47450*/  LDC R5, c[0x0][0x244] ;  /* 0x00009100ff057b82 */ /* 0x000e620000000800 */
[----:B------:R-:W-:Y:S01]  /*47460*/  MOV R173, R4 ;  /* 0x0000000400ad7202 */ /* 0x000fe20000000f00 */
[----:B------:R-:W-:Y:S02]  /*47470*/  IMAD.MOV.U32 R4, RZ, RZ, R2 ;  /* 0x000000ffff047224 */ /* 0x000fe400078e0002 */
[C---:B------:R-:W-:Y:S01]  /*47480*/  IMAD.SHL.U32 R2, R19.reuse, 0x10, RZ ;  /* 0x0000001013027824 */ /* 0x040fe200078e00ff */
[----:B------:R-:W-:Y:S02]  /*47490*/  LOP3.LUT R19, R19, 0x7f, RZ, 0xc0, !PT ;  /* 0x0000007f13137812 */ /* 0x000fe400078ec0ff */
[----:B------:R-:W-:Y:S01]  /*474a0*/  ISETP.GE.AND P5, PT, R0, R179, PT ;  /* 0x000000b30000720c */ /* 0x000fe20003fa6270 */
[----:B------:R-:W-:Y:S01]  /*474b0*/  IMAD.MOV.U32 R179, RZ, RZ, R10 ;  /* 0x000000ffffb37224 */ /* 0x000fe200078e000a */
[----:B------:R-:W-:Y:S01]  /*474c0*/  LOP3.LUT R2, R2, 0xf0, RZ, 0xc0, !PT ;  /* 0x000000f002027812 */ /* 0x000fe200078ec0ff */
[----:B------:R-:W-:Y:S01]  /*474d0*/  VIADD R10, R0, 0x4 ;  /* 0x00000004000a7836 */ /* 0x000fe20000000000 */
[----:B------:R-:W-:Y:S01]  /*474e0*/  LEA R252, R19, UR61, 0x4 ;  /* 0x0000003d13fc7c11 */ /* 0x000fe2000f8e20ff */
[----:B------:R-:W-:Y:S01]  /*474f0*/  IMAD.MOV.U32 R19, RZ, RZ, R26 ;  /* 0x000000ffff137224 */ /* 0x000fe200078e001a */
[----:B------:R-:W-:-:S02]  /*47500*/  IADD3 R8, R8, UR61, R2 ;  /* 0x0000003d08087c10 */ /* 0x000fc4000fffe002 */
[----:B------:R-:W-:Y:S02]  /*47510*/  ISETP.GE.AND P0, PT, R6, R176, PT ;  /* 0x000000b00600720c */ /* 0x000fe40003f06270 */
[----:B------:R-:W-:Y:S01]  /*47520*/  MOV R176, R11 ;  /* 0x0000000b00b07202 */ /* 0x000fe20000000f00 */
[----:B------:R-:W-:Y:S01]  /*47530*/  IMAD R8, R3, 0x8, R8 ;  /* 0x0000000803087824 */ /* 0x000fe200078e0208 */
[----:B------:R-:W-:Y:S01]  /*47540*/  IADD3 R2, R0, 0x1, RZ ;  /* 0x0000000100027810 */ /* 0x000fe20007ffe0ff */
[----:B------:R-:W-:Y:S02]  /*47550*/  IMAD.MOV.U32 R11, RZ, RZ, R174 ;  /* 0x000000ffff0b7224 */ /* 0x000fe400078e00ae */
[----:B------:R-:W-:Y:S01]  /*47560*/  IMAD.MOV.U32 R174, RZ, RZ, R175 ;  /* 0x000000ffffae7224 */ /* 0x000fe200078e00af */
[----:B------:R2:W-:Y:S01]  /*47570*/  STSM.16.M88.4 [R8], R12 ;  /* 0x0000000c08007844 */ /* 0x0005e20000000200 */
[----:B------:R-:W-:Y:S01]  /*47580*/  MOV R175, R172 ;  /* 0x000000ac00af7202 */ /* 0x000fe20000000f00 */
[----:B------:R-:W-:Y:S01]  /*47590*/  IMAD.MOV.U32 R172, RZ, RZ, R173 ;  /* 0x000000ffffac7224 */ /* 0x000fe200078e00ad */
[----:B------:R-:W-:Y:S01]  /*475a0*/  ISETP.GE.AND P6, PT, R2, UR4, PT ;  /* 0x0000000402007c0c */ /* 0x000fe2000bfc6270 */
[----:B------:R-:W-:Y:S01]  /*475b0*/  IMAD.MOV.U32 R173, RZ, RZ, R4 ;  /* 0x000000ffffad7224 */ /* 0x000fe200078e0004 */
[----:B------:R-:W-:Y:S01]  /*475c0*/  IADD3 R4, R0, 0x2, RZ ;  /* 0x0000000200047810 */ /* 0x000fe20007ffe0ff */
[----:B-1----:R-:W-:Y:S01]  /*475d0*/  IMAD R3, R6, R5, RZ ;  /* 0x0000000506037224 */ /* 0x002fe200078e02ff */
[----:B------:R-:W-:Y:S01]  /*475e0*/  ULDC UR4, c[0x0][0x22c] ;  /* 0x00008b0000047ab9 */ /* 0x000fe20000000800 */
[----:B------:R-:W-:Y:S01]  /*475f0*/  VIADD R2, R0, 0x3 ;  /* 0x0000000300027836 */ /* 0x000fe20000000000 */
[----:B------:R-:W-:Y:S01]  /*47600*/  ISETP.GE.AND P2, PT, R4, UR4, PT ;  /* 0x0000000404007c0c */ /* 0x000fe2000bf46270 */
[----:B------:R-:W-:Y:S01]  /*47610*/  IMAD R5, R5, 0x80, R3 ;  /* 0x0000008005057824 */ /* 0x000fe200078e0203 */
[----:B------:R-:W-:Y:S02]  /*47620*/  BAR.SYNC.DEFER_BLOCKING 0x0 ;  /* 0x0000000000007b1d */ /* 0x000fe40000010000 */
[----:B------:R-:W-:Y:S01]  /*47630*/  ISETP.GE.AND P1, PT, R2, UR5, PT ;  /* 0x0000000502007c0c */ /* 0x000fe2000bf26270 */
[----:B--2---:R-:W-:Y:S01]  /*47640*/  IMAD.MOV.U32 R12, RZ, RZ, R21 ;  /* 0x000000ffff0c7224 */ /* 0x004fe200078e0015 */
[----:B------:R-:W-:Y:S01]  /*47650*/  MOV R13, R178 ;  /* 0x000000b2000d7202 */ /* 0x000fe20000000f00 */
[----:B------:R-:W-:Y:S01]  /*47660*/  IMAD.MOV.U32 R14, RZ, RZ, R179 ;  /* 0x000000ffff0e7224 */ /* 0x000fe200078e00b3 */
[----:B------:R-:W-:Y:S01]  /*47670*/  ULDC.64 UR4, c[0x0][0x220] ;  /* 0x0000880000047ab9 */ /* 0x000fe20000000a00 */
[----:B------:R-:W-:Y:S01]  /*47680*/  IMAD.MOV.U32 R15, RZ, RZ, R176 ;  /* 0x000000ffff0f7224 */ /* 0x000fe200078e00b0 */
[----:B------:R-:W-:-:S02]  /*47690*/  LEA R4, P4, R5, UR4, 0x2 ;  /* 0x0000000405047c11 */ /* 0x000fc4000f8810ff */
[----:B------:R-:W-:Y:S01]  /*476a0*/  LEA R2, P3, R3, UR4, 0x2 ;  /* 0x0000000403027c11 */ /* 0x000fe2000f8610ff */
[----:B------:R-:W-:Y:S01]  /*476b0*/  ULDC UR4, c[0x0][0x22c] ;  /* 0x00008b0000047ab9 */ /* 0x000fe20000000800 */
[C---:B------:R-:W-:Y:S02]  /*476c0*/  ISETP.LT.AND P0, PT, R0.reuse, UR31, !P0 ;  /* 0x0000001f00007c0c */ /* 0x040fe4000c701270 */
[----:B------:R-:W-:Y:S02]  /*476d0*/  LEA.HI.X.SX32 R5, R5, UR5, 0x2, P4 ;  /* 0x0000000505057c11 */ /* 0x000fe4000a0f16ff */
[----:B------:R-:W-:Y:S02]  /*476e0*/  LEA.HI.X.SX32 R3, R3, UR5, 0x2, P3 ;  /* 0x0000000503037c11 */ /* 0x000fe400098f16ff */
[----:B------:R-:W-:Y:S01]  /*476f0*/  ISETP.GE.AND P4, PT, R9, UR4, PT ;  /* 0x0000000409007c0c */ /* 0x000fe2000bf86270 */
[----:B------:R-:W1:Y:S01]  /*47700*/  LDS.128 R20, [R252] ;  /* 0x00000000fc147984 */ /* 0x000e620000000c00 */
[----:B------:R-:W-:Y:S01]  /*47710*/  IMAD R9, R0, UR28, RZ ;  /* 0x0000001c00097c24 */ /* 0x000fe2000f8e02ff */
[----:B------:R-:W-:Y:S01]  /*47720*/  BAR.SYNC.DEFER_BLOCKING 0x0 ;  /* 0x0000000000007b1d */ /* 0x000fe20000010000 */
[----:B------:R-:W-:-:S02]  /*47730*/  ISETP.LT.AND P5, PT, R7, UR12, !P5 ;  /* 0x0000000c07007c0c */ /* 0x000fc4000efa1270 */
[----:B------:R-:W-:-:S03]  /*47740*/  ISETP.GE.AND P3, PT, R10, UR6, PT ;  /* 0x000000060a007c0c */ /* 0x000fc6000bf66270 */
[----:B------:R-:W-:Y:S01]  /*47750*/  ULDC.64 UR6, c[0x0][0x228] ;  /* 0x00008a0000067ab9 */ /* 0x000fe20000000a00 */
[----:B------:R-:W-:Y:S01]  /*47760*/  ULDC.64 UR4, c[0x0][0x228] ;  /* 0x00008a0000047ab9 */ /* 0x000fe20000000a00 */
[----:B------:R-:W-:Y:S01]  /*47770*/  STSM.16.M88.4 [R8], R16 ;  /* 0x0000001008007844 */ /* 0x000fe20000000200 */
[----:B------:R-:W-:Y:S06]  /*47780*/  BAR.SYNC.DEFER_BLOCKING 0x0 ;  /* 0x0000000000007b1d */ /* 0x000fec0000010000 */
[----:B-1----:R-:W-:Y:S04]  /*47790*/  STL.64 [R1+0x400], R20 ;  /* 0x0004001401007387 */ /* 0x002fe80000100a00 */
[----:B------:R-:W-:Y:S04]  /*477a0*/  STL.64 [R1+0x408], R22 ;  /* 0x0004081601007387 */ /* 0x000fe80000100a00 */
[----:B------:R-:W1:Y:S01]  /*477b0*/  LDS.128 R16, [R252] ;  /* 0x00000000fc107984 */ /* 0x000e620000000c00 */
[----:B------:R-:W-:Y:S06]  /*477c0*/  BAR.SYNC.DEFER_BLOCKING 0x0 ;  /* 0x0000000000007b1d */ /* 0x000fec0000010000 */
[----:B------:R2:W-:Y:S02]  /*477d0*/  STSM.16.M88.4 [R8], R12 ;  /* 0x0000000c08007844 */ /* 0x0005e40000000200 */
[----:B------:R-:W-:Y:S06]  /*477e0*/  BAR.SYNC.DEFER_BLOCKING 0x0 ;  /* 0x0000000000007b1d */ /* 0x000fec0000010000 */
[----:B-1----:R1:W-:Y:S04]  /*477f0*/  STL.64 [R1+0x600], R16 ;  /* 0x0006001001007387 */ /* 0x0023e80000100a00 */
[----:B------:R3:W-:Y:S01]  /*47800*/  STL.64 [R1+0x608], R18 ;  /* 0x0006081201007387 */ /* 0x0007e20000100a00 */
[----:B--2---:R-:W-:Y:S01]  /*47810*/  IMAD.MOV.U32 R12, RZ, RZ, R174 ;  /* 0x000000ffff0c7224 */ /* 0x004fe200078e00ae */
[----:B------:R-:W-:Y:S01]  /*47820*/  MOV R13, R175 ;  /* 0x000000af000d7202 */ /* 0x000fe20000000f00 */
[----:B------:R-:W-:-:S02]  /*47830*/  IMAD.MOV.U32 R14, RZ, RZ, R172 ;  /* 0x000000ffff0e7224 */ /* 0x000fc400078e00ac */
[----:B------:R-:W-:Y:S02]  /*47840*/  IMAD.MOV.U32 R15, RZ, RZ, R173 ;  /* 0x000000ffff0f7224 */ /* 0x000fe400078e00ad */
[----:B-1----:R-:W-:Y:S01]  /*47850*/  IMAD.MOV.U32 R16, RZ, RZ, R177 ;  /* 0x000000ffff107224 */ /* 0x002fe200078e00b1 */
[----:B------:R-:W-:Y:S01]  /*47860*/  MOV R17, R11 ;  /* 0x0000000b00117202 */ /* 0x000fe20000000f00 */
[----:B------:R-:W1:Y:S01]  /*47870*/  LDS.128 R20, [R252] ;  /* 0x00000000fc147984 */ /* 0x000e620000000c00 */
[----:B---3--:R-:W-:Y:S02]  /*47880*/  IMAD.MOV.U32 R18, RZ, RZ, R25 ;  /* 0x000000ffff127224 */ /* 0x008fe400078e0019 */
[----:B------:R-:W-:Y:S01]  /*47890*/  IMAD.MOV.U32 R19, RZ, RZ, R27 ;  /* 0x000000ffff137224 */ /* 0x000fe200078e001b */
[----:B------:R-:W-:Y:S06]  /*478a0*/  BAR.SYNC.DEFER_BLOCKING 0x0 ;  /* 0x0000000000007b1d */ /* 0x000fec0000010000 */
[----:B------:R-:W-:Y:S02]  /*478b0*/  STSM.16.M88.4 [R8], R16 ;  /* 0x0000001008007844 */ /* 0x000fe40000000200 */
[----:B------:R-:W-:Y:S06]  /*478c0*/  BAR.SYNC.DEFER_BLOCKING 0x0 ;  /* 0x0000000000007b1d */ /* 0x000fec0000010000 */
[----:B-1----:R-:W-:Y:S04]  /*478d0*/  STL.64 [R1], R20 ;  /* 0x0000001401007387 */ /* 0x002fe80000100a00 */
[----:B------:R-:W-:Y:S04]  /*478e0*/  STL.64 [R1+0x8], R22 ;  /* 0x0000081601007387 */ /* 0x000fe80000100a00 */
[----:B------:R-:W1:Y:S01]  /*478f0*/  LDS.128 R16, [R252] ;  /* 0x00000000fc107984 */ /* 0x000e620000000c00 */
[----:B------:R-:W-:Y:S06]  /*47900*/  BAR.SYNC.DEFER_BLOCKING 0x0 ;  /* 0x0000000000007b1d */ /* 0x000fec0000010000 */
[----:B------:R2:W-:Y:S02]  /*47910*/  STSM.16.M88.4 [R8], R12 ;  /* 0x0000000c08007844 */ /* 0x0005e40000000200 */
[----:B------:R-:W-:Y:S06]  /*47920*/  BAR.SYNC.DEFER_BLOCKING 0x0 ;  /* 0x0000000000007b1d */ /* 0x000fec0000010000 */
[----:B-1----:R1:W-:Y:S04]  /*47930*/  STL.64 [R1+0x200], R16 ;  /* 0x0002001001007387 */ /* 0x0023e80000100a00 */
[----:B------:R3:W-:Y:S01]  /*47940*/  STL.64 [R1+0x208], R18 ;  /* 0x0002081201007387 */ /* 0x0007e20000100a00 */
[----:B--2---:R-:W-:-:S03]  /*47950*/  IMAD.MOV.U32 R12, RZ, RZ, R189 ;  /* 0x000000ffff0c7224 */ /* 0x004fc600078e00bd */
[----:B------:R-:W2:Y:S01]  /*47960*/  LDL.LU R13, [R1+0x41c] ;  /* 0x00041c00010d7983 */ /* 0x000ea20000300800 */
[----:B-1----:R-:W-:Y:S01]  /*47970*/  IMAD.MOV.U32 R16, RZ, RZ, R191 ;  /* 0x000000ffff107224 */ /* 0x002fe200078e00bf */
[----:B------:R-:W-:Y:S02]  /*47980*/  MOV R17, R190 ;  /* 0x000000be00117202 */ /* 0x000fe40000000f00 */
[----:B------:R-:W2:Y:S01]  /*47990*/  LDL.LU R14, [R1+0x214] ;  /* 0x00021400010e7983 */ /* 0x000ea20000300800 */
[----:B---3--:R-:W-:-:S03]  /*479a0*/  IMAD.MOV.U32 R18, RZ, RZ, R28 ;  /* 0x000000ffff127224 */ /* 0x008fc600078e001c */
[----:B------:R-:W1:Y:S01]  /*479b0*/  LDS.128 R20, [R252] ;  /* 0x00000000fc147984 */ /* 0x000e620000000c00 */
[----:B------:R-:W-:Y:S01]  /*479c0*/  IMAD.MOV.U32 R19, RZ, RZ, R30 ;  /* 0x000000ffff137224 */ /* 0x000fe200078e001e */
[----:B------:R-:W-:Y:S06]  /*479d0*/  BAR.SYNC.DEFER_BLOCKING 0x0 ;  /* 0x0000000000007b1d */ /* 0x000fec0000010000 */
[----:B------:R-:W2:Y:S04]  /*479e0*/  LDL.LU R15, [R1+0x21c] ;  /* 0x00021c00010f7983 */ /* 0x000ea80000300800 */
[----:B------:R-:W-:Y:S01]  /*479f0*/  STSM.16.M88.4 [R8], R16 ;  /* 0x0000001008007844 */ /* 0x000fe20000000200 */
[----:B------:R-:W-:Y:S06]  /*47a00*/  BAR.SYNC.DEFER_BLOCKING 0x0 ;  /* 0x0000000000007b1d */ /* 0x000fec0000010000 */
[----:B------:R-:W3:Y:S04]  /*47a10*/  LDS.128 R16, [R252] ;  /* 0x00000000fc107984 */ /* 0x000ee80000000c00 */
[----:B-1----:R-:W-:Y:S04]  /*47a20*/  STL.64 [R1+0x410], R20 ;  /* 0x0004101401007387 */ /* 0x002fe80000100a00 */
[----:B------:R-:W-:Y:S01]  /*47a30*/  STL.64 [R1+0x418], R22 ;  /* 0x0004181601007387 */ /* 0x000fe20000100a00 */
[----:B------:R-:W-:Y:S06]  /*47a40*/  BAR.SYNC.DEFER_BLOCKING 0x0 ;  /* 0x0000000000007b1d */ /* 0x000fec0000010000 */
[----:B---3--:R1:W-:Y:S04]  /*47a50*/  STL.64 [R1+0x610], R16 ;  /* 0x0006101001007387 */ /* 0x0083e80000100a00 */
[----:B------:R3:W-:Y:S04]  /*47a60*/  STL.64 [R1+0x618], R18 ;  /* 0x0006181201007387 */ /* 0x0007e80000100a00 */
[----:B-1----:R-:W4:Y:S04]  /*47a70*/  LDL.LU R16, [R1+0x14] ;  /* 0x0000140001107983 */ /* 0x002f280000300800 */
[----:B------:R-:W4:Y:S01]  /*47a80*/  LDL.LU R17, [R1+0x1c] ;  /* 0x00001c0001117983 */ /* 0x000f220000300800 */
[----:B---3--:R-:W-:Y:S01]  /*47a90*/  MOV R18, R29 ;  /* 0x0000001d00127202 */ /* 0x008fe20000000f00 */
[----:B------:R-:W-:-:S02]  /*47aa0*/  IMAD.MOV.U32 R19, RZ, RZ, R31 ;  /* 0x000000ffff137224 */ /* 0x000fc400078e001f */
[----:B--2---:R1:W-:Y:S01]  /*47ab0*/  STSM.16.M88.4 [R8], R12 ;  /* 0x0000000c08007844 */ /* 0x0043e20000000200 */
[----:B------:R-:W-:Y:S06]  /*47ac0*/  BAR.SYNC.DEFER_BLOCKING 0x0 ;  /* 0x0000000000007b1d */ /* 0x000fec0000010000 */
[----:B-1----:R-:W2:Y:S04]  /*47ad0*/  LDL.LU R12, [R1+0x420] ;  /* 0x00042000010c7983 */ /* 0x002ea80000300800 */
[----:B------:R-:W2:Y:S04]  /*47ae0*/  LDL.LU R13, [R1+0x428] ;  /* 0x00042800010d7983 */ /* 0x000ea80000300800 */
[----:B------:R-:W2:Y:S04]  /*47af0*/  LDL.LU R14, [R1+0x220] ;  /* 0x00022000010e7983 */ /* 0x000ea80000300800 */
[----:B------:R-:W1:Y:S01]  /*47b00*/  LDS.128 R20, [R252] ;  /* 0x00000000fc147984 */ /* 0x000e620000000c00 */
[----:B------:R-:W-:Y:S06]  /*47b10*/  BAR.SYNC.DEFER_BLOCKING 0x0 ;  /* 0x0000000000007b1d */ /* 0x000fec0000010000 */
[----:B------:R-:W2:Y:S04]  /*47b20*/  LDL.LU R15, [R1+0x228] ;  /* 0x00022800010f7983 */ /* 0x000ea80000300800 */
[----:B----4-:R-:W-:Y:S01]  /*47b30*/  STSM.16.M88.4 [R8], R16 ;  /* 0x0000001008007844 */ /* 0x010fe20000000200 */
        /* <DEDUP_REMOVED lines=9> */
[----:B---3--:R-:W-:-:S02]  /*47bd0*/  IMAD.MOV.U32 R18, RZ, RZ, R32 ;  /* 0x000000ffff127224 */ /* 0x008fc400078e0020 */
[----:B------:R-:W-:Y:S01]  /*47be0*/  IMAD.MOV.U32 R19, RZ, RZ, R34 ;  /* 0x000000ffff137224 */ /* 0x000fe200078e0022 */
        /* <DEDUP_REMOVED lines=8> */
[----:B-1----:R-:W-:Y:S04]  /*47c70*/  STL.64 [R1+0x620], R20 ;  /* 0x0006201401007387 */ /* 0x002fe80000100a00 */
[----:B------:R-:W-:Y:S04]  /*47c80*/  STL.64 [R1+0x628], R22 ;  /* 0x0006281601007387 */ /* 0x000fe80000100a00 */
[----:B----4-:R-:W-:Y:S01]  /*47c90*/  STSM.16.M88.4 [R8], R16 ;  /* 0x0000001008007844 */ /* 0x010fe20000000200 */
[----:B------:R-:W-:Y:S06]  /*47ca0*/  BAR.SYNC.DEFER_BLOCKING 0x0 ;  /* 0x0000000000007b1d */ /* 0x000fec0000010000 */
[----:B------:R-:W1:Y:S02]  /*47cb0*/  LDS.128 R16, [R252] ;  /* 0x00000000fc107984 */ /* 0x000e640000000c00 */
[----:B------:R-:W-:Y:S06]  /*47cc0*/  BAR.SYNC.DEFER_BLOCKING 0x0 ;  /* 0x0000000000007b1d */ /* 0x000fec0000010000 */
[----:B-1----:R1:W-:Y:S04]  /*47cd0*/  STL.64 [R1+0x420], R16 ;  /* 0x0004201001007387 */ /* 0x0023e80000100a00 */
        /* <DEDUP_REMOVED lines=42> */
[----:B------:R-:W4:Y:S04]  /*47f80*/  LDL.LU R17, [R1+0x3c] ;  /* 0x00003c0001117983 */ /* 0x000f280000300800 */
[----:B--2---:R1:W-:Y:S01]  /*47f90*/  STSM.16.M88.4 [R8], R12 ;  /* 0x0000000c08007844 */ /* 0x0043e20000000200 */
[----:B------:R-:W-:Y:S01]  /*47fa0*/  BAR.SYNC.DEFER_BLOCKING 0x0 ;  /* 0x0000000000007b1d */ /* 0x000fe20000010000 */
[----:B---3--:R-:W-:Y:S01]  /*47fb0*/  MOV R18, R37 ;  /* 0x0000002500127202 */ /* 0x008fe20000000f00 */
[----:B------:R-:W-:-:S04]  /*47fc0*/  IMAD.MOV.U32 R19, RZ, RZ, R39 ;  /* 0x000000ffff137224 */ /* 0x000fc800078e0027 */
        /* <DEDUP_REMOVED lines=18> */
[----:B---3--:R-:W-:-:S02]  /*480f0*/  IMAD.MOV.U32 R18, RZ, RZ, R40 ;  /* 0x000000ffff127224 */ /* 0x008fc400078e0028 */
[----:B------:R-:W-:-:S03]  /*48100*/  IMAD.MOV.U32 R19, RZ, RZ, R42 ;  /* 0x000000ffff137224 */ /* 0x000fc600078e002a */
        /* <DEDUP_REMOVED lines=493> */
[----:B------:R-:W-:Y:S04]  /*49fe0*/  STL.64 [R1+0x508], R18 ;  /* 0x0005081201007387 */ /* 0x000fe80000100a00 */
[----:B-1----:R-:W3:Y:S04]  /*49ff0*/  LDL.LU R16, [R1+0x104] ;  /* 0x0001040001107983 */ /* 0x002ee80000300800 */
[----:B------:R-:W3:Y:S04]  /*4a000*/  LDL.LU R17, [R1+0x10c] ;  /* 0x00010c0001117983 */ /* 0x000ee80000300800 */
[----:B--2---:R1:W-:Y:S01]  /*4a010*/  STSM.16.M88.4 [R8], R12 ;  /* 0x0000000c08007844 */ /* 0x0043e20000000200 */
[----:B------:R-:W-:Y:S06]  /*4a020*/  BAR.SYNC.DEFER_BLOCKING 0x0 ;  /* 0x0000000000007b1d */ /* 0x000fec0000010000 */
[----:B-1----:R-:W2:Y:S04]  /*4a030*/  LDL.LU R12, [R1+0x510] ;  /* 0x00051000010c7983 */ /* 0x002ea80000300800 */
[----:B------:R-:W2:Y:S04]  /*4a040*/  LDL.LU R13, [R1+0x518] ;  /* 0x00051800010d7983 */ /* 0x000ea80000300800 */
[----:B------:R-:W2:Y:S04]  /*4a050*/  LDL.LU R14, [R1+0x310] ;  /* 0x00031000010e7983 */ /* 0x000ea80000300800 */
[----:B------:R-:W2:Y:S04]  /*4a060*/  LDL.LU R15, [R1+0x318] ;  /* 0x00031800010f7983 */ /* 0x000ea80000300800 */
[----:B------:R-:W1:Y:S01]  /*4a070*/  LDS.128 R20, [R252] ;  /* 0x00000000fc147984 */ /* 0x000e620000000c00 */
[----:B------:R-:W-:Y:S01]  /*4a080*/  MOV R18, R89 ;  /* 0x0000005900127202 */ /* 0x000fe20000000f00 */
[----:B------:R-:W-:Y:S01]  /*4a090*/  IMAD.MOV.U32 R19, RZ, RZ, R91 ;  /* 0x000000ffff137224 */ /* 0x000fe200078e005b */
[----:B------:R-:W-:Y:S06]  /*4a0a0*/  BAR.SYNC.DEFER_BLOCKING 0x0 ;  /* 0x0000000000007b1d */ /* 0x000fec0000010000 */
[----:B-1----:R-:W-:Y:S04]  /*4a0b0*/  STL.64 [R1+0x100], R20 ;  /* 0x0001001401007387 */ /* 0x002fe80000100a00 */
[----:B------:R-:W-:Y:S04]  /*4a0c0*/  STL.64 [R1+0x108], R22 ;  /* 0x0001081601007387 */ /* 0x000fe80000100a00 */
[----:B---3--:R-:W-:Y:S01]  /*4a0d0*/  STSM.16.M88.4 [R8], R16 ;  /* 0x0000001008007844 */ /* 0x008fe20000000200 */
        /* <DEDUP_REMOVED lines=14> */
[----:B------:R-:W-:-:S02]  /*4a1c0*/  IMAD.MOV.U32 R18, RZ, RZ, R92 ;  /* 0x000000ffff127224 */ /* 0x000fc400078e005c */
[----:B------:R-:W-:Y:S01]  /*4a1d0*/  IMAD.MOV.U32 R19, RZ, RZ, R94 ;  /* 0x000000ffff137224 */ /* 0x000fe200078e005e */
[----:B------:R-:W-:Y:S06]  /*4a1e0*/  BAR.SYNC.DEFER_BLOCKING 0x0 ;  /* 0x0000000000007b1d */ /* 0x000fec0000010000 */
[----:B-1----:R-:W-:Y:S04]  /*4a1f0*/  STL [R1+0x1814], R248 ;  /* 0x001814f801007387 */ /* 0x002fe80000100800 */
[----:B------:R-:W-:Y:S04]  /*4a200*/  STL [R1+0x1810], R249 ;  /* 0x001810f901007387 */ /* 0x000fe80000100800 */
[----:B------:R-:W-:Y:S04]  /*4a210*/  STL [R1+0x180c], R250 ;  /* 0x00180cfa01007387 */ /* 0x000fe80000100800 */
[----:B------:R-:W-:Y:S04]  /*4a220*/  STL [R1+0x1808], R251 ;  /* 0x001808fb01007387 */ /* 0x000fe80000100800 */
[----:B---3--:R-:W-:Y:S01]  /*4a230*/  STSM.16.M88.4 [R8], R16 ;  /* 0x0000001008007844 */ /* 0x008fe20000000200 */
[----:B------:R-:W-:Y:S06]  /*4a240*/  BAR.SYNC.DEFER_BLOCKING 0x0 ;  /* 0x0000000000007b1d */ /* 0x000fec0000010000 */
[----:B------:R-:W1:Y:S02]  /*4a250*/  LDS.128 R244, [R252] ;  /* 0x00000000fcf47984 */ /* 0x000e640000000c00 */
[----:B------:R-:W-:Y:S06]  /*4a260*/  BAR.SYNC.DEFER_BLOCKING 0x0 ;  /* 0x0000000000007b1d */ /* 0x000fec0000010000 */
[----:B-1----:R-:W-:Y:S04]  /*4a270*/  STL [R1+0x1824], R244 ;  /* 0x001824f401007387 */ /* 0x002fe80000100800 */
[----:B------:R-:W-:Y:S04]  /*4a280*/  STL [R1+0x1820], R245 ;  /* 0x001820f501007387 */ /* 0x000fe80000100800 */
[----:B------:R-:W-:Y:S04]  /*4a290*/  STL [R1+0x181c], R246 ;  /* 0x00181cf601007387 */ /* 0x000fe80000100800 */
[----:B------:R-:W-:Y:S04]  /*4a2a0*/  STL [R1+0x1818], R247 ;  /* 0x001818f701007387 */ /* 0x000fe80000100800 */
[----:B------:R-:W3:Y:S04]  /*4a2b0*/  LDL.LU R16, [R1+0x114] ;  /* 0x0001140001107983 */ /* 0x000ee80000300800 */
        /* <DEDUP_REMOVED lines=33> */
[----:B---3--:R-:W-:Y:S02]  /*4a4d0*/  STSM.16.M88.4 [R8], R16 ;  /* 0x0000001008007844 */ /* 0x008fe40000000200 */
[----:B------:R-:W-:Y:S06]  /*4a4e0*/  BAR.SYNC.DEFER_BLOCKING 0x0 ;  /* 0x0000000000007b1d */ /* 0x000fec0000010000 */
[----:B------:R-:W3:Y:S02]  /*4a4f0*/  LDS.128 R16, [R252] ;  /* 0x00000000fc107984 */ /* 0x000ee40000000c00 */
[----:B------:R-:W-:Y:S06]  /*4a500*/  BAR.SYNC.DEFER_BLOCKING 0x0 ;  /* 0x0000000000007b1d */ /* 0x000fec0000010000 */
[----:B--2---:R2:W-:Y:S02]  /*4a510*/  STSM.16.M88.4 [R8], R12 ;  /* 0x0000000c08007844 */ /* 0x0045e40000000200 */
[----:B------:R-:W-:Y:S06]  /*4a520*/  BAR.SYNC.DEFER_BLOCKING 0x0 ;  /* 0x0000000000007b1d */ /* 0x000fec0000010000 */
[----:B--2---:R-:W2:Y:S04]  /*4a530*/  LDL.LU R12, [R1+0x124] ;  /* 0x00012400010c7983 */ /* 0x004ea80000300800 */
[----:B------:R-:W2:Y:S04]  /*4a540*/  LDL.LU R13, [R1+0x12c] ;  /* 0x00012c00010d7983 */ /* 0x000ea80000300800 */
[----:B------:R-:W4:Y:S04]  /*4a550*/  LDL.LU R24, [R1+0x530] ;  /* 0x0005300001187983 */ /* 0x000f280000300800 */
[----:B------:R-:W4:Y:S04]  /*4a560*/  LDL.LU R25, [R1+0x538] ;  /* 0x0005380001197983 */ /* 0x000f280000300800 */
[----:B------:R-:W4:Y:S04]  /*4a570*/  LDL.LU R26, [R1+0x330] ;  /* 0x00033000011a7983 */ /* 0x000f280000300800 */
[----:B------:R-:W4:Y:S04]  /*4a580*/  LDL.LU R27, [R1+0x338] ;  /* 0x00033800011b7983 */ /* 0x000f280000300800 */
[----:B------:R-:W3:Y:S01]  /*4a590*/  LDS.128 R20, [R252] ;  /* 0x00000000fc147984 */ /* 0x000ee20000000c00 */
[----:B------:R-:W-:Y:S01]  /*4a5a0*/  MOV R14, R97 ;  /* 0x00000061000e7202 */ /* 0x000fe20000000f00 */
[----:B------:R-:W-:Y:S01]  /*4a5b0*/  IMAD.MOV.U32 R15, RZ, RZ, R99 ;  /* 0x000000ffff0f7224 */ /* 0x000fe200078e0063 */
[----:B------:R-:W-:Y:S06]  /*4a5c0*/  BAR.SYNC.DEFER_BLOCKING 0x0 ;  /* 0x0000000000007b1d */ /* 0x000fec0000010000 */
[----:B--2---:R-:W-:Y:S02]  /*4a5d0*/  STSM.16.M88.4 [R8], R12 ;  /* 0x0000000c08007844 */ /* 0x004fe40000000200 */
[----:B------:R-:W-:Y:S06]  /*4a5e0*/  BAR.SYNC.DEFER_BLOCKING 0x0 ;  /* 0x0000000000007b1d */ /* 0x000fec0000010000 */
[----:B------:R-:W2:Y:S02]  /*4a5f0*/  LDS.128 R12, [R252] ;  /* 0x00000000fc0c7984 */ /* 0x000ea40000000c00 */
[----:B------:R-:W-:Y:S06]  /*4a600*/  BAR.SYNC.DEFER_BLOCKING 0x0 ;  /* 0x0000000000007b1d */ /* 0x000fec0000010000 */
[----:B----4-:R4:W-:Y:S02]  /*4a610*/  STSM.16.M88.4 [R8], R24 ;  /* 0x0000001808007844 */ /* 0x0109e40000000200 */
[----:B------:R-:W-:Y:S06]  /*4a620*/  BAR.SYNC.DEFER_BLOCKING 0x0 ;  /* 0x0000000000007b1d */ /* 0x000fec0000010000 */
[----:B----4-:R-:W4:Y:S04]  /*4a630*/  LDL.LU R24, [R1+0x130] ;  /* 0x0001300001187983 */ /* 0x010f280000300800 */
[----:B------:R-:W4:Y:S04]  /*4a640*/  LDL.LU R25, [R1+0x138] ;  /* 0x0001380001197983 */ /* 0x000f280000300800 */
[----:B------:R-:W3:Y:S04]  /*4a650*/  LDL.LU R28, [R1+0x534] ;  /* 0x00053400011c7983 */ /* 0x000ee80000300800 */
[----:B------:R-:W3:Y:S04]  /*4a660*/  LDL.LU R29, [R1+0x53c] ;  /* 0x00053c00011d7983 */ /* 0x000ee80000300800 */
[----:B------:R-:W3:Y:S04]  /*4a670*/  LDL.LU R30, [R1+0x334] ;  /* 0x00033400011e7983 */ /* 0x000ee80000300800 */
[----:B------:R-:W3:Y:S04]  /*4a680*/  LDL.LU R31, [R1+0x33c] ;  /* 0x00033c00011f7983 */ /* 0x000ee80000300800 */
[----:B------:R-:W2:Y:S01]  /*4a690*/  LDS.128 R32, [R252] ;  /* 0x00000000fc207984 */ /* 0x000ea20000000c00 */
[----:B------:R-:W-:-:S02]  /*4a6a0*/  IMAD.MOV.U32 R26, RZ, RZ, R100 ;  /* 0x000000ffff1a7224 */ /* 0x000fc400078e0064 */
[----:B------:R-:W-:Y:S01]  /*4a6b0*/  IMAD.MOV.U32 R27, RZ, RZ, R102 ;  /* 0x000000ffff1b7224 */ /* 0x000fe200078e0066 */
[----:B------:R-:W-:Y:S06]  /*4a6c0*/  BAR.SYNC.DEFER_BLOCKING 0x0 ;  /* 0x0000000000007b1d */ /* 0x000fec0000010000 */
[----:B----4-:R-:W-:Y:S02]  /*4a6d0*/  STSM.16.M88.4 [R8], R24 ;  /* 0x0000001808007844 */ /* 0x010fe40000000200 */
[----:B------:R-:W-:Y:S06]  /*4a6e0*/  BAR.SYNC.DEFER_BLOCKING 0x0 ;  /* 0x0000000000007b1d */ /* 0x000fec0000010000 */
[----:B------:R-:W4:Y:S02]  /*4a6f0*/  LDS.128 R24, [R252] ;  /* 0x00000000fc187984 */ /* 0x000f240000000c00 */
[----:B------:R-:W-:Y:S06]  /*4a700*/  BAR.SYNC.DEFER_BLOCKING 0x0 ;  /* 0x0000000000007b1d */ /* 0x000fec0000010000 */
[----:B---3--:R3:W-:Y:S02]  /*4a710*/  STSM.16.M88.4 [R8], R28 ;  /* 0x0000001c08007844 */ /* 0x0087e40000000200 */
[----:B------:R-:W-:Y:S06]  /*4a720*/  BAR.SYNC.DEFER_BLOCKING 0x0 ;  /* 0x0000000000007b1d */ /* 0x000fec0000010000 */
[----:B---3--:R-:W3:Y:S04]  /*4a730*/  LDL.LU R28, [R1+0x134] ;  /* 0x00013400011c7983 */ /* 0x008ee80000300800 */
[----:B------:R-:W3:Y:S04]  /*4a740*/  LDL.LU R29, [R1+0x13c] ;  /* 0x00013c00011d7983 */ /* 0x000ee80000300800 */
[----:B------:R-:W2:Y:S04]  /*4a750*/  LDL.LU R40, [R1+0x540] ;  /* 0x0005400001287983 */ /* 0x000ea80000300800 */
[----:B------:R-:W2:Y:S04]  /*4a760*/  LDL.LU R41, [R1+0x548] ;  /* 0x0005480001297983 */ /* 0x000ea80000300800 */
[----:B------:R-:W2:Y:S04]  /*4a770*/  LDL.LU R42, [R1+0x340] ;  /* 0x00034000012a7983 */ /* 0x000ea80000300800 */
[----:B------:R-:W2:Y:S04]  /*4a780*/  LDL.LU R43, [R1+0x348] ;  /* 0x00034800012b7983 */ /* 0x000ea80000300800 */
[----:B------:R-:W4:Y:S01]  /*4a790*/  LDS.128 R36, [R252] ;  /* 0x00000000fc247984 */ /* 0x000f220000000c00 */
[----:B------:R-:W-:Y:S01]  /*4a7a0*/  MOV R30, R101 ;  /* 0x00000065001e7202 */ /* 0x000fe20000000f00 */
        /* <DEDUP_REMOVED lines=15> */
[----:B------:R-:W-:-:S02]  /*4a8a0*/  IMAD.MOV.U32 R42, RZ, RZ, R104 ;  /* 0x000000ffff2a7224 */ /* 0x000fc400078e0068 */
        /* <DEDUP_REMOVED lines=15> */
[----:B------:R-:W-:Y:S01]  /*4a9a0*/  MOV R46, R105 ;  /* 0x00000069002e7202 */ /* 0x000fe20000000f00 */
        /* <DEDUP_REMOVED lines=121> */
[----:B------:R-:W2:Y:S01]  /*4b140*/  LDL.LU R109, [R1+0x18c] ;  /* 0x00018c00016d7983 */ /* 0x000ea20000300800 */
[----:B------:R-:W-:Y:S01]  /*4b150*/  MOV R110, R121 ;  /* 0x00000079006e7202 */ /* 0x000fe20000000f00 */
[----:B------:R-:W-:-:S02]  /*4b160*/  IMAD.MOV.U32 R111, RZ, RZ, R123 ;  /* 0x000000ffff6f7224 */ /* 0x000fc400078e007b */
[----:B------:R-:W4:Y:S04]  /*4b170*/  LDL.LU R120, [R1+0x590] ;  /* 0x0005900001787983 */ /* 0x000f280000300800 */
[----:B------:R-:W4:Y:S04]  /*4b180*/  LDL.LU R121, [R1+0x598] ;  /* 0x0005980001797983 */ /* 0x000f280000300800 */
[----:B------:R-:W4:Y:S04]  /*4b190*/  LDL.LU R122, [R1+0x390] ;  /* 0x00039000017a7983 */ /* 0x000f280000300800 */
[----:B------:R-:W4:Y:S04]  /*4b1a0*/  LDL.LU R123, [R1+0x398] ;  /* 0x00039800017b7983 */ /* 0x000f280000300800 */
[----:B------:R-:W3:Y:S01]  /*4b1b0*/  LDS.128 R116, [R252] ;  /* 0x00000000fc747984 */ /* 0x000ee20000000c00 */
        /* <DEDUP_REMOVED lines=21> */
[----:B---3--:R3:W-:Y:S04]  /*4b310*/  STSM.16.M88.4 [R8], R152 ;  /* 0x0000009808007844 */ /* 0x0087e80000000200 */
[----:B---3--:R-:W3:Y:S04]  /*4b320*/  LDL.LU R152, [R1+0x194] ;  /* 0x0001940001987983 */ /* 0x008ee80000300800 */
[----:B------:R-:W3:Y:S04]  /*4b330*/  LDL.LU R153, [R1+0x19c] ;  /* 0x00019c0001997983 */ /* 0x000ee80000300800 */
[----:B------:R-:W2:Y:S04]  /*4b340*/  LDL.LU R160, [R1+0x5a0] ;  /* 0x0005a00001a07983 */ /* 0x000ea80000300800 */
[----:B------:R-:W2:Y:S04]  /*4b350*/  LDL.LU R161, [R1+0x5a8] ;  /* 0x0005a80001a17983 */ /* 0x000ea80000300800 */
[----:B------:R-:W2:Y:S04]  /*4b360*/  LDL.LU R162, [R1+0x3a0] ;  /* 0x0003a00001a27983 */ /* 0x000ea80000300800 */
[----:B------:R-:W2:Y:S01]  /*4b370*/  LDL.LU R163, [R1+0x3a8] ;  /* 0x0003a80001a37983 */ /* 0x000ea20000300800 */
[----:B------:R-:W-:Y:S01]  /*4b380*/  BAR.SYNC.DEFER_BLOCKING 0x0 ;  /* 0x0000000000007b1d */ /* 0x000fe20000010000 */
[----:B------:R-:W-:Y:S01]  /*4b390*/  MOV R154, R125 ;  /* 0x0000007d009a7202 */ /* 0x000fe20000000f00 */
[----:B------:R-:W-:-:S04]  /*4b3a0*/  IMAD.MOV.U32 R155, RZ, RZ, R127 ;  /* 0x000000ffff9b7224 */ /* 0x000fc800078e007f */
[----:B------:R-:W4:Y:S02]  /*4b3b0*/  LDS.128 R124, [R252] ;  /* 0x00000000fc7c7984 */ /* 0x000f240000000c00 */
        /* <DEDUP_REMOVED lines=21> */
[----:B----4-:R4:W-:Y:S04]  /*4b510*/  STSM.16.M88.4 [R8], R164 ;  /* 0x000000a408007844 */ /* 0x0109e80000000200 */
[----:B----4-:R-:W4:Y:S04]  /*4b520*/  LDL.LU R164, [R1+0x1a4] ;  /* 0x0001a40001a47983 */ /* 0x010f280000300800 */
[----:B------:R-:W4:Y:S04]  /*4b530*/  LDL.LU R165, [R1+0x1ac] ;  /* 0x0001ac0001a57983 */ /* 0x000f280000300800 */
[----:B------:R-:W3:Y:S04]  /*4b540*/  LDL.LU R172, [R1+0x5b0] ;  /* 0x0005b00001ac7983 */ /* 0x000ee80000300800 */
[----:B------:R-:W3:Y:S04]  /*4b550*/  LDL.LU R173, [R1+0x5b8] ;  /* 0x0005b80001ad7983 */ /* 0x000ee80000300800 */
[----:B------:R-:W3:Y:S04]  /*4b560*/  LDL.LU R174, [R1+0x3b0] ;  /* 0x0003b00001ae7983 */ /* 0x000ee80000300800 */
[----:B------:R-:W3:Y:S01]  /*4b570*/  LDL.LU R175, [R1+0x3b8] ;  /* 0x0003b80001af7983 */ /* 0x000ee20000300800 */
[----:B------:R-:W-:Y:S01]  /*4b580*/  BAR.SYNC.DEFER_BLOCKING 0x0 ;  /* 0x0000000000007b1d */ /* 0x000fe20000010000 */
[----:B------:R-:W-:Y:S01]  /*4b590*/  MOV R166, R129 ;  /* 0x0000008100a67202 */ /* 0x000fe20000000f00 */
[----:B------:R-:W-:-:S04]  /*4b5a0*/  IMAD.MOV.U32 R167, RZ, RZ, R131 ;  /* 0x000000ffffa77224 */ /* 0x000fc800078e0083 */
[----:B------:R-:W2:Y:S02]  /*4b5b0*/  LDS.128 R128, [R252] ;  /* 0x00000000fc807984 */ /* 0x000ea40000000c00 */
        /* <DEDUP_REMOVED lines=21> */
[----:B--2---:R2:W-:Y:S04]  /*4b710*/  STSM.16.M88.4 [R8], R176 ;  /* 0x000000b008007844 */ /* 0x0045e80000000200 */
[----:B--2---:R-:W2:Y:S04]  /*4b720*/  LDL.LU R176, [R1+0x1b4] ;  /* 0x0001b40001b07983 */ /* 0x004ea80000300800 */
[----:B------:R-:W2:Y:S04]  /*4b730*/  LDL.LU R177, [R1+0x1bc] ;  /* 0x0001bc0001b17983 */ /* 0x000ea80000300800 */
[----:B------:R-:W4:Y:S04]  /*4b740*/  LDL.LU R184, [R1+0x5c0] ;  /* 0x0005c00001b87983 */ /* 0x000f280000300800 */
[----:B------:R-:W4:Y:S04]  /*4b750*/  LDL.LU R185, [R1+0x5c8] ;  /* 0x0005c80001b97983 */ /* 0x000f280000300800 */
[----:B------:R-:W4:Y:S04]  /*4b760*/  LDL.LU R186, [R1+0x3c0] ;  /* 0x0003c00001ba7983 */ /* 0x000f280000300800 */
[----:B------:R-:W4:Y:S01]  /*4b770*/  LDL.LU R187, [R1+0x3c8] ;  /* 0x0003c80001bb7983 */ /* 0x000f220000300800 */
[----:B------:R-:W-:Y:S01]  /*4b780*/  BAR.SYNC.DEFER_BLOCKING 0x0 ;  /* 0x0000000000007b1d */ /* 0x000fe20000010000 */
[----:B------:R-:W-:Y:S01]  /*4b790*/  MOV R178, R133 ;  /* 0x0000008500b27202 */ /* 0x000fe20000000f00 */
[----:B------:R-:W-:-:S04]  /*4b7a0*/  IMAD.MOV.U32 R179, RZ, RZ, R135 ;  /* 0x000000ffffb37224 */ /* 0x000fc800078e0087 */
[----:B------:R-:W3:Y:S02]  /*4b7b0*/  LDS.128 R132, [R252] ;  /* 0x00000000fc847984 */ /* 0x000ee40000000c00 */
        /* <DEDUP_REMOVED lines=119> */
[----:B------:R-:W3:Y:S01]  /*4bf30*/  LDL.LU R225, [R1+0x1fc] ;  /* 0x0001fc0001e17983 */ /* 0x000ee20000300800 */
[----:B------:R-:W-:Y:S01]  /*4bf40*/  MOV R226, R149 ;  /* 0x0000009500e27202 */ /* 0x000fe20000000f00 */
[----:B------:R-:W-:Y:S01]  /*4bf50*/  IMAD.MOV.U32 R227, RZ, RZ, R151 ;  /* 0x000000ffffe37224 */ /* 0x000fe200078e0097 */
[----:B------:R-:W-:Y:S06]  /*4bf60*/  BAR.SYNC.DEFER_BLOCKING 0x0 ;  /* 0x0000000000007b1d */ /* 0x000fec0000010000 */
[----:B------:R-:W2:Y:S04]  /*4bf70*/  LDL.LU R239, [R1] ;  /* 0x0000000001ef7983 */ /* 0x000ea80000300800 */
[----:B------:R-:W4:Y:S04]  /*4bf80*/  LDL.LU R238, [R1+0x200] ;  /* 0x0002000001ee7983 */ /* 0x000f280000300800 */
[----:B------:R-:W4:Y:S04]  /*4bf90*/  LDL.LU R243, [R1+0x404] ;  /* 0x0004040001f37983 */ /* 0x000f280000300800 */
[----:B------:R-:W4:Y:S04]  /*4bfa0*/  LDL.LU R242, [R1+0x604] ;  /* 0x0006040001f27983 */ /* 0x000f280000300800 */
[----:B------:R-:W1:Y:S01]  /*4bfb0*/  LDS.128 R148, [R252] ;  /* 0x00000000fc947984 */ /* 0x000e620000000c00 */
[----:B------:R-:W-:Y:S06]  /*4bfc0*/  BAR.SYNC.DEFER_BLOCKING 0x0 ;  /* 0x0000000000007b1d */ /* 0x000fec0000010000 */
        /* <DEDUP_REMOVED lines=10> */
[----:B---3--:R3:W-:Y:S04]  /*4c070*/  STSM.16.M88.4 [R8], R224 ;  /* 0x000000e008007844 */ /* 0x0087e80000000200 */
[----:B---3--:R-:W3:Y:S04]  /*4c080*/  LDL.LU R8, [R1+0x400] ;  /* 0x0004000001087983 */ /* 0x008ee80000300800 */
[----:B------:R-:W2:Y:S01]  /*4c090*/  LDL.LU R227, [R1+0x600] ;  /* 0x0006000001e37983 */ /* 0x000ea20000300800 */
[----:B------:R-:W-:Y:S01]  /*4c0a0*/  IMAD.WIDE R10, R9, 0x4, R2 ;  /* 0x00000004090a7825 */ /* 0x000fe200078e0202 */
[----:B------:R-:W-:Y:S03]  /*4c0b0*/  BAR.SYNC.DEFER_BLOCKING 0x0 ;  /* 0x0000000000007b1d */ /* 0x000fe60000010000 */
[----:B------:R-:W-:-:S02]  /*4c0c0*/  VIADD R225, R0, 0x6 ;  /* 0x0000000600e17836 */ /* 0x000fc40000000000 */
[----:B------:R-:W-:Y:S01]  /*4c0d0*/  VIADD R226, R0, 0x7 ;  /* 0x0000000700e27836 */ /* 0x000fe20000000000 */
[----:B---3--:R3:W-:Y:S01]  /*4c0e0*/  @P0 STG.E desc[UR8][R10.64], R8 ;  /* 0x000000080a000986 */ /* 0x0087e2000c101908 */
[----:B------:R-:W-:Y:S01]  /*4c0f0*/  ISETP.LT.AND P0, PT, R6, UR10, !P6 ;  /* 0x0000000a06007c0c */ /* 0x000fe2000f701270 */
[----:B------:R-:W-:Y:S01]  /*4c100*/  ULDC UR10, c[0x0][0x228] ;  /* 0x00008a00000a7ab9 */ /* 0x000fe20000000800 */
[----:B------:R-:W-:Y:S01]  /*4c110*/  ISETP.LT.AND P6, PT, R7, UR6, !P6 ;  /* 0x0000000607007c0c */ /* 0x000fe2000f7c1270 */
[----:B------:R-:W-:Y:S01]  /*4c120*/  ULDC UR6, c[0x0][0x228] ;  /* 0x00008a0000067ab9 */ /* 0x000fe20000000800 */
[----:B---3--:R-:W-:-:S04]  /*4c130*/  IMAD.WIDE R10, R9, 0x4, R4 ;  /* 0x00000004090a7825 */ /* 0x008fc800078e0204 */
[----:B------:R-:W-:Y:S01]  /*4c140*/  VIADD R8, R9, UR28 ;  /* 0x0000001c09087c36 */ /* 0x000fe20008000000 */
[----:B--2---:R2:W-:Y:S01]  /*4c150*/  @P5 STG.E desc[UR8][R10.64], R227 ;  /* 0x000000e30a005986 */ /* 0x0045e2000c101908 */
[----:B------:R-:W-:Y:S01]  /*4c160*/  ISETP.LT.AND P5, PT, R6, UR4, !P2 ;  /* 0x0000000406007c0c */ /* 0x000fe2000d7a1270 */
[----:B------:R-:W-:Y:S02]  /*4c170*/  ULDC UR4, c[0x0][0x22c] ;  /* 0x00008b0000047ab9 */ /* 0x000fe40000000800 */
[C---:B------:R-:W-:Y:S01]  /*4c180*/  IADD3 R224, R8.reuse, UR28, RZ ;  /* 0x0000001c08e07c10 */ /* 0x040fe2000fffe0ff */
[C---:B--2---:R-:W-:Y:S01]  /*4c190*/  IMAD.WIDE R10, R8.reuse, 0x4, R2 ;  /* 0x00000004080a7825 */ /* 0x044fe200078e0202 */
[----:B------:R-:W2:Y:S03]  /*4c1a0*/  LDL.LU R227, [R1+0x410] ;  /* 0x0004100001e37983 */ /* 0x000ea60000300800 */
[----:B------:R-:W-:Y:S01]  /*4c1b0*/  IMAD.WIDE R8, R8, 0x4, R4 ;  /* 0x0000000408087825 */ /* 0x000fe200078e0204 */
[----:B------:R3:W-:Y:S01]  /*4c1c0*/  @P0 STG.E desc[UR8][R10.64], R239 ;  /* 0x000000ef0a000986 */ /* 0x0007e2000c101908 */
[----:B------:R-:W-:-:S03]  /*4c1d0*/  ISETP.LT.AND P2, PT, R7, UR20, !P2 ;  /* 0x0000001407007c0c */ /* 0x000fc6000d741270 */
[----:B----4-:R4:W-:Y:S01]  /*4c1e0*/  @P6 STG.E desc[UR8][R8.64], R238 ;  /* 0x000000ee08006986 */ /* 0x0109e2000c101908 */
[----:B---3--:R-:W-:Y:S01]  /*4c1f0*/  IMAD.WIDE R10, R224, 0x4, R2 ;  /* 0x00000004e00a7825 */ /* 0x008fe200078e0202 */
[----:B------:R-:W-:Y:S02]  /*4c200*/  ISETP.GE.AND P0, PT, R225, UR4, PT ;  /* 0x00000004e1007c0c */ /* 0x000fe4000bf06270 */
[----:B------:R-:W3:Y:S01]  /*4c210*/  LDL.LU R239, [R1+0x610] ;  /* 0x0006100001ef7983 */ /* 0x000ee20000300800 */
[----:B------:R-:W-:-:S03]  /*4c220*/  ISETP.LT.AND P6, PT, R6, UR14, !P3 ;  /* 0x0000000e06007c0c */ /* 0x000fc6000dfc1270 */
[----:B------:R1:W-:Y:S01]  /*4c230*/  @P5 STG.E desc[UR8][R10.64], R243 ;  /* 0x000000f30a005986 */ /* 0x0003e2000c101908 */
[----:B------:R-:W-:Y:S01]  /*4c240*/  ISETP.LT.AND P5, PT, R6, UR18, !P1 ;  /* 0x0000001206007c0c */ /* 0x000fe2000cfa1270 */
[----:B------:R-:W-:Y:S01]  /*4c250*/  VIADD R225, R224, UR28 ;  /* 0x0000001ce0e17c36 */ /* 0x000fe20008000000 */
[----:B------:R-:W-:Y:S01]  /*4c260*/  ISETP.LT.AND P1, PT, R7, UR16, !P1 ;  /* 0x0000001007007c0c */ /* 0x000fe2000cf21270 */
[----:B----4-:R-:W4:Y:S01]  /*4c270*/  LDL.LU R238, [R1+0x210] ;  /* 0x0002100001ee7983 */ /* 0x010f220000300800 */
[----:B------:R-:W-:Y:S01]  /*4c280*/  ULDC UR4, c[0x0][0x22c] ;  /* 0x00008b0000047ab9 */ /* 0x000fe20000000800 */
[----:B------:R-:W-:-:S04]  /*4c290*/  IMAD.WIDE R8, R225, 0x4, R2 ;  /* 0x00000004e1087825 */ /* 0x000fc800078e0202 */
[----:B-1----:R-:W-:Y:S01]  /*4c2a0*/  IMAD.WIDE R10, R224, 0x4, R4 ;  /* 0x00000004e00a7825 */ /* 0x002fe200078e0204 */
[----:B------:R-:W4:Y:S03]  /*4c2b0*/  LDL.LU R243, [R1+0x10] ;  /* 0x0000100001f37983 */ /* 0x000f260000300800 */
[----:B------:R-:W-:Y:S01]  /*4c2c0*/  VIADD R224, R225, UR28 ;  /* 0x0000001ce1e07c36 */ /* 0x000fe20008000000 */
[----:B------:R1:W-:Y:S04]  /*4c2d0*/  @P2 STG.E desc[UR8][R10.64], R242 ;  /* 0x000000f20a002986 */ /* 0x0003e8000c101908 */
[----:B------:R1:W-:Y:S02]  /*4c2e0*/  @P5 STG.E desc[UR8][R8.64], R241 ;  /* 0x000000f108005986 */ /* 0x0003e4000c101908 */
[----:B-1----:R-:W-:-:S04]  /*4c2f0*/  IMAD.WIDE R10, R224, 0x4, R2 ;  /* 0x00000004e00a7825 */ /* 0x002fc800078e0202 */
[----:B------:R-:W-:-:S05]  /*4c300*/  IMAD.WIDE R8, R225, 0x4, R4 ;  /* 0x00000004e1087825 */ /* 0x000fca00078e0204 */
[----:B------:R-:W-:Y:S04]  /*4c310*/  @P1 STG.E desc[UR8][R8.64], R240 ;  /* 0x000000f008001986 */ /* 0x000fe8000c101908 */
[----:B------:R1:W-:Y:S04]  /*4c320*/  @P6 STG.E desc[UR8][R10.64], R247 ;  /* 0x000000f70a006986 */ /* 0x0003e8000c101908 */
[----:B-1----:R-:W4:Y:S01]  /*4c330*/  LDL.LU R247, [R1+0x414] ;  /* 0x0004140001f77983 */ /* 0x002f220000300800 */
[----:B------:R-:W-:Y:S01]  /*4c340*/  ISETP.GE.AND P2, PT, R226, UR4, PT ;  /* 0x00000004e2007c0c */ /* 0x000fe2000bf46270 */
[----:B------:R-:W-:Y:S01]  /*4c350*/  ULDC UR4, c[0x0][0x22c] ;  /* 0x00008b0000047ab9 */ /* 0x000fe20000000800 */
[C---:B------:R-:W-:Y:S01]  /*4c360*/  ISETP.LT.AND P3, PT, R7.reuse, UR22, !P3 ;  /* 0x0000001607007c0c */ /* 0x040fe2000df61270 */
[C---:B------:R-:W-:Y:S01]  /*4c370*/  VIADD R10, R0.reuse, 0x9 ;  /* 0x00000009000a7836 */ /* 0x040fe20000000000 */
[----:B------:R-:W-:Y:S01]  /*4c380*/  IADD3 R226, R0, 0x8, RZ ;  /* 0x0000000800e27810 */ /* 0x000fe20007ffe0ff */
[----:B------:R-:W-:Y:S01]  /*4c390*/  VIADD R225, R224, UR28 ;  /* 0x0000001ce0e17c36 */ /* 0x000fe20008000000 */
[----:B------:R-:W-:Y:S01]  /*4c3a0*/  ISETP.LT.AND P6, PT, R6, UR26, !P4 ;  /* 0x0000001a06007c0c */ /* 0x000fe2000e7c1270 */
[----:B------:R-:W-:Y:S01]  /*4c3b0*/  IMAD.WIDE R8, R224, 0x4, R4 ;  /* 0x00000004e0087825 */ /* 0x000fe200078e0204 */
[----:B------:R-:W-:Y:S01]  /*4c3c0*/  ISETP.GE.AND P5, PT, R226, UR4, PT ;  /* 0x00000004e2007c0c */ /* 0x000fe2000bfa6270 */
[----:B------:R-:W-:Y:S01]  /*4c3d0*/  ULDC UR4, c[0x0][0x22c] ;  /* 0x00008b0000047ab9 */ /* 0x000fe20000000800 */
[----:B------:R-:W-:Y:S01]  /*4c3e0*/  ISETP.LT.AND P4, PT, R7, UR24, !P4 ;  /* 0x0000001807007c0c */ /* 0x000fe2000e781270 */
[----:B------:R-:W4:Y:S01]  /*4c3f0*/  LDL.LU R242, [R1+0x614] ;  /* 0x0006140001f27983 */ /* 0x000f220000300800 */
[----:B------:R-:W-:Y:S01]  /*4c400*/  ISETP.GE.AND P1, PT, R10, UR4, PT ;  /* 0x000000040a007c0c */ /* 0x000fe2000bf26270 */
[C---:B------:R-:W-:Y:S01]  /*4c410*/  IMAD.WIDE R10, R225.reuse, 0x4, R2 ;  /* 0x00000004e10a7825 */ /* 0x040fe200078e0202 */
[----:B------:R-:W-:Y:S01]  /*4c420*/  ULDC UR4, c[0x0][0x22c] ;  /* 0x00008b0000047ab9 */ /* 0x000fe20000000800 */
[----:B------:R1:W-:Y:S02]  /*4c430*/  @P3 STG.E desc[UR8][R8.64], R246 ;  /* 0x000000f608003986 */ /* 0x0003e4000c101908 */
[----:B------:R-:W-:Y:S01]  /*4c440*/  VIADD R226, R0, 0xa ;  /* 0x0000000a00e27836 */ /* 0x000fe20000000000 */
[----:B------:R-:W-:Y:S01]  /*4c450*/  ISETP.LT.AND P3, PT, R6, UR30, !P0 ;  /* 0x0000001e06007c0c */ /* 0x000fe2000c761270 */
[----:B------:R1:W-:Y:S01]  /*4c460*/  @P6 STG.E desc[UR8][R10.64], R245 ;  /* 0x000000f50a006986 */ /* 0x0003e2000c101908 */
[----:B------:R-:W-:-:S02]  /*4c470*/  IADD3 R224, R225, UR28, RZ ;  /* 0x0000001ce1e07c10 */ /* 0x000fc4000fffe0ff */
[----:B------:R-:W-:Y:S01]  /*4c480*/  ISETP.GE.AND P6, PT, R226, UR4, PT ;  /* 0x00000004e2007c0c */ /* 0x000fe2000bfc6270 */
[----:B------:R-:W-:Y:S01]  /*4c490*/  ULDC UR4, c[0x0][0x228] ;  /* 0x00008a0000047ab9 */ /* 0x000fe20000000800 */
[----:B------:R-:W4:Y:S01]  /*4c4a0*/  LDL.LU R241, [R1+0x214] ;  /* 0x0002140001f17983 */ /* 0x000f220000300800 */
[----:B------:R-:W-:Y:S01]  /*4c4b0*/  ISETP.LT.AND P0, PT, R7, UR4, !P0 ;  /* 0x0000000407007c0c */ /* 0x000fe2000c701270 */
[----:B------:R-:W-:Y:S01]  /*4c4c0*/  ULDC UR4, c[0x0][0x228] ;  /* 0x00008a0000047ab9 */ /* 0x000fe20000000800 */
[----:B-1----:R-:W-:Y:S01]  /*4c4d0*/  IMAD.WIDE R8, R225, 0x4, R4 ;  /* 0x00000004e1087825 */ /* 0x002fe200078e0204 */
[----:B------:R-:W4:Y:S03]  /*4c4e0*/  LDL.LU R240, [R1+0x14] ;  /* 0x0000140001f07983 */ /* 0x000f260000300800 */
[----:B------:R-:W-:Y:S01]  /*4c4f0*/  IMAD.WIDE R10, R224, 0x4, R2 ;  /* 0x00000004e00a7825 */ /* 0x000fe200078e0202 */
[----:B------:R1:W-:Y:S01]  /*4c500*/  @P4 STG.E desc[UR8][R8.64], R244 ;  /* 0x000000f408004986 */ /* 0x0003e2000c101908 */
[----:B------:R-:W-:Y:S01]  /*4c510*/  ISETP.LT.AND P4, PT, R6, UR4, !P2 ;  /* 0x0000000406007c0c */ /* 0x000fe2000d781270 */
[----:B------:R-:W-:Y:S01]  /*4c520*/  ULDC UR4, c[0x0][0x22c] ;  /* 0x00008b0000047ab9 */ /* 0x000fe20000000800 */
[----:B------:R-:W-:Y:S01]  /*4c530*/  VIADD R225, R224, UR28 ;  /* 0x0000001ce0e17c36 */ /* 0x000fe20008000000 */
[----:B------:R-:W-:Y:S01]  /*4c540*/  ISETP.LT.AND P2, PT, R7, UR6, !P2 ;  /* 0x0000000607007c0c */ /* 0x000fe2000d741270 */
[----:B------:R1:W-:Y:S01]  /*4c550*/  @P3 STG.E desc[UR8][R10.64], R251 ;  /* 0x000000fb0a003986 */ /* 0x0003e2000c101908 */
[----:B------:R-:W-:Y:S01]  /*4c560*/  VIADD R226, R0, 0xb ;  /* 0x0000000b00e27836 */ /* 0x000fe20000000000 */
[----:B------:R-:W-:Y:S01]  /*4c570*/  ISETP.LT.AND P3, PT, R6, UR10, !P5 ;  /* 0x0000000a06007c0c */ /* 0x000fe2000ef61270 */
[----:B------:R-:W-:Y:S01]  /*4c580*/  ULDC UR6, c[0x0][0x228] ;  /* 0x00008a0000067ab9 */ /* 0x000fe20000000800 */
[----:B------:R-:W-:Y:S01]  /*4c590*/  ULDC UR10, c[0x0][0x228] ;  /* 0x00008a00000a7ab9 */ /* 0x000fe20000000800 */
[----:B------:R-:W4:Y:S01]  /*4c5a0*/  LDL.LU R246, [R1+0x618] ;  /* 0x0006180001f67983 */ /* 0x000f220000300800 */
[----:B-1----:R-:W-:-:S04]  /*4c5b0*/  IMAD.WIDE R8, R224, 0x4, R4 ;  /* 0x00000004e0087825 */ /* 0x002fc800078e0204 */
[C---:B------:R-:W-:Y:S01]  /*4c5c0*/  IMAD.WIDE R10, R225.reuse, 0x4, R2 ;  /* 0x00000004e10a7825 */ /* 0x040fe200078e0202 */
[----:B------:R1:W-:Y:S01]  /*4c5d0*/  @P0 STG.E desc[UR8][R8.64], R250 ;  /* 0x000000fa08000986 */ /* 0x0003e2000c101908 */
[----:B------:R-:W-:Y:S01]  /*4c5e0*/  ISETP.GE.AND P0, PT, R226, UR4, PT ;  /* 0x00000004e2007c0c */ /* 0x000fe2000bf06270 */
[----:B------:R-:W-:Y:S01]  /*4c5f0*/  ULDC UR4, c[0x0][0x22c] ;  /* 0x00008b0000047ab9 */ /* 0x000fe20000000800 */
[----:B------:R-:W-:Y:S01]  /*4c600*/  VIADD R224, R225, UR28 ;  /* 0x0000001ce1e07c36 */ /* 0x000fe20008000000 */
[----:B------:R-:W-:Y:S01]  /*4c610*/  IADD3 R226, R0, 0xc, RZ ;  /* 0x0000000c00e27810 */ /* 0x000fe20007ffe0ff */
[----:B------:R1:W-:Y:S01]  /*4c620*/  @P4 STG.E desc[UR8][R10.64], R249 ;  /* 0x000000f90a004986 */ /* 0x0003e2000c101908 */
[----:B------:R-:W-:Y:S01]  /*4c630*/  ISETP.LT.AND P5, PT, R7, UR6, !P5 ;  /* 0x0000000607007c0c */ /* 0x000fe2000efa1270 */
[----:B------:R-:W-:Y:S01]  /*4c640*/  ULDC UR6, c[0x0][0x228] ;  /* 0x00008a0000067ab9 */ /* 0x000fe20000000800 */
[----:B------:R-:W-:Y:S01]  /*4c650*/  ISETP.GE.AND P4, PT, R226, UR4, PT ;  /* 0x00000004e2007c0c */ /* 0x000fe2000bf86270 */
[----:B------:R-:W-:Y:S01]  /*4c660*/  ULDC UR4, c[0x0][0x228] ;  /* 0x00008a0000047ab9 */ /* 0x000fe20000000800 */
[----:B------:R-:W4:Y:S01]  /*4c670*/  LDL.LU R245, [R1+0x218] ;  /* 0x0002180001f57983 */ /* 0x000f220000300800 */
[----:B-1----:R-:W-:-:S03]  /*4c680*/  IMAD.WIDE R8, R225, 0x4, R4 ;  /* 0x00000004e1087825 */ /* 0x002fc600078e0204 */
[----:B------:R-:W4:Y:S01]  /*4c690*/  LDL.LU R244, [R1+0x18] ;  /* 0x0000180001f47983 */ /* 0x000f220000300800 */
[----:B------:R-:W-:-:S03]  /*4c6a0*/  IMAD.WIDE R10, R224, 0x4, R2 ;  /* 0x00000004e00a7825 */ /* 0x000fc600078e0202 */
[----:B------:R1:W-:Y:S01]  /*4c6b0*/  @P2 STG.E desc[UR8][R8.64], R248 ;  /* 0x000000f808002986 */ /* 0x0003e2000c101908 */
[----:B------:R-:W-:Y:S01]  /*4c6c0*/  ISETP.LT.AND P2, PT, R6, UR4, !P1 ;  /* 0x0000000406007c0c */ /* 0x000fe2000cf41270 */
[----:B------:R-:W-:Y:S01]  /*4c6d0*/  ULDC UR4, c[0x0][0x22c] ;  /* 0x00008b0000047ab9 */ /* 0x000fe20000000800 */
[----:B------:R-:W-:Y:S01]  /*4c6e0*/  ISETP.LT.AND P1, PT, R7, UR6, !P1 ;  /* 0x0000000607007c0c */ /* 0x000fe2000cf21270 */
[----:B------:R-:W4:Y:S01]  /*4c6f0*/  LDL.LU R251, [R1+0x41c] ;  /* 0x00041c0001fb7983 */ /* 0x000f220000300800 */
[----:B------:R-:W-:-:S03]  /*4c700*/  ULDC UR6, c[0x0][0x228] ;  /* 0x00008a0000067ab9 */ /* 0x000fc60000000800 */
[----:B------:R-:W4:Y:S01]  /*4c710*/  LDL.LU R250, [R1+0x61c] ;  /* 0x00061c0001fa7983 */ /* 0x000f220000300800 */
[----:B-1----:R-:W-:-:S03]  /*4c720*/  IMAD.WIDE R8, R224, 0x4, R4 ;  /* 0x00000004e0087825 */ /* 0x002fc600078e0204 */
[----:B------:R-:W4:Y:S04]  /*4c730*/  LDL.LU R249, [R1+0x21c] ;  /* 0x00021c0001f97983 */ /* 0x000f280000300800 */
[----:B------:R-:W4:Y:S04]  /*4c740*/  LDL.LU R248, [R1+0x1c] ;  /* 0x00001c0001f87983 */ /* 0x000f280000300800 */
[----:B--2---:R1:W-:Y:S01]  /*4c750*/  @P3 STG.E desc[UR8][R10.64], R227 ;  /* 0x000000e30a003986 */ /* 0x0043e2000c101908 */
[----:B------:R-:W-:Y:S01]  /*4c760*/  ISETP.LT.AND P3, PT, R6, UR10, !P6 ;  /* 0x0000000a06007c0c */ /* 0x000fe2000f761270 */
[----:B------:R-:W-:Y:S01]  /*4c770*/  ULDC UR10, c[0x0][0x228] ;  /* 0x00008a00000a7ab9 */ /* 0x000fe20000000800 */
[----:B-1----:R-:W-:-:S02]  /*4c780*/  VIADD R10, R224, UR28 ;  /* 0x0000001ce00a7c36 */ /* 0x002fc40008000000 */
[----:B------:R-:W-:Y:S02]  /*4c790*/  VIADD R11, R0, 0xd ;  /* 0x0000000d000b7836 */ /* 0x000fe40000000000 */
[C---:B------:R-:W-:Y:S01]  /*4c7a0*/  VIADD R226, R10.reuse, UR28 ;  /* 0x0000001c0ae27c36 */ /* 0x040fe20008000000 */
[----:B---3--:R1:W-:Y:S01]  /*4c7b0*/  @P5 STG.E desc[UR8][R8.64], R239 ;  /* 0x000000ef08005986 */ /* 0x0083e2000c101908 */
[----:B------:R-:W-:Y:S01]  /*4c7c0*/  IMAD.WIDE R224, R10, 0x4, R2 ;  /* 0x000000040ae07825 */ /* 0x000fe200078e0202 */
[----:B------:R-:W-:Y:S01]  /*4c7d0*/  ISETP.GE.AND P5, PT, R11, UR4, PT ;  /* 0x000000040b007c0c */ /* 0x000fe2000bfa6270 */
[----:B------:R-:W-:-:S03]  /*4c7e0*/  ULDC UR4, c[0x0][0x22c] ;  /* 0x00008b0000047ab9 */ /* 0x000fc60000000800 */
[----:B----4-:R-:W-:Y:S01]  /*4c7f0*/  @P2 STG.E desc[UR8][R224.64], R238 ;  /* 0x000000eee0002986 */ /* 0x010fe2000c101908 */
[----:B-1----:R-:W-:-:S04]  /*4c800*/  IMAD.WIDE R8, R10, 0x4, R4 ;  /* 0x000000040a087825 */ /* 0x002fc800078e0204 */
[----:B------:R-:W-:Y:S01]  /*4c810*/  IMAD.WIDE R10, R226, 0x4, R2 ;  /* 0x00000004e20a7825 */ /* 0x000fe200078e0202 */
[----:B------:R-:W-:Y:S04]  /*4c820*/  @P1 STG.E desc[UR8][R8.64], R243 ;  /* 0x000000f308001986 */ /* 0x000fe8000c101908 */
[----:B------:R1:W-:Y:S04]  /*4c830*/  @P3 STG.E desc[UR8][R10.64], R247 ;  /* 0x000000f70a003986 */ /* 0x0003e8000c101908 */
[----:B-1----:R-:W2:Y:S01]  /*4c840*/  LDL.LU R247, [R1+0x418] ;  /* 0x0004180001f77983 */ /* 0x002ea20000300800 */
[----:B------:R-:W-:-:S04]  /*4c850*/  IADD3 R227, R0, 0xe, RZ ;  /* 0x0000000e00e37810 */ /* 0x000fc80007ffe0ff */
[----:B------:R-:W-:Y:S01]  /*4c860*/  ISETP.GE.AND P2, PT, R227, UR4, PT ;  /* 0x00000004e3007c0c */ /* 0x000fe2000bf46270 */
[----:B------:R-:W-:Y:S01]  /*4c870*/  ULDC UR4, c[0x0][0x228] ;  /* 0x00008a0000047ab9 */ /* 0x000fe20000000800 */
[----:B------:R-:W-:Y:S01]  /*4c880*/  VIADD R8, R0, 0xf ;  /* 0x0000000f00087836 */ /* 0x000fe20000000000 */
[C---:B------:R-:W-:Y:S01]  /*4c890*/  ISETP.LT.AND P6, PT, R7.reuse, UR4, !P6 ;  /* 0x0000000407007c0c */ /* 0x040fe2000f7c1270 */
[----:B------:R-:W-:Y:S01]  /*4c8a0*/  ULDC UR4, c[0x0][0x228] ;  /* 0x00008a0000047ab9 */ /* 0x000fe20000000800 */
[----:B------:R-:W-:Y:S01]  /*4c8b0*/  VIADD R224, R226, UR28 ;  /* 0x0000001ce2e07c36 */ /* 0x000fe20008000000 */
[----:B------:R-:W-:Y:S01]  /*4c8c0*/  ISETP.LT.AND P1, PT, R6, UR4, !P0 ;  /* 0x0000000406007c0c */ /* 0x000fe2000c721270 */
[----:B------:R-:W-:Y:S01]  /*4c8d0*/  ULDC UR4, c[0x0][0x22c] ;  /* 0x00008b0000047ab9 */ /* 0x000fe20000000800 */
[----:B------:R-:W-:Y:S01]  /*4c8e0*/  IMAD.WIDE R10, R226, 0x4, R4 ;  /* 0x00000004e20a7825 */ /* 0x000fe200078e0204 */
[----:B------:R-:W-:Y:S01]  /*4c8f0*/  ISETP.LT.AND P0, PT, R7, UR6, !P0 ;  /* 0x0000000607007c0c */ /* 0x000fe2000c701270 */
[----:B------:R-:W3:Y:S01]  /*4c900*/  LDL.LU R227, [R1+0x620] ;  /* 0x0006200001e37983 */ /* 0x000ee20000300800 */
[----:B------:R-:W-:Y:S01]  /*4c910*/  ISETP.GE.AND P3, PT, R8, UR4, PT ;  /* 0x0000000408007c0c */ /* 0x000fe2000bf66270 */
[----:B------:R-:W-:Y:S01]  /*4c920*/  VIADD R225, R0, 0x10 ;  /* 0x0000001000e17836 */ /* 0x000fe20000000000 */
[----:B------:R-:W-:Y:S01]  /*4c930*/  ULDC UR4, c[0x0][0x22c] ;  /* 0x00008b0000047ab9 */ /* 0x000fe20000000800 */
[----:B------:R-:W-:Y:S01]  /*4c940*/  IMAD.WIDE R8, R224, 0x4, R2 ;  /* 0x00000004e0087825 */ /* 0x000fe200078e0202 */
[----:B------:R-:W-:Y:S01]  /*4c950*/  ULDC UR6, c[0x0][0x228] ;  /* 0x00008a0000067ab9 */ /* 0x000fe20000000800 */
[----:B------:R1:W-:Y:S01]  /*4c960*/  @P6 STG.E desc[UR8][R10.64], R242 ;  /* 0x000000f20a006986 */ /* 0x0003e2000c101908 */
[----:B------:R-:W-:Y:S01]  /*4c970*/  ISETP.GE.AND P6, PT, R225, UR4, PT ;  /* 0x00000004e1007c0c */ /* 0x000fe2000bfc6270 */
[----:B------:R-:W-:-:S02]  /*4c980*/  ULDC UR4, c[0x0][0x228] ;  /* 0x00008a0000047ab9 */ /* 0x000fc40000000800 */
[----:B------:R4:W-:Y:S01]  /*4c990*/  @P1 STG.E desc[UR8][R8.64], R241 ;  /* 0x000000f108001986 */ /* 0x0009e2000c101908 */
[----:B------:R-:W-:Y:S01]  /*4c9a0*/  ISETP.LT.AND P1, PT, R6, UR4, !P4 ;  /* 0x0000000406007c0c */ /* 0x000fe2000e721270 */
[----:B------:R-:W-:Y:S01]  /*4c9b0*/  ULDC UR4, c[0x0][0x228] ;  /* 0x00008a0000047ab9 */ /* 0x000fe20000000800 */
[C---:B------:R-:W-:Y:S01]  /*4c9c0*/  ISETP.LT.AND P4, PT, R7.reuse, UR6, !P4 ;  /* 0x0000000607007c0c */ /* 0x040fe2000e781270 */
[----:B------:R-:W3:Y:S01]  /*4c9d0*/  LDL.LU R239, [R1+0x420] ;  /* 0x0004200001ef7983 */ /* 0x000ee20000300800 */
[----:B------:R-:W-:Y:S01]  /*4c9e0*/  ULDC UR6, c[0x0][0x228] ;  /* 0x00008a0000067ab9 */ /* 0x000fe20000000800 */
[C-C-:B-1----:R-:W-:Y:S01]  /*4c9f0*/  IMAD.WIDE R10, R224.reuse, 0x4, R4.reuse ;  /* 0x00000004e00a7825 */ /* 0x142fe200078e0204 */
[----:B------:R-:W-:Y:S01]  /*4ca00*/  IADD3 R224, R224, UR28, RZ ;  /* 0x0000001ce0e07c10 */ /* 0x000fe2000fffe0ff */
[----:B------:R-:W3:Y:S04]  /*4ca10*/  LDL.LU R238, [R1+0x220] ;  /* 0x0002200001ee7983 */ /* 0x000ee80000300800 */
[----:B------:R1:W-:Y:S01]  /*4ca20*/  @P0 STG.E desc[UR8][R10.64], R240 ;  /* 0x000000f00a000986 */ /* 0x0003e2000c101908 */
[----:B------:R-:W-:Y:S01]  /*4ca30*/  ISETP.LT.AND P0, PT, R6, UR4, !P5 ;  /* 0x0000000406007c0c */ /* 0x000fe2000ef01270 */
[----:B----4-:R-:W-:Y:S01]  /*4ca40*/  IMAD.WIDE R8, R224, 0x4, R4 ;  /* 0x00000004e0087825 */ /* 0x010fe200078e0204 */
[----:B------:R-:W-:Y:S01]  /*4ca50*/  ISETP.LT.AND P5, PT, R7, UR6, !P5 ;  /* 0x0000000607007c0c */ /* 0x000fe2000efa1270 */
[----:B------:R-:W-:Y:S01]  /*4ca60*/  ULDC UR4, c[0x0][0x22c] ;  /* 0x00008b0000047ab9 */ /* 0x000fe20000000800 */
[----:B------:R-:W4:Y:S01]  /*4ca70*/  LDL.LU R243, [R1+0x20] ;  /* 0x0000200001f37983 */ /* 0x000f220000300800 */
[C---:B------:R-:W-:Y:S01]  /*4ca80*/  VIADD R225, R0.reuse, 0x11 ;  /* 0x0000001100e17836 */ /* 0x040fe20000000000 */
[----:B------:R-:W-:Y:S01]  /*4ca90*/  ULDC UR6, c[0x0][0x228] ;  /* 0x00008a0000067ab9 */ /* 0x000fe20000000800 */
[----:B------:R-:W-:Y:S01]  /*4caa0*/  VIADD R226, R0, 0x12 ;  /* 0x0000001200e27836 */ /* 0x000fe20000000000 */
[----:B------:R-:W4:Y:S01]  /*4cab0*/  LDL.LU R242, [R1+0x624] ;  /* 0x0006240001f27983 */ /* 0x000f220000300800 */
[----:B-1----:R-:W-:-:S03]  /*4cac0*/  IMAD.WIDE R10, R224, 0x4, R2 ;  /* 0x00000004e00a7825 */ /* 0x002fc600078e0202 */
[----:B------:R-:W4:Y:S01]  /*4cad0*/  LDL.LU R241, [R1+0x424] ;  /* 0x0004240001f17983 */ /* 0x000f220000300800 */
[----:B------:R-:W-:-:S03]  /*4cae0*/  VIADD R224, R224, UR28 ;  /* 0x0000001ce0e07c36 */ /* 0x000fc60008000000 */
[----:B------:R-:W4:Y:S04]  /*4caf0*/  LDL.LU R240, [R1+0x224] ;  /* 0x0002240001f07983 */ /* 0x000f280000300800 */
[----:B--2---:R1:W-:Y:S01]  /*4cb00*/  @P1 STG.E desc[UR8][R10.64], R247 ;  /* 0x000000f70a001986 */ /* 0x0043e2000c101908 */
[----:B------:R-:W-:Y:S01]  /*4cb10*/  ISETP.GE.AND P1, PT, R225, UR4, PT ;  /* 0x00000004e1007c0c */ /* 0x000fe2000bf26270 */
[----:B------:R-:W-:Y:S02]  /*4cb20*/  ULDC UR4, c[0x0][0x228] ;  /* 0x00008a0000047ab9 */ /* 0x000fe40000000800 */
[----:B------:R2:W-:Y:S01]  /*4cb30*/  @P4 STG.E desc[UR8][R8.64], R246 ;  /* 0x000000f608004986 */ /* 0x0005e2000c101908 */
[----:B------:R-:W-:Y:S01]  /*4cb40*/  ISETP.LT.AND P4, PT, R6, UR4, !P2 ;  /* 0x0000000406007c0c */ /* 0x000fe2000d781270 */
[----:B------:R-:W-:Y:S01]  /*4cb50*/  ULDC UR4, c[0x0][0x22c] ;  /* 0x00008b0000047ab9 */ /* 0x000fe20000000800 */
[C---:B------:R-:W-:Y:S01]  /*4cb60*/  IADD3 R225, R224.reuse, UR28, RZ ;  /* 0x0000001ce0e17c10 */ /* 0x040fe2000fffe0ff */
[C---:B-1----:R-:W-:Y:S01]  /*4cb70*/  IMAD.WIDE R10, R224.reuse, 0x4, R4 ;  /* 0x00000004e00a7825 */ /* 0x042fe200078e0204 */
[----:B------:R-:W4:Y:S03]  /*4cb80*/  LDL.LU R247, [R1+0x24] ;  /* 0x0000240001f77983 */ /* 0x000f260000300800 */
[----:B--2---:R-:W-:Y:S01]  /*4cb90*/  IMAD.WIDE R8, R224, 0x4, R2 ;  /* 0x00000004e0087825 */ /* 0x004fe200078e0202 */
[----:B------:R-:W2:Y:S04]  /*4cba0*/  LDL.LU R246, [R1+0x628] ;  /* 0x0006280001f67983 */ /* 0x000ea80000300800 */
[----:B------:R1:W-:Y:S01]  /*4cbb0*/  @P0 STG.E desc[UR8][R8.64], R245 ;  /* 0x000000f508000986 */ /* 0x0003e2000c101908 */
[----:B------:R-:W-:Y:S01]  /*4cbc0*/  ISETP.GE.AND P0, PT, R226, UR4, PT ;  /* 0x00000004e2007c0c */ /* 0x000fe2000bf06270 */
[----:B------:R-:W-:-:S02]  /*4cbd0*/  ULDC UR4, c[0x0][0x228] ;  /* 0x00008a0000047ab9 */ /* 0x000fc40000000800 */
[----:B------:R3:W-:Y:S01]  /*4cbe0*/  @P5 STG.E desc[UR8][R10.64], R244 ;  /* 0x000000f40a005986 */ /* 0x0007e2000c101908 */
[----:B------:R-:W-:Y:S01]  /*4cbf0*/  ISETP.LT.AND P2, PT, R7, UR4, !P2 ;  /* 0x0000000407007c0c */ /* 0x000fe2000d741270 */
[C---:B------:R-:W-:Y:S01]  /*4cc00*/  VIADD R224, R225.reuse, UR28 ;  /* 0x0000001ce1e07c36 */ /* 0x040fe20008000000 */
[----:B------:R-:W-:Y:S01]  /*4cc10*/  ISETP.LT.AND P5, PT, R6, UR6, !P3 ;  /* 0x0000000606007c0c */ /* 0x000fe2000dfa1270 */
[----:B------:R-:W-:Y:S01]  /*4cc20*/  ULDC UR4, c[0x0][0x22c] ;  /* 0x00008b0000047ab9 */ /* 0x000fe20000000800 */
[--C-:B-1----:R-:W-:Y:S01]  /*4cc30*/  IMAD.WIDE R8, R225, 0x4, R2.reuse ;  /* 0x00000004e1087825 */ /* 0x102fe200078e0202 */
[----:B------:R-:W2:Y:S01]  /*4cc40*/  LDL.LU R245, [R1+0x428] ;  /* 0x0004280001f57983 */ /* 0x000ea20000300800 */
[----:B------:R-:W-:Y:S02]  /*4cc50*/  ULDC UR6, c[0x0][0x228] ;  /* 0x00008a0000067ab9 */ /* 0x000fe40000000800 */
[----:B---3--:R-:W-:Y:S01]  /*4cc60*/  VIADD R10, R0, 0x13 ;  /* 0x00000013000a7836 */ /* 0x008fe20000000000 */
[----:B------:R1:W-:Y:S04]  /*4cc70*/  @P4 STG.E desc[UR8][R8.64], R251 ;  /* 0x000000fb08004986 */ /* 0x0003e8000c101908 */
[----:B------:R-:W-:Y:S01]  /*4cc80*/  ISETP.GE.AND P4, PT, R10, UR4, PT ;  /* 0x000000040a007c0c */ /* 0x000fe2000bf86270 */
[----:B------:R-:W-:Y:S01]  /*4cc90*/  IMAD.WIDE R10, R224, 0x4, R2 ;  /* 0x00000004e00a7825 */ /* 0x000fe200078e0202 */
[----:B------:R-:W-:-:S03]  /*4cca0*/  ULDC UR4, c[0x0][0x228] ;  /* 0x00008a0000047ab9 */ /* 0x000fc60000000800 */
[----:B-1----:R-:W-:-:S05]  /*4ccb0*/  IMAD.WIDE R8, R225, 0x4, R4 ;  /* 0x00000004e1087825 */ /* 0x002fca00078e0204 */
[----:B------:R-:W-:Y:S04]  /*4ccc0*/  @P2 STG.E desc[UR8][R8.64], R250 ;  /* 0x000000fa08002986 */ /* 0x000fe8000c101908 */
[----:B------:R1:W-:Y:S04]  /*4ccd0*/  @P5 STG.E desc[UR8][R10.64], R249 ;  /* 0x000000f90a005986 */ /* 0x0003e8000c101908 */
[----:B-1----:R-:W3:Y:S01]  /*4cce0*/  LDL.LU R249, [R1+0x228] ;  /* 0x0002280001f97983 */ /* 0x002ee20000300800 */
[----:B------:R-:W-:Y:S01]  /*4ccf0*/  VIADD R225, R0, 0x14 ;  /* 0x0000001400e17836 */ /* 0x000fe20000000000 */
[----:B------:R-:W-:Y:S01]  /*4cd00*/  ISETP.LT.AND P3, PT, R7, UR4, !P3 ;  /* 0x0000000407007c0c */ /* 0x000fe2000df61270 */
[----:B------:R-:W-:Y:S01]  /*4cd10*/  ULDC UR4, c[0x0][0x22c] ;  /* 0x00008b0000047ab9 */ /* 0x000fe20000000800 */
[----:B------:R-:W-:Y:S01]  /*4cd20*/  IMAD.WIDE R8, R224, 0x4, R4 ;  /* 0x00000004e0087825 */ /* 0x000fe200078e0204 */
[----:B------:R-:W3:Y:S01]  /*4cd30*/  LDL.LU R244, [R1+0x28] ;  /* 0x0000280001f47983 */ /* 0x000ee20000300800 */
[----:B------:R-:W-:Y:S01]  /*4cd40*/  ISETP.GE.AND P2, PT, R225, UR4, PT ;  /* 0x00000004e1007c0c */ /* 0x000fe2000bf46270 */
[----:B------:R-:W-:-:S02]  /*4cd50*/  ULDC UR4, c[0x0][0x228] ;  /* 0x00008a0000047ab9 */ /* 0x000fc40000000800 */
[----:B------:R-:W-:Y:S01]  /*4cd60*/  ISETP.LT.AND P5, PT, R6, UR4, !P6 ;  /* 0x0000000406007c0c */ /* 0x000fe2000f7a1270 */
[----:B------:R-:W-:Y:S01]  /*4cd70*/  ULDC UR4, c[0x0][0x228] ;  /* 0x00008a0000047ab9 */ /* 0x000fe20000000800 */
[----:B------:R-:W-:Y:S01]  /*4cd80*/  IADD3 R225, R224, UR28, RZ ;  /* 0x0000001ce0e17c10 */ /* 0x000fe2000fffe0ff */
[----:B------:R-:W-:Y:S01]  /*4cd90*/  VIADD R226, R0, 0x15 ;  /* 0x0000001500e27836 */ /* 0x000fe20000000000 */
[----:B------:R-:W-:Y:S01]  /*4cda0*/  ISETP.LT.AND P6, PT, R7, UR4, !P6 ;  /* 0x0000000407007c0c */ /* 0x000fe2000f7c1270 */
[----:B------:R-:W-:Y:S01]  /*4cdb0*/  ULDC UR4, c[0x0][0x228] ;  /* 0x00008a0000047ab9 */ /* 0x000fe20000000800 */
[----:B------:R1:W-:Y:S01]  /*4cdc0*/  @P3 STG.E desc[UR8][R8.64], R248 ;  /* 0x000000f808003986 */ /* 0x0003e2000c101908 */
[C---:B------:R-:W-:Y:S01]  /*4cdd0*/  IMAD.WIDE R10, R225.reuse, 0x4, R2 ;  /* 0x00000004e10a7825 */ /* 0x040fe200078e0202 */
[----:B------:R-:W-:Y:S01]  /*4cde0*/  ISETP.LT.AND P3, PT, R6, UR4, !P1 ;  /* 0x0000000406007c0c */ /* 0x000fe2000cf61270 */
[----:B------:R-:W-:Y:S01]  /*4cdf0*/  ULDC UR4, c[0x0][0x22c] ;  /* 0x00008b0000047ab9 */ /* 0x000fe20000000800 */
[----:B------:R-:W3:Y:S01]  /*4ce00*/  LDL.LU R251, [R1+0x62c] ;  /* 0x00062c0001fb7983 */ /* 0x000ee20000300800 */
[----:B------:R-:W-:-:S03]  /*4ce10*/  VIADD R224, R225, UR28 ;  /* 0x0000001ce1e07c36 */ /* 0x000fc60008000000 */
[----:B------:R1:W-:Y:S01]  /*4ce20*/  @P5 STG.E desc[UR8][R10.64], R227 ;  /* 0x000000e30a005986 */ /* 0x0003e2000c101908 */
[----:B------:R-:W-:Y:S01]  /*4ce30*/  ISETP.GE.AND P5, PT, R226, UR4, PT ;  /* 0x00000004e2007c0c */ /* 0x000fe2000bfa6270 */
[----:B------:R-:W-:Y:S01]  /*4ce40*/  ULDC UR4, c[0x0][0x228] ;  /* 0x00008a0000047ab9 */ /* 0x000fe20000000800 */
[----:B-1----:R-:W-:Y:S01]  /*4ce50*/  IMAD.WIDE R8, R225, 0x4, R4 ;  /* 0x00000004e1087825 */ /* 0x002fe200078e0204 */
[C---:B------:R-:W-:Y:S01]  /*4ce60*/  ISETP.LT.AND P1, PT, R7.reuse, UR4, !P1 ;  /* 0x0000000407007c0c */ /* 0x040fe2000cf21270 */
[----:B------:R-:W-:Y:S01]  /*4ce70*/  ULDC UR4, c[0x0][0x228] ;  /* 0x00008a0000047ab9 */ /* 0x000fe20000000800 */
[----:B------:R-:W3:Y:S04]  /*4ce80*/  LDL.LU R250, [R1+0x42c] ;  /* 0x00042c0001fa7983 */ /* 0x000ee80000300800 */
[----:B------:R1:W-:Y:S01]  /*4ce90*/  @P6 STG.E desc[UR8][R8.64], R239 ;  /* 0x000000ef08006986 */ /* 0x0003e2000c101908 */
[--C-:B------:R-:W-:Y:S01]  /*4cea0*/  IMAD.WIDE R10, R224, 0x4, R2.reuse ;  /* 0x00000004e00a7825 */ /* 0x100fe200078e0202 */
[----:B------:R-:W-:Y:S01]  /*4ceb0*/  ISETP.LT.AND P6, PT, R6, UR4, !P0 ;  /* 0x0000000406007c0c */ /* 0x000fe2000c7c1270 */
[----:B------:R-:W-:Y:S01]  /*4cec0*/  ULDC UR4, c[0x0][0x22c] ;  /* 0x00008b0000047ab9 */ /* 0x000fe20000000800 */
[----:B------:R-:W-:Y:S01]  /*4ced0*/  IADD3 R225, R224, UR28, RZ ;  /* 0x0000001ce0e17c10 */ /* 0x000fe2000fffe0ff */
[----:B------:R-:W-:Y:S01]  /*4cee0*/  VIADD R226, R0, 0x16 ;  /* 0x0000001600e27836 */ /* 0x000fe20000000000 */
[----:B------:R4:W-:Y:S01]  /*4cef0*/  @P3 STG.E desc[UR8][R10.64], R238 ;  /* 0x000000ee0a003986 */ /* 0x0009e2000c101908 */
[----:B------:R-:W-:Y:S01]  /*4cf00*/  ISETP.LT.AND P0, PT, R7, UR6, !P0 ;  /* 0x0000000607007c0c */ /* 0x000fe2000c701270 */
[----:B------:R-:W-:Y:S01]  /*4cf10*/  ULDC UR6, c[0x0][0x228] ;  /* 0x00008a0000067ab9 */ /* 0x000fe20000000800 */
[----:B------:R-:W-:Y:S01]  /*4cf20*/  ISETP.LT.AND P3, PT, R6, UR10, !P4 ;  /* 0x0000000a06007c0c */ /* 0x000fe2000e761270 */
[----:B------:R-:W-:Y:S01]  /*4cf30*/  ULDC UR10, c[0x0][0x228] ;  /* 0x00008a00000a7ab9 */ /* 0x000fe20000000800 */
[----:B------:R-:W3:Y:S01]  /*4cf40*/  LDL.LU R248, [R1+0x2c] ;  /* 0x00002c0001f87983 */ /* 0x000ee20000300800 */
[----:B-1----:R-:W-:-:S04]  /*4cf50*/  IMAD.WIDE R8, R225, 0x4, R2 ;  /* 0x00000004e1087825 */ /* 0x002fc800078e0202 */
[----:B----4-:R-:W-:-:S04]  /*4cf60*/  IMAD.WIDE R10, R224, 0x4, R4 ;  /* 0x00000004e00a7825 */ /* 0x010fc800078e0204 */
[----:B------:R-:W-:Y:S01]  /*4cf70*/  VIADD R224, R225, UR28 ;  /* 0x0000001ce1e07c36 */ /* 0x000fe20008000000 */
[----:B------:R1:W-:Y:S01]  /*4cf80*/  @P1 STG.E desc[UR8][R10.64], R243 ;  /* 0x000000f30a001986 */ /* 0x0003e2000c101908 */
[----:B------:R-:W-:Y:S01]  /*4cf90*/  ISETP.GE.AND P1, PT, R226, UR4, PT ;  /* 0x00000004e2007c0c */ /* 0x000fe2000bf26270 */
[----:B------:R-:W-:Y:S01]  /*4cfa0*/  VIADD R226, R0, 0x17 ;  /* 0x0000001700e27836 */ /* 0x000fe20000000000 */
[----:B------:R-:W-:Y:S01]  /*4cfb0*/  ULDC UR4, c[0x0][0x22c] ;  /* 0x00008b0000047ab9 */ /* 0x000fe20000000800 */
[----:B------:R4:W-:Y:S01]  /*4cfc0*/  @P6 STG.E desc[UR8][R8.64], R242 ;  /* 0x000000f208006986 */ /* 0x0009e2000c101908 */
[----:B------:R-:W-:Y:S01]  /*4cfd0*/  ISETP.LT.AND P4, PT, R7, UR6, !P4 ;  /* 0x0000000607007c0c */ /* 0x000fe2000e781270 */
[----:B------:R-:W-:Y:S01]  /*4cfe0*/  ULDC UR6, c[0x0][0x228] ;  /* 0x00008a0000067ab9 */ /* 0x000fe20000000800 */
[----:B------:R-:W-:Y:S01]  /*4cff0*/  ISETP.GE.AND P6, PT, R226, UR4, PT ;  /* 0x00000004e2007c0c */ /* 0x000fe2000bfc6270 */
[----:B------:R-:W-:Y:S01]  /*4d000*/  ULDC UR4, c[0x0][0x228] ;  /* 0x00008a0000047ab9 */ /* 0x000fe20000000800 */
[----:B-1----:R-:W-:-:S04]  /*4d010*/  IMAD.WIDE R10, R224, 0x4, R2 ;  /* 0x00000004e00a7825 */ /* 0x002fc800078e0202 */
[----:B----4-:R-:W-:-:S05]  /*4d020*/  IMAD.WIDE R8, R225, 0x4, R4 ;  /* 0x00000004e1087825 */ /* 0x010fca00078e0204 */
[----:B------:R1:W-:Y:S01]  /*4d030*/  @P0 STG.E desc[UR8][R8.64], R241 ;  /* 0x000000f108000986 */ /* 0x0003e2000c101908 */
[C---:B------:R-:W-:Y:S01]  /*4d040*/  ISETP.LT.AND P0, PT, R6.reuse, UR4, !P2 ;  /* 0x0000000406007c0c */ /* 0x040fe2000d701270 */
[----:B------:R-:W-:Y:S01]  /*4d050*/  ULDC UR4, c[0x0][0x22c] ;  /* 0x00008b0000047ab9 */ /* 0x000fe20000000800 */
[----:B------:R-:W-:Y:S01]  /*4d060*/  ISETP.LT.AND P2, PT, R7, UR6, !P2 ;  /* 0x0000000607007c0c */ /* 0x000fe2000d741270 */
[----:B------:R4:W-:Y:S01]  /*4d070*/  @P3 STG.E desc[UR8][R10.64], R240 ;  /* 0x000000f00a003986 */ /* 0x0009e2000c101908 */
[----:B------:R-:W-:Y:S01]  /*4d080*/  ISETP.LT.AND P3, PT, R6, UR10, !P5 ;  /* 0x0000000a06007c0c */ /* 0x000fe2000ef61270 */
[----:B------:R-:W-:Y:S01]  /*4d090*/  VIADD R227, R0, 0x19 ;  /* 0x0000001900e37836 */ /* 0x000fe20000000000 */
[----:B------:R-:W-:Y:S01]  /*4d0a0*/  ULDC UR6, c[0x0][0x228] ;  /* 0x00008a0000067ab9 */ /* 0x000fe20000000800 */
[----:B------:R-:W-:Y:S01]  /*4d0b0*/  ULDC UR10, c[0x0][0x228] ;  /* 0x00008a00000a7ab9 */ /* 0x000fe20000000800 */
[C---:B-1----:R-:W-:Y:S01]  /*4d0c0*/  IMAD.WIDE R8, R224.reuse, 0x4, R4 ;  /* 0x00000004e0087825 */ /* 0x042fe200078e0204 */
[----:B----4-:R-:W-:-:S03]  /*4d0d0*/  IADD3 R10, R224, UR28, RZ ;  /* 0x0000001ce00a7c10 */ /* 0x010fc6000fffe0ff */
[----:B------:R-:W-:Y:S02]  /*4d0e0*/  VIADD R11, R0, 0x18 ;  /* 0x00000018000b7836 */ /* 0x000fe40000000000 */
[C---:B------:R-:W-:Y:S02]  /*4d0f0*/  VIADD R226, R10.reuse, UR28 ;  /* 0x0000001c0ae27c36 */ /* 0x040fe40008000000 */
[C---:B------:R-:W-:Y:S01]  /*4d100*/  IMAD.WIDE R224, R10.reuse, 0x4, R2 ;  /* 0x000000040ae07825 */ /* 0x040fe200078e0202 */
[----:B------:R1:W-:Y:S01]  /*4d110*/  @P4 STG.E desc[UR8][R8.64], R247 ;  /* 0x000000f708004986 */ /* 0x0003e2000c101908 */
[----:B------:R-:W-:Y:S01]  /*4d120*/  ISETP.GE.AND P4, PT, R11, UR4, PT ;  /* 0x000000040b007c0c */ /* 0x000fe2000bf86270 */
[----:B------:R-:W-:Y:S02]  /*4d130*/  ULDC UR4, c[0x0][0x22c] ;  /* 0x00008b0000047ab9 */ /* 0x000fe40000000800 */
[----:B--2---:R2:W-:Y:S01]  /*4d140*/  @P0 STG.E desc[UR8][R224.64], R246 ;  /* 0x000000f6e0000986 */ /* 0x0045e2000c101908 */
[----:B-1----:R-:W-:-:S04]  /*4d150*/  IMAD.WIDE R8, R10, 0x4, R4 ;  /* 0x000000040a087825 */ /* 0x002fc800078e0204 */
[C---:B------:R-:W-:Y:S01]  /*4d160*/  IMAD.WIDE R10, R226.reuse, 0x4, R2 ;  /* 0x00000004e20a7825 */ /* 0x040fe200078e0202 */
[----:B------:R-:W-:Y:S01]  /*4d170*/  @P2 STG.E desc[UR8][R8.64], R245 ;  /* 0x000000f508002986 */ /* 0x000fe2000c101908 */
[C---:B--2---:R-:W-:Y:S02]  /*4d180*/  IADD3 R224, R226.reuse, UR28, RZ ;  /* 0x0000001ce2e07c10 */ /* 0x044fe4000fffe0ff */
[----:B------:R-:W-:Y:S01]  /*4d190*/  ISETP.GE.AND P0, PT, R227, UR4, PT ;  /* 0x00000004e3007c0c */ /* 0x000fe2000bf06270 */
[----:B------:R-:W-:Y:S01]  /*4d1a0*/  ULDC UR4, c[0x0][0x228] ;  /* 0x00008a0000047ab9 */ /* 0x000fe20000000800 */
[----:B---3--:R1:W-:Y:S04]  /*4d1b0*/  @P3 STG.E desc[UR8][R10.64], R249 ;  /* 0x000000f90a003986 */ /* 0x0083e8000c101908 */
[----:B-1----:R-:W2:Y:S01]  /*4d1c0*/  LDL.LU R249, [R1+0x22c] ;  /* 0x00022c0001f97983 */ /* 0x002ea20000300800 */
[----:B------:R-:W-:-:S03]  /*4d1d0*/  IMAD.WIDE R10, R226, 0x4, R4 ;  /* 0x00000004e20a7825 */ /* 0x000fc600078e0204 */
[----:B------:R-:W3:Y:S04]  /*4d1e0*/  LDL.LU R226, [R1+0x630] ;  /* 0x0006300001e27983 */ /* 0x000ee80000300800 */
[----:B------:R-:W4:Y:S04]  /*4d1f0*/  LDL.LU R227, [R1+0x430] ;  /* 0x0004300001e37983 */ /* 0x000f280000300800 */
[----:B------:R-:W4:Y:S04]  /*4d200*/  LDL.LU R239, [R1+0x230] ;  /* 0x0002300001ef7983 */ /* 0x000f280000300800 */
[----:B------:R-:W4:Y:S04]  /*4d210*/  LDL.LU R238, [R1+0x30] ;  /* 0x0000300001ee7983 */ /* 0x000f280000300800 */
[----:B------:R-:W4:Y:S04]  /*4d220*/  LDL.LU R243, [R1+0x634] ;  /* 0x0006340001f37983 */ /* 0x000f280000300800 */
[----:B------:R-:W4:Y:S01]  /*4d230*/  LDL.LU R242, [R1+0x434] ;  /* 0x0004340001f27983 */ /* 0x000f220000300800 */
[----:B------:R-:W-:Y:S01]  /*4d240*/  ISETP.LT.AND P5, PT, R7, UR4, !P5 ;  /* 0x0000000407007c0c */ /* 0x000fe2000efa1270 */
[----:B------:R-:W-:-:S02]  /*4d250*/  ULDC UR4, c[0x0][0x228] ;  /* 0x00008a0000047ab9 */ /* 0x000fc40000000800 */
[----:B------:R-:W4:Y:S01]  /*4d260*/  LDL.LU R241, [R1+0x234] ;  /* 0x0002340001f17983 */ /* 0x000f220000300800 */
[----:B------:R-:W-:Y:S01]  /*4d270*/  ISETP.LT.AND P2, PT, R6, UR4, !P1 ;  /* 0x0000000406007c0c */ /* 0x000fe2000cf41270 */
[C---:B------:R-:W-:Y:S01]  /*4d280*/  VIADD R8, R0.reuse, 0x1a ;  /* 0x0000001a00087836 */ /* 0x040fe20000000000 */
[----:B------:R-:W-:Y:S01]  /*4d290*/  ULDC UR4, c[0x0][0x22c] ;  /* 0x00008b0000047ab9 */ /* 0x000fe20000000800 */
[----:B------:R-:W4:Y:S01]  /*4d2a0*/  LDL.LU R240, [R1+0x34] ;  /* 0x0000340001f07983 */ /* 0x000f220000300800 */
[----:B------:R-:W-:Y:S01]  /*4d2b0*/  VIADD R225, R0, 0x1b ;  /* 0x0000001b00e17836 */ /* 0x000fe20000000000 */
[----:B------:R-:W-:Y:S01]  /*4d2c0*/  ISETP.LT.AND P1, PT, R7, UR6, !P1 ;  /* 0x0000000607007c0c */ /* 0x000fe2000cf21270 */
[----:B------:R-:W-:Y:S01]  /*4d2d0*/  ULDC UR6, c[0x0][0x228] ;  /* 0x00008a0000067ab9 */ /* 0x000fe20000000800 */
[----:B------:R-:W-:Y:S01]  /*4d2e0*/  ISETP.GE.AND P3, PT, R8, UR4, PT ;  /* 0x0000000408007c0c */ /* 0x000fe2000bf66270 */
[----:B------:R-:W4:Y:S01]  /*4d2f0*/  LDL.LU R247, [R1+0x638] ;  /* 0x0006380001f77983 */ /* 0x000f220000300800 */
[----:B------:R-:W-:Y:S01]  /*4d300*/  IMAD.WIDE R8, R224, 0x4, R2 ;  /* 0x00000004e0087825 */ /* 0x000fe200078e0202 */
[----:B------:R-:W-:-:S02]  /*4d310*/  ULDC UR4, c[0x0][0x22c] ;  /* 0x00008b0000047ab9 */ /* 0x000fc40000000800 */
[----:B------:R1:W-:Y:S01]  /*4d320*/  @P5 STG.E desc[UR8][R10.64], R244 ;  /* 0x000000f40a005986 */ /* 0x0003e2000c101908 */
[----:B------:R-:W-:Y:S01]  /*4d330*/  ISETP.GE.AND P5, PT, R225, UR4, PT ;  /* 0x00000004e1007c0c */ /* 0x000fe2000bfa6270 */
[----:B------:R-:W-:Y:S02]  /*4d340*/  ULDC UR4, c[0x0][0x228] ;  /* 0x00008a0000047ab9 */ /* 0x000fe40000000800 */
[----:B------:R1:W-:Y:S01]  /*4d350*/  @P2 STG.E desc[UR8][R8.64], R251 ;  /* 0x000000fb08002986 */ /* 0x0003e2000c101908 */
[----:B------:R-:W-:Y:S01]  /*4d360*/  ISETP.LT.AND P2, PT, R6, UR4, !P6 ;  /* 0x0000000406007c0c */ /* 0x000fe2000f741270 */
[----:B------:R-:W-:Y:S02]  /*4d370*/  ULDC UR4, c[0x0][0x228] ;  /* 0x00008a0000047ab9 */ /* 0x000fe40000000800 */
[----:B------:R-:W4:Y:S01]  /*4d380*/  LDL.LU R246, [R1+0x438] ;  /* 0x0004380001f67983 */ /* 0x000f220000300800 */
[----:B------:R-:W-:Y:S01]  /*4d390*/  ISETP.LT.AND P6, PT, R7, UR6, !P6 ;  /* 0x0000000607007c0c */ /* 0x000fe2000f7c1270 */
[----:B-1----:R-:W-:-:S02]  /*4d3a0*/  IMAD.WIDE R10, R224, 0x4, R4 ;  /* 0x00000004e00a7825 */ /* 0x002fc400078e0204 */
[----:B------:R-:W4:Y:S01]  /*4d3b0*/  LDL.LU R245, [R1+0x238] ;  /* 0x0002380001f57983 */ /* 0x000f220000300800 */
[----:B------:R-:W-:Y:S01]  /*4d3c0*/  ULDC UR6, c[0x0][0x228] ;  /* 0x00008a0000067ab9 */ /* 0x000fe20000000800 */
[----:B------:R-:W-:Y:S02]  /*4d3d0*/  VIADD R224, R224, UR28 ;  /* 0x0000001ce0e07c36 */ /* 0x000fe40008000000 */
[----:B------:R1:W-:Y:S01]  /*4d3e0*/  @P1 STG.E desc[UR8][R10.64], R250 ;  /* 0x000000fa0a001986 */ /* 0x0003e2000c101908 */
[----:B------:R-:W-:Y:S01]  /*4d3f0*/  ISETP.LT.AND P1, PT, R6, UR4, !P4 ;  /* 0x0000000406007c0c */ /* 0x000fe2000e721270 */
[----:B------:R-:W-:Y:S02]  /*4d400*/  VIADD R225, R0, 0x1c ;  /* 0x0000001c00e17836 */ /* 0x000fe40000000000 */
[----:B------:R-:W4:Y:S01]  /*4d410*/  LDL.LU R244, [R1+0x38] ;  /* 0x0000380001f47983 */ /* 0x000f220000300800 */
[C---:B------:R-:W-:Y:S01]  /*4d420*/  IMAD.WIDE R8, R224.reuse, 0x4, R4 ;  /* 0x00000004e0087825 */ /* 0x040fe200078e0204 */
[----:B------:R-:W-:Y:S01]  /*4d430*/  ISETP.LT.AND P4, PT, R7, UR6, !P4 ;  /* 0x0000000607007c0c */ /* 0x000fe2000e781270 */
[----:B------:R-:W-:Y:S01]  /*4d440*/  ULDC UR4, c[0x0][0x22c] ;  /* 0x00008b0000047ab9 */ /* 0x000fe20000000800 */
[----:B------:R-:W4:Y:S01]  /*4d450*/  LDL.LU R251, [R1+0x63c] ;  /* 0x00063c0001fb7983 */ /* 0x000f220000300800 */
[----:B------:R-:W-:Y:S01]  /*4d460*/  ULDC UR6, c[0x0][0x228] ;  /* 0x00008a0000067ab9 */ /* 0x000fe20000000800 */
[C---:B-1----:R-:W-:Y:S01]  /*4d470*/  IMAD.WIDE R10, R224.reuse, 0x4, R2 ;  /* 0x00000004e00a7825 */ /* 0x042fe200078e0202 */
[----:B------:R-:W-:Y:S01]  /*4d480*/  IADD3 R224, R224, UR28, RZ ;  /* 0x0000001ce0e07c10 */ /* 0x000fe2000fffe0ff */
[----:B------:R-:W4:Y:S04]  /*4d490*/  LDL.LU R250, [R1+0x43c] ;  /* 0x00043c0001fa7983 */ /* 0x000f280000300800 */
[----:B--2---:R1:W-:Y:S01]  /*4d4a0*/  @P2 STG.E desc[UR8][R10.64], R249 ;  /* 0x000000f90a002986 */ /* 0x0043e2000c101908 */
[----:B------:R-:W-:Y:S01]  /*4d4b0*/  ISETP.GE.AND P2, PT, R225, UR4, PT ;  /* 0x00000004e1007c0c */ /* 0x000fe2000bf46270 */
[----:B------:R-:W-:-:S02]  /*4d4c0*/  ULDC UR4, c[0x0][0x228] ;  /* 0x00008a0000047ab9 */ /* 0x000fc40000000800 */
[----:B------:R2:W-:Y:S01]  /*4d4d0*/  @P6 STG.E desc[UR8][R8.64], R248 ;  /* 0x000000f808006986 */ /* 0x0005e2000c101908 */
[----:B------:R-:W-:Y:S01]  /*4d4e0*/  VIADD R225, R0, 0x1d ;  /* 0x0000001d00e17836 */ /* 0x000fe20000000000 */
[----:B------:R-:W-:Y:S01]  /*4d4f0*/  ISETP.LT.AND P6, PT, R6, UR4, !P0 ;  /* 0x0000000406007c0c */ /* 0x000fe2000c7c1270 */
[----:B------:R-:W-:Y:S01]  /*4d500*/  ULDC UR4, c[0x0][0x22c] ;  /* 0x00008b0000047ab9 */ /* 0x000fe20000000800 */
[C---:B-1----:R-:W-:Y:S01]  /*4d510*/  IMAD.WIDE R10, R224.reuse, 0x4, R4 ;  /* 0x00000004e00a7825 */ /* 0x042fe200078e0204 */
[----:B------:R-:W4:Y:S03]  /*4d520*/  LDL.LU R249, [R1+0x23c] ;  /* 0x00023c0001f97983 */ /* 0x000f260000300800 */
[----:B--2---:R-:W-:Y:S01]  /*4d530*/  IMAD.WIDE R8, R224, 0x4, R2 ;  /* 0x00000004e0087825 */ /* 0x004fe200078e0202 */
[----:B------:R-:W2:Y:S04]  /*4d540*/  LDL.LU R248, [R1+0x3c] ;  /* 0x00003c0001f87983 */ /* 0x000ea80000300800 */
[----:B---3--:R1:W-:Y:S01]  /*4d550*/  @P1 STG.E desc[UR8][R8.64], R226 ;  /* 0x000000e208001986 */ /* 0x0083e2000c101908 */
[----:B------:R-:W-:Y:S01]  /*4d560*/  ISETP.GE.AND P1, PT, R225, UR4, PT ;  /* 0x00000004e1007c0c */ /* 0x000fe2000bf26270 */
[----:B------:R-:W-:-:S02]  /*4d570*/  ULDC UR4, c[0x0][0x228] ;  /* 0x00008a0000047ab9 */ /* 0x000fc40000000800 */
[----:B----4-:R3:W-:Y:S01]  /*4d580*/  @P4 STG.E desc[UR8][R10.64], R227 ;  /* 0x000000e30a004986 */ /* 0x0107e2000c101908 */
[----:B------:R-:W-:Y:S01]  /*4d590*/  ISETP.LT.AND P0, PT, R7, UR4, !P0 ;  /* 0x0000000407007c0c */ /* 0x000fe2000c701270 */
[----:B------:R-:W-:Y:S01]  /*4d5a0*/  ULDC UR4, c[0x0][0x22c] ;  /* 0x00008b0000047ab9 */ /* 0x000fe20000000800 */
[----:B------:R-:W-:Y:S01]  /*4d5b0*/  ISETP.LT.AND P4, PT, R6, UR6, !P3 ;  /* 0x0000000606007c0c */ /* 0x000fe2000df81270 */
[----:B-1----:R-:W-:Y:S01]  /*4d5c0*/  VIADD R8, R224, UR28 ;  /* 0x0000001ce0087c36 */ /* 0x002fe20008000000 */
[----:B------:R-:W-:Y:S01]  /*4d5d0*/  ULDC UR6, c[0x0][0x228] ;  /* 0x00008a0000067ab9 */ /* 0x000fe20000000800 */
[----:B------:R-:W-:Y:S02]  /*4d5e0*/  VIADD R9, R0, 0x1e ;  /* 0x0000001e00097836 */ /* 0x000fe40000000000 */
[C---:B---3--:R-:W-:Y:S01]  /*4d5f0*/  IMAD.WIDE R10, R8.reuse, 0x4, R2 ;  /* 0x00000004080a7825 */ /* 0x048fe200078e0202 */
[----:B------:R-:W-:-:S04]  /*4d600*/  IADD3 R224, R8, UR28, RZ ;  /* 0x0000001c08e07c10 */ /* 0x000fc8000fffe0ff */
[----:B------:R1:W-:Y:S01]  /*4d610*/  @P6 STG.E desc[UR8][R10.64], R239 ;  /* 0x000000ef0a006986 */ /* 0x0003e2000c101908 */
[----:B------:R-:W-:Y:S01]  /*4d620*/  ISETP.GE.AND P6, PT, R9, UR4, PT ;  /* 0x0000000409007c0c */ /* 0x000fe2000bfc6270 */
[----:B------:R-:W-:Y:S01]  /*4d630*/  IMAD.WIDE R8, R8, 0x4, R4 ;  /* 0x0000000408087825 */ /* 0x000fe200078e0204 */
[----:B------:R-:W-:-:S04]  /*4d640*/  ULDC UR4, c[0x0][0x228] ;  /* 0x00008a0000047ab9 */ /* 0x000fc80000000800 */
[----:B------:R-:W-:Y:S01]  /*4d650*/  @P0 STG.E desc[UR8][R8.64], R238 ;  /* 0x000000ee08000986 */ /* 0x000fe2000c101908 */
[----:B-1----:R-:W-:-:S05]  /*4d660*/  IMAD.WIDE R10, R224, 0x4, R2 ;  /* 0x00000004e00a7825 */ /* 0x002fca00078e0202 */
[----:B------:R1:W-:Y:S04]  /*4d670*/  @P4 STG.E desc[UR8][R10.64], R243 ;  /* 0x000000f30a004986 */ /* 0x0003e8000c101908 */
[----:B-1----:R-:W3:Y:S01]  /*4d680*/  LDL.LU R243, [R1+0x640] ;  /* 0x0006400001f37983 */ /* 0x002ee20000300800 */
[----:B------:R-:W-:Y:S01]  /*4d690*/  VIADD R225, R0, 0x1f ;  /* 0x0000001f00e17836 */ /* 0x000fe20000000000 */
[----:B------:R-:W-:Y:S01]  /*4d6a0*/  ISETP.LT.AND P3, PT, R7, UR4, !P3 ;  /* 0x0000000407007c0c */ /* 0x000fe2000df61270 */
[----:B------:R-:W-:-:S03]  /*4d6b0*/  ULDC UR4, c[0x0][0x22c] ;  /* 0x00008b0000047ab9 */ /* 0x000fc60000000800 */
[----:B------:R-:W-:Y:S01]  /*4d6c0*/  ISETP.GE.AND P0, PT, R225, UR4, PT ;  /* 0x00000004e1007c0c */ /* 0x000fe2000bf06270 */
[----:B------:R-:W-:Y:S02]  /*4d6d0*/  ULDC UR4, c[0x0][0x228] ;  /* 0x00008a0000047ab9 */ /* 0x000fe40000000800 */
[----:B------:R-:W-:Y:S01]  /*4d6e0*/  ISETP.LT.AND P4, PT, R6, UR4, !P5 ;  /* 0x0000000406007c0c */ /* 0x000fe2000ef81270 */
[----:B------:R-:W-:Y:S01]  /*4d6f0*/  ULDC UR4, c[0x0][0x228] ;  /* 0x00008a0000047ab9 */ /* 0x000fe20000000800 */
[C---:B------:R-:W-:Y:S01]  /*4d700*/  VIADD R225, R224.reuse, UR28 ;  /* 0x0000001ce0e17c36 */ /* 0x040fe20008000000 */
[----:B------:R-:W-:Y:S01]  /*4d710*/  ISETP.LT.AND P5, PT, R7, UR4, !P5 ;  /* 0x0000000407007c0c */ /* 0x000fe2000efa1270 */
[----:B------:R-:W-:Y:S01]  /*4d720*/  IMAD.WIDE R8, R224, 0x4, R4 ;  /* 0x00000004e0087825 */ /* 0x000fe200078e0204 */
[----:B------:R-:W-:-:S03]  /*4d730*/  ULDC UR4, c[0x0][0x228] ;  /* 0x00008a0000047ab9 */ /* 0x000fc60000000800 */
[C---:B------:R-:W-:Y:S01]  /*4d740*/  IMAD.WIDE R10, R225.reuse, 0x4, R2 ;  /* 0x00000004e10a7825 */ /* 0x040fe200078e0202 */
[----:B------:R1:W-:Y:S01]  /*4d750*/  @P3 STG.E desc[UR8][R8.64], R242 ;  /* 0x000000f208003986 */ /* 0x0003e2000c101908 */
[----:B------:R-:W-:Y:S01]  /*4d760*/  ISETP.LT.AND P3, PT, R6, UR4, !P2 ;  /* 0x0000000406007c0c */ /* 0x000fe2000d761270 */
[----:B------:R-:W-:Y:S01]  /*4d770*/  ULDC UR4, c[0x0][0x22c] ;  /* 0x00008b0000047ab9 */ /* 0x000fe20000000800 */
[----:B------:R-:W-:Y:S01]  /*4d780*/  VIADD R226, R0, 0x20 ;  /* 0x0000002000e27836 */ /* 0x000fe20000000000 */
[----:B------:R4:W-:Y:S01]  /*4d790*/  @P4 STG.E desc[UR8][R10.64], R241 ;  /* 0x000000f10a004986 */ /* 0x0009e2000c101908 */
[----:B------:R-:W-:-:S03]  /*4d7a0*/  IADD3 R224, R225, UR28, RZ ;  /* 0x0000001ce1e07c10 */ /* 0x000fc6000fffe0ff */
[----:B------:R-:W-:Y:S01]  /*4d7b0*/  ISETP.GE.AND P4, PT, R226, UR4, PT ;  /* 0x00000004e2007c0c */ /* 0x000fe2000bf86270 */
[----:B------:R-:W-:Y:S01]  /*4d7c0*/  ULDC UR4, c[0x0][0x228] ;  /* 0x00008a0000047ab9 */ /* 0x000fe20000000800 */
[----:B-1----:R-:W-:Y:S01]  /*4d7d0*/  IMAD.WIDE R8, R225, 0x4, R4 ;  /* 0x00000004e1087825 */ /* 0x002fe200078e0204 */
[C---:B------:R-:W-:Y:S01]  /*4d7e0*/  ISETP.LT.AND P2, PT, R7.reuse, UR4, !P2 ;  /* 0x0000000407007c0c */ /* 0x040fe2000d741270 */
[----:B------:R-:W-:Y:S02]  /*4d7f0*/  ULDC UR4, c[0x0][0x228] ;  /* 0x00008a0000047ab9 */ /* 0x000fe40000000800 */
[--C-:B----4-:R-:W-:Y:S01]  /*4d800*/  IMAD.WIDE R10, R224, 0x4, R2.reuse ;  /* 0x00000004e00a7825 */ /* 0x110fe200078e0202 */
[----:B------:R1:W-:Y:S01]  /*4d810*/  @P5 STG.E desc[UR8][R8.64], R240 ;  /* 0x000000f008005986 */ /* 0x0003e2000c101908 */
[----:B------:R-:W-:Y:S01]  /*4d820*/  ISETP.LT.AND P5, PT, R6, UR4, !P1 ;  /* 0x0000000406007c0c */ /* 0x000fe2000cfa1270 */
[----:B------:R-:W-:Y:S01]  /*4d830*/  ULDC UR4, c[0x0][0x22c] ;  /* 0x00008b0000047ab9 */ /* 0x000fe20000000800 */
[----:B------:R-:W-:Y:S01]  /*4d840*/  VIADD R225, R224, UR28 ;  /* 0x0000001ce0e17c36 */ /* 0x000fe20008000000 */
[----:B------:R4:W-:Y:S01]  /*4d850*/  @P3 STG.E desc[UR8][R10.64], R247 ;  /* 0x000000f70a003986 */ /* 0x0009e2000c101908 */
[----:B------:R-:W-:Y:S01]  /*4d860*/  ISETP.LT.AND P1, PT, R7, UR6, !P1 ;  /* 0x0000000607007c0c */ /* 0x000fe2000cf21270 */
[----:B------:R-:W-:Y:S01]  /*4d870*/  VIADD R226, R0, 0x21 ;  /* 0x0000002100e27836 */ /* 0x000fe20000000000 */
[----:B------:R-:W-:Y:S01]  /*4d880*/  ISETP.LT.AND P3, PT, R6, UR10, !P6 ;  /* 0x0000000a06007c0c */ /* 0x000fe2000f761270 */
[----:B------:R-:W-:Y:S01]  /*4d890*/  ULDC UR6, c[0x0][0x228] ;  /* 0x00008a0000067ab9 */ /* 0x000fe20000000800 */
[----:B------:R-:W-:Y:S01]  /*4d8a0*/  IADD3 R227, R0, 0x24, RZ ;  /* 0x0000002400e37810 */ /* 0x000fe20007ffe0ff */
[----:B------:R-:W-:Y:S01]  /*4d8b0*/  ULDC UR10, c[0x0][0x228] ;  /* 0x00008a00000a7ab9 */ /* 0x000fe20000000800 */
[----:B-1----:R-:W-:-:S04]  /*4d8c0*/  IMAD.WIDE R8, R225, 0x4, R2 ;  /* 0x00000004e1087825 */ /* 0x002fc800078e0202 */
[----:B----4-:R-:W-:-:S05]  /*4d8d0*/  IMAD.WIDE R10, R224, 0x4, R4 ;  /* 0x00000004e00a7825 */ /* 0x010fca00078e0204 */
[----:B------:R1:W-:Y:S01]  /*4d8e0*/  @P2 STG.E desc[UR8][R10.64], R246 ;  /* 0x000000f60a002986 */ /* 0x0003e2000c101908 */
[----:B------:R-:W-:Y:S01]  /*4d8f0*/  ISETP.GE.AND P2, PT, R226, UR4, PT ;  /* 0x00000004e2007c0c */ /* 0x000fe2000bf46270 */
[----:B------:R-:W-:Y:S01]  /*4d900*/  VIADD R224, R225, UR28 ;  /* 0x0000001ce1e07c36 */ /* 0x000fe20008000000 */
[----:B------:R-:W-:Y:S01]  /*4d910*/  IADD3 R226, R0, 0x22, RZ ;  /* 0x0000002200e27810 */ /* 0x000fe20007ffe0ff */
[----:B------:R4:W-:Y:S01]  /*4d920*/  @P5 STG.E desc[UR8][R8.64], R245 ;  /* 0x000000f508005986 */ /* 0x0009e2000c101908 */
[----:B------:R-:W-:Y:S01]  /*4d930*/  ULDC UR4, c[0x0][0x22c] ;  /* 0x00008b0000047ab9 */ /* 0x000fe20000000800 */
[----:B------:R-:W-:Y:S01]  /*4d940*/  ISETP.LT.AND P6, PT, R7, UR6, !P6 ;  /* 0x0000000607007c0c */ /* 0x000fe2000f7c1270 */
[----:B------:R-:W-:Y:S01]  /*4d950*/  ULDC UR6, c[0x0][0x228] ;  /* 0x00008a0000067ab9 */ /* 0x000fe20000000800 */
[----:B------:R-:W-:Y:S01]  /*4d960*/  ISETP.GE.AND P5, PT, R226, UR4, PT ;  /* 0x00000004e2007c0c */ /* 0x000fe2000bfa6270 */
[----:B------:R-:W-:Y:S01]  /*4d970*/  ULDC UR4, c[0x0][0x228] ;  /* 0x00008a0000047ab9 */ /* 0x000fe20000000800 */
[----:B-1----:R-:W-:-:S04]  /*4d980*/  IMAD.WIDE R10, R224, 0x4, R2 ;  /* 0x00000004e00a7825 */ /* 0x002fc800078e0202 */
[----:B----4-:R-:W-:-:S05]  /*4d990*/  IMAD.WIDE R8, R225, 0x4, R4 ;  /* 0x00000004e1087825 */ /* 0x010fca00078e0204 */
[----:B------:R1:W-:Y:S01]  /*4d9a0*/  @P1 STG.E desc[UR8][R8.64], R244 ;  /* 0x000000f408001986 */ /* 0x0003e2000c101908 */
[----:B------:R-:W-:Y:S01]  /*4d9b0*/  ISETP.LT.AND P1, PT, R6, UR4, !P0 ;  /* 0x0000000406007c0c */ /* 0x000fe2000c721270 */
[----:B------:R-:W-:Y:S02]  /*4d9c0*/  ULDC UR4, c[0x0][0x22c] ;  /* 0x00008b0000047ab9 */ /* 0x000fe40000000800 */
[----:B------:R4:W-:Y:S01]  /*4d9d0*/  @P3 STG.E desc[UR8][R10.64], R251 ;  /* 0x000000fb0a003986 */ /* 0x0009e2000c101908 */
[----:B-1----:R-:W-:-:S04]  /*4d9e0*/  IMAD.WIDE R8, R224, 0x4, R4 ;  /* 0x00000004e0087825 */ /* 0x002fc800078e0204 */
[----:B----4-:R-:W-:Y:S02]  /*4d9f0*/  VIADD R10, R224, UR28 ;  /* 0x0000001ce00a7c36 */ /* 0x010fe40008000000 */
[----:B------:R-:W-:Y:S02]  /*4da00*/  VIADD R11, R0, 0x23 ;  /* 0x00000023000b7836 */ /* 0x000fe40000000000 */
[----:B------:R-:W-:Y:S01]  /*4da10*/  IMAD.WIDE R224, R10, 0x4, R2 ;  /* 0x000000040ae07825 */ /* 0x000fe200078e0202 */
[----:B------:R1:W-:Y:S02]  /*4da20*/  @P6 STG.E desc[UR8][R8.64], R250 ;  /* 0x000000fa08006986 */ /* 0x0003e4000c101908 */
[----:B------:R-:W-:Y:S01]  /*4da30*/  ISETP.GE.AND P6, PT, R11, UR4, PT ;  /* 0x000000040b007c0c */ /* 0x000fe2000bfc6270 */
[----:B------:R-:W-:Y:S01]  /*4da40*/  ULDC UR4, c[0x0][0x22c] ;  /* 0x00008b0000047ab9 */ /* 0x000fe20000000800 */
[----:B------:R-:W-:Y:S02]  /*4da50*/  ISETP.LT.AND P0, PT, R7, UR6, !P0 ;  /* 0x0000000607007c0c */ /* 0x000fe4000c701270 */
[----:B------:R-:W-:Y:S01]  /*4da60*/  ISETP.LT.AND P3, PT, R6, UR10, !P4 ;  /* 0x0000000a06007c0c */ /* 0x000fe2000e761270 */
[C---:B------:R-:W-:Y:S01]  /*4da70*/  VIADD R226, R10.reuse, UR28 ;  /* 0x0000001c0ae27c36 */ /* 0x040fe20008000000 */
[----:B------:R-:W-:Y:S01]  /*4da80*/  ULDC UR6, c[0x0][0x228] ;  /* 0x00008a0000067ab9 */ /* 0x000fe20000000800 */
[----:B------:R-:W-:Y:S01]  /*4da90*/  ULDC UR10, c[0x0][0x228] ;  /* 0x00008a00000a7ab9 */ /* 0x000fe20000000800 */
[----:B-1----:R-:W-:-:S04]  /*4daa0*/  IMAD.WIDE R8, R10, 0x4, R4 ;  /* 0x000000040a087825 */ /* 0x002fc800078e0204 */
[----:B------:R-:W-:Y:S01]  /*4dab0*/  IMAD.WIDE R10, R226, 0x4, R2 ;  /* 0x00000004e20a7825 */ /* 0x000fe200078e0202 */
[----:B------:R1:W-:Y:S01]  /*4dac0*/  @P1 STG.E desc[UR8][R224.64], R249 ;  /* 0x000000f9e0001986 */ /* 0x0003e2000c101908 */
[----:B------:R-:W-:Y:S01]  /*4dad0*/  ISETP.GE.AND P1, PT, R227, UR4, PT ;  /* 0x00000004e3007c0c */ /* 0x000fe2000bf26270 */
[----:B------:R-:W-:Y:S02]  /*4dae0*/  ULDC UR4, c[0x0][0x228] ;  /* 0x00008a0000047ab9 */ /* 0x000fe40000000800 */
        /* <DEDUP_REMOVED lines=12> */
[----:B--2---:R2:W-:Y:S04]  /*4dbb0*/  @P0 STG.E desc[UR8][R8.64], R248 ;  /* 0x000000f808000986 */ /* 0x0045e8000c101908 */
[----:B-1----:R-:W4:Y:S04]  /*4dbc0*/  LDL.LU R249, [R1+0x4c] ;  /* 0x00004c0001f97983 */ /* 0x002f280000300800 */
[----:B---3--:R1:W-:Y:S04]  /*4dbd0*/  @P3 STG.E desc[UR8][R10.64], R243 ;  /* 0x000000f30a003986 */ /* 0x0083e8000c101908 */
[----:B--2---:R-:W2:Y:S04]  /*4dbe0*/  LDL.LU R248, [R1+0x24c] ;  /* 0x00024c0001f87983 */ /* 0x004ea80000300800 */
[----:B-1----:R-:W3:Y:S01]  /*4dbf0*/  LDL.LU R243, [R1+0x644] ;  /* 0x0006440001f37983 */ /* 0x002ee20000300800 */
[----:B------:R-:W-:Y:S01]  /*4dc00*/  ISETP.LT.AND P4, PT, R7, UR4, !P4 ;  /* 0x0000000407007c0c */ /* 0x000fe2000e781270 */
[----:B------:R-:W-:-:S02]  /*4dc10*/  ULDC UR4, c[0x0][0x228] ;  /* 0x00008a0000047ab9 */ /* 0x000fc40000000800 */
[----:B------:R-:W-:Y:S01]  /*4dc20*/  ISETP.LT.AND P0, PT, R6, UR4, !P2 ;  /* 0x0000000406007c0c */ /* 0x000fe2000d701270 */
[----:B------:R-:W-:Y:S01]  /*4dc30*/  VIADD R8, R0, 0x25 ;  /* 0x0000002500087836 */ /* 0x000fe20000000000 */
[----:B------:R-:W-:Y:S01]  /*4dc40*/  ULDC UR4, c[0x0][0x22c] ;  /* 0x00008b0000047ab9 */ /* 0x000fe20000000800 */
[C---:B------:R-:W-:Y:S02]  /*4dc50*/  VIADD R224, R226.reuse, UR28 ;  /* 0x0000001ce2e07c36 */ /* 0x040fe40008000000 */
[----:B------:R-:W-:Y:S01]  /*4dc60*/  IMAD.WIDE R10, R226, 0x4, R4 ;  /* 0x00000004e20a7825 */ /* 0x000fe200078e0204 */
[----:B------:R-:W-:Y:S01]  /*4dc70*/  ISETP.LT.AND P2, PT, R7, UR6, !P2 ;  /* 0x0000000607007c0c */ /* 0x000fe2000d741270 */
[----:B------:R-:W-:Y:S01]  /*4dc80*/  ULDC UR6, c[0x0][0x228] ;  /* 0x00008a0000067ab9 */ /* 0x000fe20000000800 */
[----:B------:R-:W-:Y:S01]  /*4dc90*/  ISETP.GE.AND P3, PT, R8, UR4, PT ;  /* 0x0000000408007c0c */ /* 0x000fe2000bf66270 */
[----:B------:R-:W-:Y:S01]  /*4dca0*/  VIADD R225, R0, 0x26 ;  /* 0x0000002600e17836 */ /* 0x000fe20000000000 */
[----:B------:R-:W-:Y:S01]  /*4dcb0*/  ULDC UR4, c[0x0][0x22c] ;  /* 0x00008b0000047ab9 */ /* 0x000fe20000000800 */
[----:B------:R-:W-:-:S04]  /*4dcc0*/  IMAD.WIDE R8, R224, 0x4, R2 ;  /* 0x00000004e0087825 */ /* 0x000fc800078e0202 */
[----:B------:R-:W-:Y:S01]  /*4dcd0*/  VIADD R226, R0, 0x28 ;  /* 0x0000002800e27836 */ /* 0x000fe20000000000 */
[----:B----4-:R1:W-:Y:S01]  /*4dce0*/  @P4 STG.E desc[UR8][R10.64], R227 ;  /* 0x000000e30a004986 */ /* 0x0103e2000c101908 */
[----:B------:R-:W-:Y:S01]  /*4dcf0*/  ISETP.GE.AND P4, PT, R225, UR4, PT ;  /* 0x00000004e1007c0c */ /* 0x000fe2000bf86270 */
[----:B------:R-:W-:Y:S02]  /*4dd00*/  ULDC UR4, c[0x0][0x228] ;  /* 0x00008a0000047ab9 */ /* 0x000fe40000000800 */
[----:B------:R4:W-:Y:S01]  /*4dd10*/  @P0 STG.E desc[UR8][R8.64], R239 ;  /* 0x000000ef08000986 */ /* 0x0009e2000c101908 */
[----:B------:R-:W-:Y:S01]  /*4dd20*/  ISETP.LT.AND P0, PT, R6, UR4, !P5 ;  /* 0x0000000406007c0c */ /* 0x000fe2000ef01270 */
[----:B------:R-:W-:Y:S01]  /*4dd30*/  ULDC UR4, c[0x0][0x228] ;  /* 0x00008a0000047ab9 */ /* 0x000fe20000000800 */
[C---:B------:R-:W-:Y:S01]  /*4dd40*/  ISETP.LT.AND P5, PT, R7.reuse, UR6, !P5 ;  /* 0x0000000607007c0c */ /* 0x040fe2000efa1270 */
[----:B------:R-:W-:Y:S01]  /*4dd50*/  ULDC UR6, c[0x0][0x228] ;  /* 0x00008a0000067ab9 */ /* 0x000fe20000000800 */
[C-C-:B-1----:R-:W-:Y:S01]  /*4dd60*/  IMAD.WIDE R10, R224.reuse, 0x4, R4.reuse ;  /* 0x00000004e00a7825 */ /* 0x142fe200078e0204 */
[----:B------:R-:W-:Y:S01]  /*4dd70*/  IADD3 R224, R224, UR28, RZ ;  /* 0x0000001ce0e07c10 */ /* 0x000fe2000fffe0ff */
[----:B------:R-:W2:Y:S04]  /*4dd80*/  LDL.LU R227, [R1+0x650] ;  /* 0x0006500001e37983 */ /* 0x000ea80000300800 */
[----:B------:R1:W-:Y:S01]  /*4dd90*/  @P2 STG.E desc[UR8][R10.64], R238 ;  /* 0x000000ee0a002986 */ /* 0x0003e2000c101908 */
[----:B------:R-:W-:Y:S01]  /*4dda0*/  ISETP.LT.AND P2, PT, R6, UR4, !P6 ;  /* 0x0000000406007c0c */ /* 0x000fe2000f741270 */
[----:B----4-:R-:W-:Y:S01]  /*4ddb0*/  IMAD.WIDE R8, R224, 0x4, R4 ;  /* 0x00000004e0087825 */ /* 0x010fe200078e0204 */
[----:B------:R-:W-:Y:S01]  /*4ddc0*/  ISETP.LT.AND P6, PT, R7, UR6, !P6 ;  /* 0x0000000607007c0c */ /* 0x000fe2000f7c1270 */
[----:B------:R-:W-:Y:S01]  /*4ddd0*/  ULDC UR4, c[0x0][0x22c] ;  /* 0x00008b0000047ab9 */ /* 0x000fe20000000800 */
[----:B------:R-:W-:Y:S01]  /*4dde0*/  ULDC UR6, c[0x0][0x228] ;  /* 0x00008a0000067ab9 */ /* 0x000fe20000000800 */
[----:B------:R-:W-:Y:S01]  /*4ddf0*/  VIADD R225, R0, 0x27 ;  /* 0x0000002700e17836 */ /* 0x000fe20000000000 */
[----:B------:R-:W4:Y:S01]  /*4de00*/  LDL.LU R239, [R1+0x450] ;  /* 0x0004500001ef7983 */ /* 0x000f220000300800 */
[----:B-1----:R-:W-:-:S03]  /*4de10*/  IMAD.WIDE R10, R224, 0x4, R2 ;  /* 0x00000004e00a7825 */ /* 0x002fc600078e0202 */
[----:B------:R-:W4:Y:S01]  /*4de20*/  LDL.LU R238, [R1+0x50] ;  /* 0x0000500001ee7983 */ /* 0x000f220000300800 */
[----:B------:R-:W-:-:S03]  /*4de30*/  VIADD R224, R224, UR28 ;  /* 0x0000001ce0e07c36 */ /* 0x000fc60008000000 */
[----:B---3--:R1:W-:Y:S01]  /*4de40*/  @P0 STG.E desc[UR8][R10.64], R243 ;  /* 0x000000f30a000986 */ /* 0x0083e2000c101908 */
        /* <DEDUP_REMOVED lines=8> */
[----:B---3--:R-:W-:Y:S01]  /*4ded0*/  IMAD.WIDE R8, R224, 0x4, R2 ;  /* 0x00000004e0087825 */ /* 0x008fe200078e0202 */
[----:B------:R-:W3:Y:S04]  /*4dee0*/  LDL.LU R242, [R1+0x654] ;  /* 0x0006540001f27983 */ /* 0x000ee80000300800 */
        /* <DEDUP_REMOVED lines=9> */
[----:B------:R-:W3:Y:S01]  /*4df80*/  LDL.LU R241, [R1+0x454] ;  /* 0x0004540001f17983 */ /* 0x000ee20000300800 */
[----:B------:R-:W-:Y:S02]  /*4df90*/  ULDC UR6, c[0x0][0x228] ;  /* 0x00008a0000067ab9 */ /* 0x000fe40000000800 */
[----:B------:R-:W-:Y:S01]  /*4dfa0*/  VIADD R10, R0, 0x29 ;  /* 0x00000029000a7836 */ /* 0x000fe20000000000 */
        /* <DEDUP_REMOVED lines=25> */
[----:B------:R-:W3:Y:S04]  /*4e140*/  LDL.LU R247, [R1+0x658] ;  /* 0x0006580001f77983 */ /* 0x000ee80000300800 */
[----:B------:R1:W-:Y:S01]  /*4e150*/  @P6 STG.E desc[UR8][R10.64], R251 ;  /* 0x000000fb0a006986 */ /* 0x0003e2000c101908 */
[----:B------:R-:W-:Y:S01]  /*4e160*/  ISETP.GE.AND P6, PT, R226, UR4, PT ;  /* 0x00000004e2007c0c */ /* 0x000fe2000bfc6270 */
[----:B------:R-:W-:Y:S01]  /*4e170*/  ULDC UR4, c[0x0][0x228] ;  /* 0x00008a0000047ab9 */ /* 0x000fe20000000800 */
[----:B-1----:R-:W-:Y:S01]  /*4e180*/  IMAD.WIDE R8, R225, 0x4, R4 ;  /* 0x00000004e1087825 */ /* 0x002fe200078e0204 */
[----:B------:R-:W-:Y:S01]  /*4e190*/  ISETP.LT.AND P0, PT, R7, UR4, !P0 ;  /* 0x0000000407007c0c */ /* 0x000fe2000c701270 */
[----:B------:R-:W-:Y:S01]  /*4e1a0*/  ULDC UR4, c[0x0][0x228] ;  /* 0x00008a0000047ab9 */ /* 0x000fe20000000800 */
[----:B------:R-:W3:Y:S01]  /*4e1b0*/  LDL.LU R246, [R1+0x458] ;  /* 0x0004580001f67983 */ /* 0x000ee20000300800 */
[----:B------:R-:W-:-:S03]  /*4e1c0*/  VIADD R224, R225, UR28 ;  /* 0x0000001ce1e07c36 */ /* 0x000fc60008000000 */
[----:B------:R1:W-:Y:S01]  /*4e1d0*/  @P4 STG.E desc[UR8][R8.64], R250 ;  /* 0x000000fa08004986 */ /* 0x0003e2000c101908 */
[----:B------:R-:W-:Y:S01]  /*4e1e0*/  IMAD.WIDE R10, R224, 0x4, R2 ;  /* 0x00000004e00a7825 */ /* 0x000fe200078e0202 */
        /* <DEDUP_REMOVED lines=11> */
[C---:B--2---:R-:W-:Y:S01]  /*4e2a0*/  IMAD.WIDE R10, R225.reuse, 0x4, R2 ;  /* 0x00000004e10a7825 */ /* 0x044fe200078e0202 */
[----:B------:R1:W-:Y:S01]  /*4e2b0*/  @P0 STG.E desc[UR8][R8.64], R248 ;  /* 0x000000f808000986 */ /* 0x0003e2000c101908 */
[----:B------:R-:W-:Y:S01]  /*4e2c0*/  ISETP.GE.AND P0, PT, R226, UR4, PT ;  /* 0x00000004e2007c0c */ /* 0x000fe2000bf06270 */
[----:B------:R-:W-:Y:S01]  /*4e2d0*/  ULDC UR4, c[0x0][0x22c] ;  /* 0x00008b0000047ab9 */ /* 0x000fe20000000800 */
[----:B------:R-:W-:Y:S01]  /*4e2e0*/  VIADD R224, R225, UR28 ;  /* 0x0000001ce1e07c36 */ /* 0x000fe20008000000 */
[----:B------:R-:W-:Y:S01]  /*4e2f0*/  ISETP.LT.AND P5, PT, R7, UR6, !P5 ;  /* 0x0000000607007c0c */ /* 0x000fe2000efa1270 */
[----:B------:R-:W-:Y:S01]  /*4e300*/  VIADD R226, R0, 0x2d ;  /* 0x0000002d00e27836 */ /* 0x000fe20000000000 */
[----:B------:R-:W-:Y:S01]  /*4e310*/  ULDC UR6, c[0x0][0x228] ;  /* 0x00008a0000067ab9 */ /* 0x000fe20000000800 */
[----:B------:R-:W2:Y:S04]  /*4e320*/  LDL.LU R251, [R1+0x65c] ;  /* 0x00065c0001fb7983 */ /* 0x000ea80000300800 */
[----:B------:R-:W2:Y:S01]  /*4e330*/  LDL.LU R250, [R1+0x45c] ;  /* 0x00045c0001fa7983 */ /* 0x000ea20000300800 */
[----:B-1----:R-:W-:-:S03]  /*4e340*/  IMAD.WIDE R8, R225, 0x4, R4 ;  /* 0x00000004e1087825 */ /* 0x002fc600078e0204 */
[----:B------:R-:W2:Y:S04]  /*4e350*/  LDL.LU R249, [R1+0x5c] ;  /* 0x00005c0001f97983 */ /* 0x000ea80000300800 */
[----:B------:R-:W2:Y:S04]  /*4e360*/  LDL.LU R248, [R1+0x25c] ;  /* 0x00025c0001f87983 */ /* 0x000ea80000300800 */
[----:B------:R1:W-:Y:S01]  /*4e370*/  @P4 STG.E desc[UR8][R10.64], R227 ;  /* 0x000000e30a004986 */ /* 0x0003e2000c101908 */
[----:B------:R-:W-:Y:S01]  /*4e380*/  ISETP.GE.AND P4, PT, R226, UR4, PT ;  /* 0x00000004e2007c0c */ /* 0x000fe2000bf86270 */
[----:B------:R-:W-:Y:S01]  /*4e390*/  ULDC UR4, c[0x0][0x228] ;  /* 0x00008a0000047ab9 */ /* 0x000fe20000000800 */
[----:B-1----:R-:W-:Y:S01]  /*4e3a0*/  IMAD.WIDE R10, R224, 0x4, R2 ;  /* 0x00000004e00a7825 */ /* 0x002fe200078e0202 */
[----:B----4-:R1:W-:Y:S01]  /*4e3b0*/  @P2 STG.E desc[UR8][R8.64], R239 ;  /* 0x000000ef08002986 */ /* 0x0103e2000c101908 */
        /* <DEDUP_REMOVED lines=16> */
[----:B---3--:R-:W-:Y:S01]  /*4e4c0*/  @P2 STG.E desc[UR8][R224.64], R242 ;  /* 0x000000f2e0002986 */ /* 0x008fe2000c101908 */
[----:B-1----:R-:W-:-:S04]  /*4e4d0*/  IMAD.WIDE R8, R10, 0x4, R4 ;  /* 0x000000040a087825 */ /* 0x002fc800078e0204 */
[C---:B------:R-:W-:Y:S01]  /*4e4e0*/  IMAD.WIDE R10, R226.reuse, 0x4, R2 ;  /* 0x00000004e20a7825 */ /* 0x040fe200078e0202 */
[----:B------:R-:W-:Y:S04]  /*4e4f0*/  @P1 STG.E desc[UR8][R8.64], R241 ;  /* 0x000000f108001986 */ /* 0x000fe8000c101908 */
[----:B------:R1:W-:Y:S04]  /*4e500*/  @P3 STG.E desc[UR8][R10.64], R245 ;  /* 0x000000f50a003986 */ /* 0x0003e8000c101908 */
[----:B-1----:R-:W3:Y:S01]  /*4e510*/  LDL.LU R245, [R1+0x58] ;  /* 0x0000580001f57983 */ /* 0x002ee20000300800 */
[C---:B------:R-:W-:Y:S01]  /*4e520*/  IADD3 R224, R226.reuse, UR28, RZ ;  /* 0x0000001ce2e07c10 */ /* 0x040fe2000fffe0ff */
[----:B------:R-:W-:-:S02]  /*4e530*/  IMAD.WIDE R10, R226, 0x4, R4 ;  /* 0x00000004e20a7825 */ /* 0x000fc400078e0204 */
[----:B------:R-:W4:Y:S01]  /*4e540*/  LDL.LU R226, [R1+0x460] ;  /* 0x0004600001e27983 */ /* 0x000f220000300800 */
[----:B------:R-:W-:Y:S01]  /*4e550*/  ISETP.GE.AND P2, PT, R227, UR4, PT ;  /* 0x00000004e3007c0c */ /* 0x000fe2000bf46270 */
[----:B------:R-:W-:Y:S02]  /*4e560*/  ULDC UR4, c[0x0][0x228] ;  /* 0x00008a0000047ab9 */ /* 0x000fe40000000800 */
        /* <DEDUP_REMOVED lines=13> */
[----:B------:R-:W-:Y:S01]  /*4e640*/  IMAD.WIDE R8, R224, 0x4, R2 ;  /* 0x00000004e0087825 */ /* 0x000fe200078e0202 */
[----:B------:R-:W-:Y:S01]  /*4e650*/  ULDC UR4, c[0x0][0x22c] ;  /* 0x00008b0000047ab9 */ /* 0x000fe20000000800 */
[----:B------:R1:W-:Y:S01]  /*4e660*/  @P6 STG.E desc[UR8][R10.64], R240 ;  /* 0x000000f00a006986 */ /* 0x0003e2000c101908 */
[----:B------:R-:W-:Y:S01]  /*4e670*/  ISETP.GE.AND P6, PT, R225, UR4, PT ;  /* 0x00000004e1007c0c */ /* 0x000fe2000bfc6270 */
[----:B------:R-:W-:-:S02]  /*4e680*/  ULDC UR4, c[0x0][0x228] ;  /* 0x00008a0000047ab9 */ /* 0x000fc40000000800 */
[----:B------:R-:W4:Y:S04]  /*4e690*/  LDL.LU R242, [R1+0x664] ;  /* 0x0006640001f27983 */ /* 0x000f280000300800 */
[----:B------:R1:W-:Y:S01]  /*4e6a0*/  @P1 STG.E desc[UR8][R8.64], R247 ;  /* 0x000000f708001986 */ /* 0x0003e2000c101908 */
[----:B------:R-:W-:Y:S01]  /*4e6b0*/  ISETP.LT.AND P1, PT, R6, UR4, !P4 ;  /* 0x0000000406007c0c */ /* 0x000fe2000e721270 */
[----:B------:R-:W-:Y:S02]  /*4e6c0*/  ULDC UR4, c[0x0][0x228] ;  /* 0x00008a0000047ab9 */ /* 0x000fe40000000800 */
[----:B------:R-:W4:Y:S01]  /*4e6d0*/  LDL.LU R241, [R1+0x264] ;  /* 0x0002640001f17983 */ /* 0x000f220000300800 */
[C---:B-1----:R-:W-:Y:S01]  /*4e6e0*/  IMAD.WIDE R10, R224.reuse, 0x4, R4 ;  /* 0x00000004e00a7825 */ /* 0x042fe200078e0204 */
[----:B------:R-:W-:Y:S01]  /*4e6f0*/  ISETP.LT.AND P4, PT, R7, UR6, !P4 ;  /* 0x0000000607007c0c */ /* 0x000fe2000e781270 */
[----:B------:R-:W-:Y:S01]  /*4e700*/  ULDC UR6, c[0x0][0x228] ;  /* 0x00008a0000067ab9 */ /* 0x000fe20000000800 */
[----:B------:R-:W4:Y:S01]  /*4e710*/  LDL.LU R240, [R1+0x64] ;  /* 0x0000640001f07983 */ /* 0x000f220000300800 */
[----:B------:R-:W-:-:S03]  /*4e720*/  VIADD R224, R224, UR28 ;  /* 0x0000001ce0e07c36 */ /* 0x000fc60008000000 */
[----:B------:R1:W-:Y:S01]  /*4e730*/  @P0 STG.E desc[UR8][R10.64], R246 ;  /* 0x000000f60a000986 */ /* 0x0003e2000c101908 */
[----:B------:R-:W-:Y:S01]  /*4e740*/  ISETP.LT.AND P0, PT, R6, UR4, !P5 ;  /* 0x0000000406007c0c */ /* 0x000fe2000ef01270 */
[C---:B------:R-:W-:Y:S01]  /*4e750*/  IMAD.WIDE R8, R224.reuse, 0x4, R4 ;  /* 0x00000004e0087825 */ /* 0x040fe200078e0204 */
[----:B------:R-:W-:Y:S01]  /*4e760*/  ULDC UR4, c[0x0][0x22c] ;  /* 0x00008b0000047ab9 */ /* 0x000fe20000000800 */
[----:B------:R-:W4:Y:S02]  /*4e770*/  LDL.LU R247, [R1+0x468] ;  /* 0x0004680001f77983 */ /* 0x000f240000300800 */
[C-C-:B-1----:R-:W-:Y:S01]  /*4e780*/  IMAD.WIDE R10, R224.reuse, 0x4, R2.reuse ;  /* 0x00000004e00a7825 */ /* 0x142fe200078e0202 */
[----:B------:R-:W-:Y:S01]  /*4e790*/  IADD3 R224, R224, UR28, RZ ;  /* 0x0000001ce0e07c10 */ /* 0x000fe2000fffe0ff */
[----:B------:R-:W4:Y:S02]  /*4e7a0*/  LDL.LU R246, [R1+0x668] ;  /* 0x0006680001f67983 */ /* 0x000f240000300800 */
[----:B------:R-:W-:Y:S01]  /*4e7b0*/  VIADD R225, R0, 0x32 ;  /* 0x0000003200e17836 */ /* 0x000fe20000000000 */
[----:B------:R-:W-:Y:S01]  /*4e7c0*/  ISETP.LT.AND P5, PT, R7, UR6, !P5 ;  /* 0x0000000607007c0c */ /* 0x000fe2000efa1270 */
[----:B------:R-:W-:Y:S01]  /*4e7d0*/  ULDC UR6, c[0x0][0x228] ;  /* 0x00008a0000067ab9 */ /* 0x000fe20000000800 */
[----:B---3--:R1:W-:Y:S04]  /*4e7e0*/  @P1 STG.E desc[UR8][R10.64], R245 ;  /* 0x000000f50a001986 */ /* 0x0083e8000c101908 */
[----:B------:R3:W-:Y:S04]  /*4e7f0*/  @P4 STG.E desc[UR8][R8.64], R244 ;  /* 0x000000f408004986 */ /* 0x0007e8000c101908 */
[----:B-1----:R-:W4:Y:S01]  /*4e800*/  LDL.LU R245, [R1+0x268] ;  /* 0x0002680001f57983 */ /* 0x002f220000300800 */
[----:B---3--:R-:W-:-:S03]  /*4e810*/  IMAD.WIDE R8, R224, 0x4, R2 ;  /* 0x00000004e0087825 */ /* 0x008fc600078e0202 */
[----:B------:R-:W3:Y:S04]  /*4e820*/  LDL.LU R244, [R1+0x68] ;  /* 0x0000680001f47983 */ /* 0x000ee80000300800 */
[----:B--2---:R1:W-:Y:S04]  /*4e830*/  @P0 STG.E desc[UR8][R8.64], R251 ;  /* 0x000000fb08000986 */ /* 0x0043e8000c101908 */
[----:B-1----:R-:W2:Y:S01]  /*4e840*/  LDL.LU R251, [R1+0x46c] ;  /* 0x00046c0001fb7983 */ /* 0x002ea20000300800 */
[----:B------:R-:W-:Y:S01]  /*4e850*/  ISETP.GE.AND P1, PT, R225, UR4, PT ;  /* 0x00000004e1007c0c */ /* 0x000fe2000bf26270 */
[----:B------:R-:W-:Y:S01]  /*4e860*/  ULDC UR4, c[0x0][0x228] ;  /* 0x00008a0000047ab9 */ /* 0x000fe20000000800 */
[----:B------:R-:W-:Y:S01]  /*4e870*/  VIADD R225, R0, 0x33 ;  /* 0x0000003300e17836 */ /* 0x000fe20000000000 */
[----:B------:R-:W-:Y:S01]  /*4e880*/  ISETP.LT.AND P4, PT, R6, UR4, !P2 ;  /* 0x0000000406007c0c */ /* 0x000fe2000d781270 */
[----:B------:R-:W-:Y:S01]  /*4e890*/  ULDC UR4, c[0x0][0x22c] ;  /* 0x00008b0000047ab9 */ /* 0x000fe20000000800 */
[----:B------:R-:W-:-:S02]  /*4e8a0*/  IMAD.WIDE R10, R224, 0x4, R4 ;  /* 0x00000004e00a7825 */ /* 0x000fc400078e0204 */
[----:B------:R-:W-:Y:S01]  /*4e8b0*/  ISETP.GE.AND P0, PT, R225, UR4, PT ;  /* 0x00000004e1007c0c */ /* 0x000fe2000bf06270 */
[----:B------:R-:W-:Y:S01]  /*4e8c0*/  ULDC UR4, c[0x0][0x228] ;  /* 0x00008a0000047ab9 */ /* 0x000fe20000000800 */
[----:B------:R-:W-:Y:S01]  /*4e8d0*/  VIADD R224, R224, UR28 ;  /* 0x0000001ce0e07c36 */ /* 0x000fe20008000000 */
[----:B------:R-:W-:Y:S01]  /*4e8e0*/  ISETP.LT.AND P2, PT, R7, UR4, !P2 ;  /* 0x0000000407007c0c */ /* 0x000fe2000d741270 */
[----:B------:R1:W-:Y:S01]  /*4e8f0*/  @P5 STG.E desc[UR8][R10.64], R250 ;  /* 0x000000fa0a005986 */ /* 0x0003e2000c101908 */
[----:B------:R-:W-:Y:S01]  /*4e900*/  ISETP.LT.AND P5, PT, R6, UR6, !P3 ;  /* 0x0000000606007c0c */ /* 0x000fe2000dfa1270 */
[C---:B------:R-:W-:Y:S01]  /*4e910*/  IMAD.WIDE R8, R224.reuse, 0x4, R2 ;  /* 0x00000004e0087825 */ /* 0x040fe200078e0202 */
[----:B------:R-:W-:Y:S01]  /*4e920*/  ULDC UR4, c[0x0][0x22c] ;  /* 0x00008b0000047ab9 */ /* 0x000fe20000000800 */
[----:B------:R-:W-:Y:S01]  /*4e930*/  IADD3 R225, R224, UR28, RZ ;  /* 0x0000001ce0e17c10 */ /* 0x000fe2000fffe0ff */
[----:B------:R-:W-:Y:S02]  /*4e940*/  ULDC UR6, c[0x0][0x228] ;  /* 0x00008a0000067ab9 */ /* 0x000fe40000000800 */
[----:B------:R1:W-:Y:S02]  /*4e950*/  @P4 STG.E desc[UR8][R8.64], R249 ;  /* 0x000000f908004986 */ /* 0x0003e4000c101908 */
[----:B-1----:R-:W-:-:S02]  /*4e960*/  VIADD R10, R0, 0x34 ;  /* 0x00000034000a7836 */ /* 0x002fc40000000000 */
[----:B------:R-:W2:Y:S03]  /*4e970*/  LDL.LU R250, [R1+0x66c] ;  /* 0x00066c0001fa7983 */ /* 0x000ea60000300800 */
[----:B------:R-:W-:Y:S01]  /*4e980*/  ISETP.GE.AND P4, PT, R10, UR4, PT ;  /* 0x000000040a007c0c */ /* 0x000fe2000bf86270 */
[----:B------:R-:W-:Y:S01]  /*4e990*/  ULDC UR4, c[0x0][0x228] ;  /* 0x00008a0000047ab9 */ /* 0x000fe20000000800 */
[----:B------:R-:W-:Y:S01]  /*4e9a0*/  IMAD.WIDE R8, R224, 0x4, R4 ;  /* 0x00000004e0087825 */ /* 0x000fe200078e0204 */
[----:B------:R-:W-:Y:S01]  /*4e9b0*/  ISETP.LT.AND P3, PT, R7, UR4, !P3 ;  /* 0x0000000407007c0c */ /* 0x000fe2000df61270 */
[----:B------:R-:W-:Y:S01]  /*4e9c0*/  ULDC UR4, c[0x0][0x22c] ;  /* 0x00008b0000047ab9 */ /* 0x000fe20000000800 */
[----:B------:R-:W2:Y:S01]  /*4e9d0*/  LDL.LU R249, [R1+0x26c] ;  /* 0x00026c0001f97983 */ /* 0x000ea20000300800 */
[----:B------:R-:W-:Y:S02]  /*4e9e0*/  VIADD R224, R0, 0x35 ;  /* 0x0000003500e07836 */ /* 0x000fe40000000000 */
[----:B------:R-:W-:Y:S01]  /*4e9f0*/  IMAD.WIDE R10, R225, 0x4, R2 ;  /* 0x00000004e10a7825 */ /* 0x000fe200078e0202 */
[----:B------:R1:W-:Y:S02]  /*4ea00*/  @P2 STG.E desc[UR8][R8.64], R248 ;  /* 0x000000f808002986 */ /* 0x0003e4000c101908 */
[----:B------:R-:W-:Y:S01]  /*4ea10*/  ISETP.GE.AND P2, PT, R224, UR4, PT ;  /* 0x00000004e0007c0c */ /* 0x000fe2000bf46270 */
[----:B------:R-:W-:Y:S01]  /*4ea20*/  ULDC UR4, c[0x0][0x228] ;  /* 0x00008a0000047ab9 */ /* 0x000fe20000000800 */
[----:B----4-:R4:W-:Y:S01]  /*4ea30*/  @P5 STG.E desc[UR8][R10.64], R226 ;  /* 0x000000e20a005986 */ /* 0x0109e2000c101908 */
[----:B------:R-:W-:Y:S01]  /*4ea40*/  ISETP.LT.AND P5, PT, R6, UR4, !P6 ;  /* 0x0000000406007c0c */ /* 0x000fe2000f7a1270 */
[----:B------:R-:W-:-:S02]  /*4ea50*/  ULDC UR4, c[0x0][0x228] ;  /* 0x00008a0000047ab9 */ /* 0x000fc40000000800 */
[----:B------:R-:W-:Y:S01]  /*4ea60*/  ISETP.LT.AND P6, PT, R7, UR4, !P6 ;  /* 0x0000000407007c0c */ /* 0x000fe2000f7c1270 */
[----:B------:R-:W-:Y:S01]  /*4ea70*/  ULDC UR4, c[0x0][0x228] ;  /* 0x00008a0000047ab9 */ /* 0x000fe20000000800 */
[C---:B-1----:R-:W-:Y:S01]  /*4ea80*/  IMAD.WIDE R8, R225.reuse, 0x4, R4 ;  /* 0x00000004e1087825 */ /* 0x042fe200078e0204 */
[----:B------:R-:W2:Y:S03]  /*4ea90*/  LDL.LU R248, [R1+0x6c] ;  /* 0x00006c0001f87983 */ /* 0x000ea60000300800 */
[----:B------:R-:W-:Y:S01]  /*4eaa0*/  VIADD R225, R225, UR28 ;  /* 0x0000001ce1e17c36 */ /* 0x000fe20008000000 */
[----:B------:R1:W-:Y:S01]  /*4eab0*/  @P3 STG.E desc[UR8][R8.64], R227 ;  /* 0x000000e308003986 */ /* 0x0003e2000c101908 */
[----:B----4-:R-:W-:Y:S02]  /*4eac0*/  VIADD R226, R0, 0x36 ;  /* 0x0000003600e27836 */ /* 0x010fe40000000000 */
[C---:B------:R-:W-:Y:S01]  /*4ead0*/  IMAD.WIDE R10, R225.reuse, 0x4, R2 ;  /* 0x00000004e10a7825 */ /* 0x040fe200078e0202 */
[----:B------:R-:W-:Y:S01]  /*4eae0*/  ISETP.LT.AND P3, PT, R6, UR4, !P1 ;  /* 0x0000000406007c0c */ /* 0x000fe2000cf61270 */
[----:B------:R-:W-:Y:S01]  /*4eaf0*/  ULDC UR4, c[0x0][0x22c] ;  /* 0x00008b0000047ab9 */ /* 0x000fe20000000800 */
[----:B------:R-:W-:-:S02]  /*4eb00*/  IADD3 R224, R225, UR28, RZ ;  /* 0x0000001ce1e07c10 */ /* 0x000fc4000fffe0ff */
[----:B------:R4:W-:Y:S01]  /*4eb10*/  @P5 STG.E desc[UR8][R10.64], R239 ;  /* 0x000000ef0a005986 */ /* 0x0009e2000c101908 */
[----:B------:R-:W-:Y:S01]  /*4eb20*/  ISETP.GE.AND P5, PT, R226, UR4, PT ;  /* 0x00000004e2007c0c */ /* 0x000fe2000bfa6270 */
[----:B------:R-:W-:Y:S01]  /*4eb30*/  ULDC UR4, c[0x0][0x228] ;  /* 0x00008a0000047ab9 */ /* 0x000fe20000000800 */
[----:B-1----:R-:W-:Y:S01]  /*4eb40*/  IMAD.WIDE R8, R225, 0x4, R4 ;  /* 0x00000004e1087825 */ /* 0x002fe200078e0204 */
[----:B------:R-:W-:Y:S01]  /*4eb50*/  ISETP.LT.AND P1, PT, R7, UR4, !P1 ;  /* 0x0000000407007c0c */ /* 0x000fe2000cf21270 */
[----:B------:R-:W-:-:S03]  /*4eb60*/  ULDC UR4, c[0x0][0x228] ;  /* 0x00008a0000047ab9 */ /* 0x000fc60000000800 */
[----:B------:R1:W-:Y:S01]  /*4eb70*/  @P6 STG.E desc[UR8][R8.64], R238 ;  /* 0x000000ee08006986 */ /* 0x0003e2000c101908 */
[----:B------:R-:W-:Y:S01]  /*4eb80*/  ISETP.LT.AND P6, PT, R6, UR4, !P0 ;  /* 0x0000000406007c0c */ /* 0x000fe2000c7c1270 */
[C-C-:B----4-:R-:W-:Y:S01]  /*4eb90*/  IMAD.WIDE R10, R224.reuse, 0x4, R2.reuse ;  /* 0x00000004e00a7825 */ /* 0x150fe200078e0202 */
[----:B------:R-:W-:Y:S01]  /*4eba0*/  ISETP.LT.AND P0, PT, R7, UR6, !P0 ;  /* 0x0000000607007c0c */ /* 0x000fe2000c701270 */
[----:B------:R-:W-:Y:S01]  /*4ebb0*/  ULDC UR4, c[0x0][0x22c] ;  /* 0x00008b0000047ab9 */ /* 0x000fe20000000800 */
[----:B------:R-:W-:Y:S01]  /*4ebc0*/  ULDC UR6, c[0x0][0x228] ;  /* 0x00008a0000067ab9 */ /* 0x000fe20000000800 */
[----:B------:R-:W-:Y:S01]  /*4ebd0*/  VIADD R225, R224, UR28 ;  /* 0x0000001ce0e17c36 */ /* 0x000fe20008000000 */
[----:B------:R4:W-:Y:S01]  /*4ebe0*/  @P3 STG.E desc[UR8][R10.64], R243 ;  /* 0x000000f30a003986 */ /* 0x0009e2000c101908 */
[----:B------:R-:W-:Y:S01]  /*4ebf0*/  VIADD R226, R0, 0x37 ;  /* 0x0000003700e27836 */ /* 0x000fe20000000000 */
[----:B------:R-:W-:Y:S01]  /*4ec00*/  ISETP.LT.AND P3, PT, R6, UR10, !P4 ;  /* 0x0000000a06007c0c */ /* 0x000fe2000e761270 */
[----:B------:R-:W-:Y:S01]  /*4ec10*/  ULDC UR10, c[0x0][0x228] ;  /* 0x00008a00000a7ab9 */ /* 0x000fe20000000800 */
[----:B-1----:R-:W-:-:S04]  /*4ec20*/  IMAD.WIDE R8, R225, 0x4, R2 ;  /* 0x00000004e1087825 */ /* 0x002fc800078e0202 */
[----:B----4-:R-:W-:Y:S01]  /*4ec30*/  IMAD.WIDE R10, R224, 0x4, R4 ;  /* 0x00000004e00a7825 */ /* 0x010fe200078e0204 */
[----:B------:R-:W-:Y:S01]  /*4ec40*/  ISETP.LT.AND P4, PT, R7, UR6, !P4 ;  /* 0x0000000607007c0c */ /* 0x000fe2000e781270 */
[----:B------:R-:W-:Y:S02]  /*4ec50*/  ULDC UR6, c[0x0][0x228] ;  /* 0x00008a0000067ab9 */ /* 0x000fe40000000800 */
[----:B------:R-:W-:Y:S01]  /*4ec60*/  VIADD R224, R225, UR28 ;  /* 0x0000001ce1e07c36 */ /* 0x000fe20008000000 */
[----:B------:R1:W-:Y:S01]  /*4ec70*/  @P1 STG.E desc[UR8][R10.64], R242 ;  /* 0x000000f20a001986 */ /* 0x0003e2000c101908 */
[----:B------:R-:W-:Y:S01]  /*4ec80*/  ISETP.GE.AND P1, PT, R226, UR4, PT ;  /* 0x00000004e2007c0c */ /* 0x000fe2000bf26270 */
[----:B------:R-:W-:Y:S01]  /*4ec90*/  ULDC UR4, c[0x0][0x22c] ;  /* 0x00008b0000047ab9 */ /* 0x000fe20000000800 */
[----:B------:R-:W-:Y:S01]  /*4eca0*/  IADD3 R226, R0, 0x38, RZ ;  /* 0x0000003800e27810 */ /* 0x000fe20007ffe0ff */
[----:B------:R4:W-:Y:S03]  /*4ecb0*/  @P6 STG.E desc[UR8][R8.64], R241 ;  /* 0x000000f108006986 */ /* 0x0009e6000c101908 */
        /* <DEDUP_REMOVED lines=10> */
[----:B------:R-:W-:Y:S01]  /*4ed60*/  ULDC UR6, c[0x0][0x228] ;  /* 0x00008a0000067ab9 */ /* 0x000fe20000000800 */
[----:B------:R-:W-:Y:S01]  /*4ed70*/  IADD3 R227, R0, 0x3a, RZ ;  /* 0x0000003a00e37810 */ /* 0x000fe20007ffe0ff */
[----:B------:R-:W-:Y:S01]  /*4ed80*/  ULDC UR10, c[0x0][0x228] ;  /* 0x00008a00000a7ab9 */ /* 0x000fe20000000800 */
[----:B-1----:R-:W-:-:S04]  /*4ed90*/  IMAD.WIDE R8, R224, 0x4, R4 ;  /* 0x00000004e0087825 */ /* 0x002fc800078e0204 */
[----:B----4-:R-:W-:Y:S02]  /*4eda0*/  VIADD R10, R224, UR28 ;  /* 0x0000001ce00a7c36 */ /* 0x010fe40008000000 */
[----:B------:R-:W-:Y:S02]  /*4edb0*/  VIADD R11, R0, 0x39 ;  /* 0x00000039000b7836 */ /* 0x000fe40000000000 */
[C---:B------:R-:W-:Y:S01]  /*4edc0*/  VIADD R226, R10.reuse, UR28 ;  /* 0x0000001c0ae27c36 */ /* 0x040fe20008000000 */
[----:B------:R1:W-:Y:S01]  /*4edd0*/  @P4 STG.E desc[UR8][R8.64], R246 ;  /* 0x000000f608004986 */ /* 0x0003e2000c101908 */
[C---:B------:R-:W-:Y:S01]  /*4ede0*/  IMAD.WIDE R224, R10.reuse, 0x4, R2 ;  /* 0x000000040ae07825 */ /* 0x040fe200078e0202 */
[----:B------:R-:W-:Y:S01]  /*4edf0*/  ISETP.GE.AND P4, PT, R11, UR4, PT ;  /* 0x000000040b007c0c */ /* 0x000fe2000bf86270 */
[----:B------:R-:W-:Y:S02]  /*4ee00*/  ULDC UR4, c[0x0][0x22c] ;  /* 0x00008b0000047ab9 */ /* 0x000fe40000000800 */
[----:B-1----:R-:W-:-:S04]  /*4ee10*/  IMAD.WIDE R8, R10, 0x4, R4 ;  /* 0x000000040a087825 */ /* 0x002fc800078e0204 */
[C---:B------:R-:W-:Y:S01]  /*4ee20*/  IMAD.WIDE R10, R226.reuse, 0x4, R2 ;  /* 0x00000004e20a7825 */ /* 0x040fe200078e0202 */
[----:B------:R1:W-:Y:S01]  /*4ee30*/  @P0 STG.E desc[UR8][R224.64], R245 ;  /* 0x000000f5e0000986 */ /* 0x0003e2000c101908 */
[----:B------:R-:W-:Y:S01]  /*4ee40*/  ISETP.GE.AND P0, PT, R227, UR4, PT ;  /* 0x00000004e3007c0c */ /* 0x000fe2000bf06270 */
[----:B------:R-:W-:Y:S02]  /*4ee50*/  ULDC UR4, c[0x0][0x228] ;  /* 0x00008a0000047ab9 */ /* 0x000fe40000000800 */
[----:B---3--:R-:W-:Y:S01]  /*4ee60*/  @P2 STG.E desc[UR8][R8.64], R244 ;  /* 0x000000f408002986 */ /* 0x008fe2000c101908 */
[----:B-1----:R-:W-:-:S03]  /*4ee70*/  VIADD R224, R226, UR28 ;  /* 0x0000001ce2e07c36 */ /* 0x002fc60008000000 */
[----:B--2---:R1:W-:Y:S02]  /*4ee80*/  @P3 STG.E desc[UR8][R10.64], R251 ;  /* 0x000000fb0a003986 */ /* 0x0043e4000c101908 */
[----:B-1----:R-:W-:Y:S02]  /*4ee90*/  IMAD.WIDE R10, R226, 0x4, R4 ;  /* 0x00000004e20a7825 */ /* 0x002fe400078e0204 */
[----:B------:R-:W2:Y:S04]  /*4eea0*/  LDL.LU R226, [R1+0x470] ;  /* 0x0004700001e27983 */ /* 0x000ea80000300800 */
[----:B------:R-:W3:Y:S04]  /*4eeb0*/  LDL.LU R227, [R1+0x670] ;  /* 0x0006700001e37983 */ /* 0x000ee80000300800 */
[----:B------:R-:W4:Y:S04]  /*4eec0*/  LDL.LU R239, [R1+0x270] ;  /* 0x0002700001ef7983 */ /* 0x000f280000300800 */
        /* <DEDUP_REMOVED lines=27> */
[----:B------:R-:W-:Y:S01]  /*4f080*/  ULDC UR6, c[0x0][0x228] ;  /* 0x00008a0000067ab9 */ /* 0x000fe20000000800 */
[C---:B-1----:R-:W-:Y:S01]  /*4f090*/  IMAD.WIDE R10, R224.reuse, 0x4, R4 ;  /* 0x00000004e00a7825 */ /* 0x042fe200078e0204 */
[----:B------:R-:W4:Y:S01]  /*4f0a0*/  LDL.LU R251, [R1+0x47c] ;  /* 0x00047c0001fb7983 */ /* 0x000f220000300800 */
[----:B------:R-:W-:-:S03]  /*4f0b0*/  IADD3 R224, R224, UR28, RZ ;  /* 0x0000001ce0e07c10 */ /* 0x000fc6000fffe0ff */
[----:B------:R1:W-:Y:S01]  /*4f0c0*/  @P1 STG.E desc[UR8][R10.64], R248 ;  /* 0x000000f80a001986 */ /* 0x0003e2000c101908 */
[----:B------:R-:W-:Y:S01]  /*4f0d0*/  ISETP.LT.AND P1, PT, R6, UR4, !P4 ;  /* 0x0000000406007c0c */ /* 0x000fe2000e721270 */
[----:B------:R-:W-:Y:S01]  /*4f0e0*/  IMAD.WIDE R8, R224, 0x4, R4 ;  /* 0x00000004e0087825 */ /* 0x000fe200078e0204 */
[----:B------:R-:W-:Y:S01]  /*4f0f0*/  ISETP.LT.AND P4, PT, R7, UR6, !P4 ;  /* 0x0000000607007c0c */ /* 0x000fe2000e781270 */
[----:B------:R-:W4:Y:S01]  /*4f100*/  LDL.LU R250, [R1+0x67c] ;  /* 0x00067c0001fa7983 */ /* 0x000f220000300800 */
[----:B------:R-:W-:Y:S01]  /*4f110*/  ULDC UR4, c[0x0][0x22c] ;  /* 0x00008b0000047ab9 */ /* 0x000fe20000000800 */
[----:B------:R-:W-:Y:S01]  /*4f120*/  VIADD R225, R0, 0x3d ;  /* 0x0000003d00e17836 */ /* 0x000fe20000000000 */
[----:B------:R-:W-:Y:S01]  /*4f130*/  ULDC UR6, c[0x0][0x228] ;  /* 0x00008a0000067ab9 */ /* 0x000fe20000000800 */
[----:B------:R-:W4:Y:S01]  /*4f140*/  LDL.LU R249, [R1+0x27c] ;  /* 0x00027c0001f97983 */ /* 0x000f220000300800 */
[----:B-1----:R-:W-:-:S03]  /*4f150*/  IMAD.WIDE R10, R224, 0x4, R2 ;  /* 0x00000004e00a7825 */ /* 0x002fc600078e0202 */
[----:B------:R-:W4:Y:S01]  /*4f160*/  LDL.LU R248, [R1+0x7c] ;  /* 0x00007c0001f87983 */ /* 0x000f220000300800 */
[----:B------:R-:W-:-:S03]  /*4f170*/  VIADD R224, R224, UR28 ;  /* 0x0000001ce0e07c36 */ /* 0x000fc60008000000 */
[----:B--2---:R1:W-:Y:S04]  /*4f180*/  @P2 STG.E desc[UR8][R10.64], R226 ;  /* 0x000000e20a002986 */ /* 0x0043e8000c101908 */
[----:B---3--:R2:W-:Y:S01]  /*4f190*/  @P6 STG.E desc[UR8][R8.64], R227 ;  /* 0x000000e308006986 */ /* 0x0085e2000c101908 */
[----:B-1----:R-:W-:-:S04]  /*4f1a0*/  IMAD.WIDE R10, R224, 0x4, R4 ;  /* 0x00000004e00a7825 */ /* 0x002fc800078e0204 */
[----:B--2---:R-:W-:-:S05]  /*4f1b0*/  IMAD.WIDE R8, R224, 0x4, R2 ;  /* 0x00000004e0087825 */ /* 0x004fca00078e0202 */
[----:B----4-:R-:W-:Y:S04]  /*4f1c0*/  @P1 STG.E desc[UR8][R8.64], R239 ;  /* 0x000000ef08001986 */ /* 0x010fe8000c101908 */
[----:B------:R1:W-:Y:S04]  /*4f1d0*/  @P4 STG.E desc[UR8][R10.64], R238 ;  /* 0x000000ee0a004986 */ /* 0x0003e8000c101908 */
[----:B-1----:R-:W2:Y:S01]  /*4f1e0*/  LDL.LU R238, [R1+0x680] ;  /* 0x0006800001ee7983 */ /* 0x002ea20000300800 */
[----:B------:R-:W-:Y:S01]  /*4f1f0*/  ISETP.GE.AND P2, PT, R225, UR4, PT ;  /* 0x00000004e1007c0c */ /* 0x000fe2000bf46270 */
[----:B------:R-:W-:Y:S01]  /*4f200*/  ULDC UR4, c[0x0][0x228] ;  /* 0x00008a0000047ab9 */ /* 0x000fe20000000800 */
[----:B------:R-:W-:Y:S01]  /*4f210*/  VIADD R225, R0, 0x3e ;  /* 0x0000003e00e17836 */ /* 0x000fe20000000000 */
[----:B------:R-:W-:Y:S01]  /*4f220*/  ISETP.LT.AND P6, PT, R6, UR4, !P0 ;  /* 0x0000000406007c0c */ /* 0x000fe2000c7c1270 */
[----:B------:R-:W-:Y:S01]  /*4f230*/  ULDC UR4, c[0x0][0x22c] ;  /* 0x00008b0000047ab9 */ /* 0x000fe20000000800 */
[----:B------:R-:W-:-:S02]  /*4f240*/  IADD3 R8, R224, UR28, RZ ;  /* 0x0000001ce0087c10 */ /* 0x000fc4000fffe0ff */
[----:B------:R-:W-:Y:S01]  /*4f250*/  ISETP.GE.AND P1, PT, R225, UR4, PT ;  /* 0x00000004e1007c0c */ /* 0x000fe2000bf26270 */
[----:B------:R-:W-:Y:S02]  /*4f260*/  ULDC UR4, c[0x0][0x228] ;  /* 0x00008a0000047ab9 */ /* 0x000fe40000000800 */
[----:B------:R-:W-:Y:S01]  /*4f270*/  ISETP.LT.AND P0, PT, R7, UR4, !P0 ;  /* 0x0000000407007c0c */ /* 0x000fe2000c701270 */
[----:B------:R-:W-:Y:S01]  /*4f280*/  IMAD.WIDE R10, R8, 0x4, R2 ;  /* 0x00000004080a7825 */ /* 0x000fe200078e0202 */
[----:B------:R-:W-:Y:S01]  /*4f290*/  ISETP.LT.AND P4, PT, R6, UR6, !P3 ;  /* 0x0000000606007c0c */ /* 0x000fe2000df81270 */
[----:B------:R-:W-:Y:S01]  /*4f2a0*/  ULDC UR4, c[0x0][0x22c] ;  /* 0x00008b0000047ab9 */ /* 0x000fe20000000800 */
[----:B------:R-:W-:Y:S01]  /*4f2b0*/  ULDC UR6, c[0x0][0x228] ;  /* 0x00008a0000067ab9 */ /* 0x000fe20000000800 */
[----:B------:R-:W-:Y:S01]  /*4f2c0*/  VIADD R9, R0, 0x3f ;  /* 0x0000003f00097836 */ /* 0x000fe20000000000 */
[----:B------:R1:W-:Y:S01]  /*4f2d0*/  @P6 STG.E desc[UR8][R10.64], R243 ;  /* 0x000000f30a006986 */ /* 0x0003e2000c101908 */
[----:B------:R-:W-:-:S03]  /*4f2e0*/  VIADD R224, R8, UR28 ;  /* 0x0000001c08e07c36 */ /* 0x000fc60008000000 */
[----:B------:R-:W-:Y:S01]  /*4f2f0*/  ISETP.GE.AND P6, PT, R9, UR4, PT ;  /* 0x0000000409007c0c */ /* 0x000fe2000bfc6270 */
[----:B------:R-:W-:Y:S01]  /*4f300*/  IMAD.WIDE R8, R8, 0x4, R4 ;  /* 0x0000000408087825 */ /* 0x000fe200078e0204 */
[----:B------:R-:W-:-:S03]  /*4f310*/  ULDC UR4, c[0x0][0x228] ;  /* 0x00008a0000047ab9 */ /* 0x000fc60000000800 */
[----:B------:R-:W-:Y:S01]  /*4f320*/  VIADD R225, R0, 0x40 ;  /* 0x0000004000e17836 */ /* 0x000fe20000000000 */
[----:B------:R-:W-:Y:S01]  /*4f330*/  ISETP.LT.AND P3, PT, R7, UR4, !P3 ;  /* 0x0000000407007c0c */ /* 0x000fe2000df61270 */
[----:B------:R-:W-:Y:S01]  /*4f340*/  ULDC UR4, c[0x0][0x22c] ;  /* 0x00008b0000047ab9 */ /* 0x000fe20000000800 */
[----:B-1----:R-:W-:Y:S01]  /*4f350*/  IMAD.WIDE R10, R224, 0x4, R2 ;  /* 0x00000004e00a7825 */ /* 0x002fe200078e0202 */
[----:B------:R1:W-:Y:S01]  /*4f360*/  @P0 STG.E desc[UR8][R8.64], R242 ;  /* 0x000000f208000986 */ /* 0x0003e2000c101908 */
[----:B------:R-:W-:Y:S01]  /*4f370*/  ISETP.GE.AND P0, PT, R225, UR4, PT ;  /* 0x00000004e1007c0c */ /* 0x000fe2000bf06270 */
[----:B------:R-:W-:Y:S02]  /*4f380*/  ULDC UR4, c[0x0][0x228] ;  /* 0x00008a0000047ab9 */ /* 0x000fe40000000800 */
[----:B------:R3:W-:Y:S01]  /*4f390*/  @P4 STG.E desc[UR8][R10.64], R241 ;  /* 0x000000f10a004986 */ /* 0x0007e2000c101908 */
[----:B------:R-:W-:Y:S01]  /*4f3a0*/  ISETP.LT.AND P4, PT, R6, UR4, !P5 ;  /* 0x0000000406007c0c */ /* 0x000fe2000ef81270 */
[----:B------:R-:W-:Y:S01]  /*4f3b0*/  ULDC UR4, c[0x0][0x228] ;  /* 0x00008a0000047ab9 */ /* 0x000fe20000000800 */
[----:B------:R-:W-:-:S02]  /*4f3c0*/  IADD3 R225, R224, UR28, RZ ;  /* 0x0000001ce0e17c10 */ /* 0x000fc4000fffe0ff */
[----:B------:R-:W-:Y:S01]  /*4f3d0*/  ISETP.LT.AND P5, PT, R7, UR4, !P5 ;  /* 0x0000000407007c0c */ /* 0x000fe2000efa1270 */
[----:B------:R-:W-:Y:S01]  /*4f3e0*/  ULDC UR4, c[0x0][0x228] ;  /* 0x00008a0000047ab9 */ /* 0x000fe20000000800 */
[----:B-1----:R-:W-:-:S04]  /*4f3f0*/  IMAD.WIDE R8, R224, 0x4, R4 ;  /* 0x00000004e0087825 */ /* 0x002fc800078e0204 */
[C---:B---3--:R-:W-:Y:S01]  /*4f400*/  IMAD.WIDE R10, R225.reuse, 0x4, R2 ;  /* 0x00000004e10a7825 */ /* 0x048fe200078e0202 */
[----:B------:R1:W-:Y:S01]  /*4f410*/  @P3 STG.E desc[UR8][R8.64], R240 ;  /* 0x000000f008003986 */ /* 0x0003e2000c101908 */
[----:B------:R-:W-:Y:S01]  /*4f420*/  ISETP.LT.AND P3, PT, R6, UR4, !P2 ;  /* 0x0000000406007c0c */ /* 0x000fe2000d761270 */
[----:B------:R-:W-:Y:S01]  /*4f430*/  ULDC UR4, c[0x0][0x22c] ;  /* 0x00008b0000047ab9 */ /* 0x000fe20000000800 */
[----:B------:R-:W-:Y:S01]  /*4f440*/  VIADD R226, R0, 0x41 ;  /* 0x0000004100e27836 */ /* 0x000fe20000000000 */
[----:B------:R3:W-:Y:S01]  /*4f450*/  @P4 STG.E desc[UR8][R10.64], R247 ;  /* 0x000000f70a004986 */ /* 0x0007e2000c101908 */
[----:B------:R-:W-:-:S03]  /*4f460*/  VIADD R224, R225, UR28 ;  /* 0x0000001ce1e07c36 */ /* 0x000fc60008000000 */
[----:B------:R-:W-:Y:S01]  /*4f470*/  ISETP.GE.AND P4, PT, R226, UR4, PT ;  /* 0x00000004e2007c0c */ /* 0x000fe2000bf86270 */
[----:B------:R-:W-:Y:S01]  /*4f480*/  ULDC UR4, c[0x0][0x228] ;  /* 0x00008a0000047ab9 */ /* 0x000fe20000000800 */
[----:B------:R-:W4:Y:S01]  /*4f490*/  LDL.LU R241, [R1+0x280] ;  /* 0x0002800001f17983 */ /* 0x000f220000300800 */
[----:B-1----:R-:W-:Y:S01]  /*4f4a0*/  IMAD.WIDE R8, R225, 0x4, R4 ;  /* 0x00000004e1087825 */ /* 0x002fe200078e0204 */
[----:B------:R-:W-:Y:S01]  /*4f4b0*/  ISETP.LT.AND P2, PT, R7, UR4, !P2 ;  /* 0x0000000407007c0c */ /* 0x000fe2000d741270 */
[----:B------:R-:W-:Y:S01]  /*4f4c0*/  ULDC UR4, c[0x0][0x228] ;  /* 0x00008a0000047ab9 */ /* 0x000fe20000000800 */
[----:B------:R-:W4:Y:S01]  /*4f4d0*/  LDL.LU R239, [R1+0x80] ;  /* 0x0000800001ef7983 */ /* 0x000f220000300800 */
[----:B---3--:R-:W-:-:S03]  /*4f4e0*/  IMAD.WIDE R10, R224, 0x4, R2 ;  /* 0x00000004e00a7825 */ /* 0x008fc600078e0202 */
[----:B------:R1:W-:Y:S01]  /*4f4f0*/  @P5 STG.E desc[UR8][R8.64], R246 ;  /* 0x000000f608005986 */ /* 0x0003e2000c101908 */
[----:B------:R-:W-:Y:S01]  /*4f500*/  ISETP.LT.AND P5, PT, R6, UR4, !P1 ;  /* 0x0000000406007c0c */ /* 0x000fe2000cfa1270 */
[----:B------:R-:W-:Y:S01]  /*4f510*/  VIADD R226, R0, 0x42 ;  /* 0x0000004200e27836 */ /* 0x000fe20000000000 */
[----:B------:R-:W-:Y:S01]  /*4f520*/  IADD3 R225, R224, UR28, RZ ;  /* 0x0000001ce0e17c10 */ /* 0x000fe2000fffe0ff */
[----:B------:R3:W-:Y:S01]  /*4f530*/  @P3 STG.E desc[UR8][R10.64], R245 ;  /* 0x000000f50a003986 */ /* 0x0007e2000c101908 */
[----:B------:R-:W-:Y:S01]  /*4f540*/  ISETP.LT.AND P1, PT, R7, UR6, !P1 ;  /* 0x0000000607007c0c */ /* 0x000fe2000cf21270 */
[----:B------:R-:W-:Y:S01]  /*4f550*/  ULDC UR4, c[0x0][0x22c] ;  /* 0x00008b0000047ab9 */ /* 0x000fe20000000800 */
[----:B------:R-:W-:Y:S01]  /*4f560*/  ISETP.LT.AND P3, PT, R6, UR10, !P6 ;  /* 0x0000000a06007c0c */ /* 0x000fe2000f761270 */
[----:B------:R-:W-:Y:S01]  /*4f570*/  ULDC UR6, c[0x0][0x228] ;  /* 0x00008a0000067ab9 */ /* 0x000fe20000000800 */
[----:B------:R-:W4:Y:S01]  /*4f580*/  LDL.LU R243, [R1+0x684] ;  /* 0x0006840001f37983 */ /* 0x000f220000300800 */
[----:B-1----:R-:W-:-:S04]  /*4f590*/  IMAD.WIDE R8, R225, 0x4, R2 ;  /* 0x00000004e1087825 */ /* 0x002fc800078e0202 */
[----:B---3--:R-:W-:Y:S01]  /*4f5a0*/  IMAD.WIDE R10, R224, 0x4, R4 ;  /* 0x00000004e00a7825 */ /* 0x008fe200078e0204 */
[----:B------:R-:W-:Y:S01]  /*4f5b0*/  ISETP.LT.AND P6, PT, R7, UR6, !P6 ;  /* 0x0000000607007c0c */ /* 0x000fe2000f7c1270 */
[----:B------:R-:W3:Y:S01]  /*4f5c0*/  LDL.LU R242, [R1+0x484] ;  /* 0x0004840001f27983 */ /* 0x000ee20000300800 */
[----:B------:R-:W-:Y:S01]  /*4f5d0*/  ULDC UR6, c[0x0][0x228] ;  /* 0x00008a0000067ab9 */ /* 0x000fe20000000800 */
[----:B------:R-:W-:Y:S02]  /*4f5e0*/  ULDC UR10, c[0x0][0x228] ;  /* 0x00008a00000a7ab9 */ /* 0x000fe40000000800 */
[----:B------:R1:W-:Y:S01]  /*4f5f0*/  @P2 STG.E desc[UR8][R10.64], R244 ;  /* 0x000000f40a002986 */ /* 0x0003e2000c101908 */
[----:B------:R-:W-:Y:S01]  /*4f600*/  ISETP.GE.AND P2, PT, R226, UR4, PT ;  /* 0x00000004e2007c0c */ /* 0x000fe2000bf46270 */
[----:B------:R-:W-:Y:S01]  /*4f610*/  VIADD R226, R0, 0x43 ;  /* 0x0000004300e27836 */ /* 0x000fe20000000000 */
[----:B------:R-:W-:Y:S01]  /*4f620*/  ULDC UR4, c[0x0][0x22c] ;  /* 0x00008b0000047ab9 */ /* 0x000fe20000000800 */
[----:B------:R-:W-:Y:S01]  /*4f630*/  VIADD R224, R225, UR28 ;  /* 0x0000001ce1e07c36 */ /* 0x000fe20008000000 */
[----:B------:R1:W-:Y:S02]  /*4f640*/  @P5 STG.E desc[UR8][R8.64], R251 ;  /* 0x000000fb08005986 */ /* 0x0003e4000c101908 */
[----:B------:R-:W-:Y:S01]  /*4f650*/  ISETP.GE.AND P5, PT, R226, UR4, PT ;  /* 0x00000004e2007c0c */ /* 0x000fe2000bfa6270 */
[----:B------:R-:W-:Y:S01]  /*4f660*/  ULDC UR4, c[0x0][0x228] ;  /* 0x00008a0000047ab9 */ /* 0x000fe20000000800 */
[----:B------:R-:W3:Y:S01]  /*4f670*/  LDL.LU R240, [R1+0x84] ;  /* 0x0000840001f07983 */ /* 0x000ee20000300800 */
[----:B-1----:R-:W-:-:S03]  /*4f680*/  IMAD.WIDE R10, R224, 0x4, R2 ;  /* 0x00000004e00a7825 */ /* 0x002fc600078e0202 */
[----:B------:R-:W3:Y:S01]  /*4f690*/  LDL.LU R247, [R1+0x688] ;  /* 0x0006880001f77983 */ /* 0x000ee20000300800 */
[----:B------:R-:W-:-:S03]  /*4f6a0*/  IMAD.WIDE R8, R225, 0x4, R4 ;  /* 0x00000004e1087825 */ /* 0x000fc600078e0204 */
[----:B------:R-:W3:Y:S04]  /*4f6b0*/  LDL.LU R246, [R1+0x488] ;  /* 0x0004880001f67983 */ /* 0x000ee80000300800 */
[----:B------:R1:W-:Y:S01]  /*4f6c0*/  @P1 STG.E desc[UR8][R8.64], R250 ;  /* 0x000000fa08001986 */ /* 0x0003e2000c101908 */
[----:B------:R-:W-:Y:S01]  /*4f6d0*/  ISETP.LT.AND P1, PT, R6, UR4, !P0 ;  /* 0x0000000406007c0c */ /* 0x000fe2000c721270 */
[----:B------:R-:W-:Y:S02]  /*4f6e0*/  ULDC UR4, c[0x0][0x22c] ;  /* 0x00008b0000047ab9 */ /* 0x000fe40000000800 */
[----:B------:R1:W-:Y:S04]  /*4f6f0*/  @P3 STG.E desc[UR8][R10.64], R249 ;  /* 0x000000f90a003986 */ /* 0x0003e8000c101908 */
[----:B------:R-:W3:Y:S01]  /*4f700*/  LDL.LU R245, [R1+0x288] ;  /* 0x0002880001f57983 */ /* 0x000ee20000300800 */
[----:B-1----:R-:W-:-:S03]  /*4f710*/  IMAD.WIDE R8, R224, 0x4, R4 ;  /* 0x00000004e0087825 */ /* 0x002fc600078e0204 */
[----:B------:R-:W3:Y:S01]  /*4f720*/  LDL.LU R244, [R1+0x88] ;  /* 0x0000880001f47983 */ /* 0x000ee20000300800 */
[----:B------:R-:W-:-:S03]  /*4f730*/  IADD3 R10, R224, UR28, RZ ;  /* 0x0000001ce00a7c10 */ /* 0x000fc6000fffe0ff */
[----:B------:R-:W3:Y:S02]  /*4f740*/  LDL.LU R251, [R1+0x68c] ;  /* 0x00068c0001fb7983 */ /* 0x000ee40000300800 */
[----:B------:R-:W-:Y:S02]  /*4f750*/  IMAD.WIDE R224, R10, 0x4, R2 ;  /* 0x000000040ae07825 */ /* 0x000fe400078e0202 */
[----:B------:R-:W3:Y:S04]  /*4f760*/  LDL.LU R250, [R1+0x48c] ;  /* 0x00048c0001fa7983 */ /* 0x000ee80000300800 */
[----:B------:R1:W-:Y:S04]  /*4f770*/  @P6 STG.E desc[UR8][R8.64], R248 ;  /* 0x000000f808006986 */ /* 0x0003e8000c101908 */
[----:B------:R-:W3:Y:S04]  /*4f780*/  LDL.LU R249, [R1+0x28c] ;  /* 0x00028c0001f97983 */ /* 0x000ee80000300800 */
[----:B-1----:R-:W3:Y:S04]  /*4f790*/  LDL.LU R248, [R1+0x8c] ;  /* 0x00008c0001f87983 */ /* 0x002ee80000300800 */
[----:B--2---:R1:W-:Y:S04]  /*4f7a0*/  @P1 STG.E desc[UR8][R224.64], R238 ;  /* 0x000000eee0001986 */ /* 0x0043e8000c101908 */
[----:B-1----:R-:W2:Y:S04]  /*4f7b0*/  LDL.LU R238, [R1+0x183c] ;  /* 0x00183c0001ee7983 */ /* 0x002ea80000300800 */
[----:B------:R-:W4:Y:S01]  /*4f7c0*/  LDL.LU R225, [R1+0x480] ;  /* 0x0004800001e17983 */ /* 0x000f220000300800 */
[----:B------:R-:W-:-:S02]  /*4f7d0*/  ISETP.LT.AND P0, PT, R7, UR6, !P0 ;  /* 0x0000000607007c0c */ /* 0x000fc4000c701270 */
[----:B------:R-:W-:Y:S01]  /*4f7e0*/  ISETP.LT.AND P3, PT, R6, UR10, !P4 ;  /* 0x0000000a06007c0c */ /* 0x000fe2000e761270 */
[----:B------:R-:W-:Y:S01]  /*4f7f0*/  VIADD R11, R0, 0x44 ;  /* 0x00000044000b7836 */ /* 0x000fe20000000000 */
[----:B------:R-:W-:Y:S01]  /*4f800*/  ULDC UR6, c[0x0][0x228] ;  /* 0x00008a0000067ab9 */ /* 0x000fe20000000800 */
[C---:B------:R-:W-:Y:S01]  /*4f810*/  VIADD R226, R10.reuse, UR28 ;  /* 0x0000001c0ae27c36 */ /* 0x040fe20008000000 */
[----:B------:R-:W-:Y:S01]  /*4f820*/  ULDC UR10, c[0x0][0x228] ;  /* 0x00008a00000a7ab9 */ /* 0x000fe20000000800 */
[----:B------:R-:W-:Y:S01]  /*4f830*/  IMAD.WIDE R8, R10, 0x4, R4 ;  /* 0x000000040a087825 */ /* 0x000fe200078e0204 */
[----:B------:R-:W-:Y:S01]  /*4f840*/  ISETP.GE.AND P6, PT, R11, UR4, PT ;  /* 0x000000040b007c0c */ /* 0x000fe2000bfc6270 */
[----:B------:R-:W-:Y:S02]  /*4f850*/  ULDC UR4, c[0x0][0x22c] ;  /* 0x00008b0000047ab9 */ /* 0x000fe40000000800 */
[----:B------:R-:W-:-:S04]  /*4f860*/  IMAD.WIDE R10, R226, 0x4, R2 ;  /* 0x00000004e20a7825 */ /* 0x000fc800078e0202 */
[----:B------:R-:W-:-:S05]  /*4f870*/  VIADD R227, R0, 0x45 ;  /* 0x0000004500e37836 */ /* 0x000fca0000000000 */
[----:B------:R-:W-:Y:S01]  /*4f880*/  ISETP.GE.AND P1, PT, R227, UR4, PT ;  /* 0x00000004e3007c0c */ /* 0x000fe2000bf26270 */
[----:B------:R-:W-:Y:S02]  /*4f890*/  ULDC UR4, c[0x0][0x228] ;  /* 0x00008a0000047ab9 */ /* 0x000fe40000000800 */
[C---:B------:R-:W-:Y:S01]  /*4f8a0*/  ISETP.LT.AND P4, PT, R7.reuse, UR4, !P4 ;  /* 0x0000000407007c0c */ /* 0x040fe2000e781270 */
[----:B------:R-:W-:Y:S01]  /*4f8b0*/  ULDC UR4, c[0x0][0x228] ;  /* 0x00008a0000047ab9 */ /* 0x000fe20000000800 */
[----:B----4-:R-:W-:Y:S04]  /*4f8c0*/  @P0 STG.E desc[UR8][R8.64], R225 ;  /* 0x000000e108000986 */ /* 0x010fe8000c101908 */
[----:B------:R1:W-:Y:S04]  /*4f8d0*/  @P3 STG.E desc[UR8][R10.64], R241 ;  /* 0x000000f10a003986 */ /* 0x0003e8000c101908 */
[----:B-1----:R-:W4:Y:S01]  /*4f8e0*/  LDL.LU R241, [R1+0x284] ;  /* 0x0002840001f17983 */ /* 0x002f220000300800 */
[----:B------:R-:W-:Y:S01]  /*4f8f0*/  ISETP.LT.AND P0, PT, R6, UR4, !P2 ;  /* 0x0000000406007c0c */ /* 0x000fe2000d701270 */
[----:B------:R-:W-:Y:S01]  /*4f900*/  VIADD R8, R0, 0x46 ;  /* 0x0000004600087836 */ /* 0x000fe20000000000 */
[C---:B------:R-:W-:Y:S01]  /*4f910*/  IADD3 R224, R226.reuse, UR28, RZ ;  /* 0x0000001ce2e07c10 */ /* 0x040fe2000fffe0ff */
[----:B------:R-:W-:Y:S01]  /*4f920*/  ULDC UR4, c[0x0][0x22c] ;  /* 0x00008b0000047ab9 */ /* 0x000fe20000000800 */
[----:B------:R-:W-:Y:S01]  /*4f930*/  IMAD.WIDE R10, R226, 0x4, R4 ;  /* 0x00000004e20a7825 */ /* 0x000fe200078e0204 */
[----:B------:R-:W-:Y:S01]  /*4f940*/  ISETP.LT.AND P2, PT, R7, UR6, !P2 ;  /* 0x0000000607007c0c */ /* 0x000fe2000d741270 */
[----:B------:R-:W-:Y:S01]  /*4f950*/  ULDC UR6, c[0x0][0x228] ;  /* 0x00008a0000067ab9 */ /* 0x000fe20000000800 */
[----:B------:R-:W-:Y:S01]  /*4f960*/  ISETP.GE.AND P3, PT, R8, UR4, PT ;  /* 0x0000000408007c0c */ /* 0x000fe2000bf66270 */
[----:B------:R-:W-:Y:S01]  /*4f970*/  VIADD R225, R0, 0x47 ;  /* 0x0000004700e17836 */ /* 0x000fe20000000000 */
[----:B------:R-:W-:Y:S01]  /*4f980*/  ULDC UR4, c[0x0][0x22c] ;  /* 0x00008b0000047ab9 */ /* 0x000fe20000000800 */
[----:B------:R-:W-:Y:S01]  /*4f990*/  IMAD.WIDE R8, R224, 0x4, R2 ;  /* 0x00000004e0087825 */ /* 0x000fe200078e0202 */
[----:B------:R1:W-:Y:S02]  /*4f9a0*/  @P4 STG.E desc[UR8][R10.64], R239 ;  /* 0x000000ef0a004986 */ /* 0x0003e4000c101908 */
[----:B------:R-:W-:Y:S01]  /*4f9b0*/  ISETP.GE.AND P4, PT, R225, UR4, PT ;  /* 0x00000004e1007c0c */ /* 0x000fe2000bf86270 */
[----:B------:R-:W-:Y:S01]  /*4f9c0*/  ULDC UR4, c[0x0][0x228] ;  /* 0x00008a0000047ab9 */ /* 0x000fe20000000800 */
[----:B------:R2:W-:Y:S01]  /*4f9d0*/  @P0 STG.E desc[UR8][R8.64], R243 ;  /* 0x000000f308000986 */ /* 0x0005e2000c101908 */
[----:B------:R-:W-:Y:S01]  /*4f9e0*/  ISETP.LT.AND P0, PT, R6, UR4, !P5 ;  /* 0x0000000406007c0c */ /* 0x000fe2000ef01270 */
[C-C-:B-1----:R-:W-:Y:S01]  /*4f9f0*/  IMAD.WIDE R10, R224.reuse, 0x4, R4.reuse ;  /* 0x00000004e00a7825 */ /* 0x142fe200078e0204 */
[C---:B------:R-:W-:Y:S01]  /*4fa00*/  ISETP.LT.AND P5, PT, R7.reuse, UR6, !P5 ;  /* 0x0000000607007c0c */ /* 0x040fe2000efa1270 */
[----:B------:R-:W-:Y:S01]  /*4fa10*/  ULDC UR4, c[0x0][0x228] ;  /* 0x00008a0000047ab9 */ /* 0x000fe20000000800 */
[----:B------:R-:W-:Y:S01]  /*4fa20*/  ULDC UR6, c[0x0][0x228] ;  /* 0x00008a0000067ab9 */ /* 0x000fe20000000800 */
[----:B------:R-:W-:Y:S01]  /*4fa30*/  VIADD R224, R224, UR28 ;  /* 0x0000001ce0e07c36 */ /* 0x000fe20008000000 */
[----:B---3--:R1:W-:Y:S01]  /*4fa40*/  @P2 STG.E desc[UR8][R10.64], R242 ;  /* 0x000000f20a002986 */ /* 0x0083e2000c101908 */
[----:B------:R-:W-:Y:S01]  /*4fa50*/  VIADD R225, R0, 0x48 ;  /* 0x0000004800e17836 */ /* 0x000fe20000000000 */
[----:B------:R-:W-:Y:S01]  /*4fa60*/  ISETP.LT.AND P2, PT, R6, UR4, !P6 ;  /* 0x0000000406007c0c */ /* 0x000fe2000f741270 */
[C---:B--2---:R-:W-:Y:S01]  /*4fa70*/  IMAD.WIDE R8, R224.reuse, 0x4, R4 ;  /* 0x00000004e0087825 */ /* 0x044fe200078e0204 */
[----:B------:R-:W-:Y:S01]  /*4fa80*/  ULDC UR4, c[0x0][0x22c] ;  /* 0x00008b0000047ab9 */ /* 0x000fe20000000800 */
[----:B------:R-:W-:Y:S01]  /*4fa90*/  ISETP.LT.AND P6, PT, R7, UR6, !P6 ;  /* 0x0000000607007c0c */ /* 0x000fe2000f7c1270 */
[----:B------:R-:W-:Y:S01]  /*4faa0*/  ULDC UR6, c[0x0][0x228] ;  /* 0x00008a0000067ab9 */ /* 0x000fe20000000800 */
[C---:B-1----:R-:W-:Y:S01]  /*4fab0*/  IMAD.WIDE R10, R224.reuse, 0x4, R2 ;  /* 0x00000004e00a7825 */ /* 0x042fe200078e0202 */
[----:B------:R-:W-:-:S03]  /*4fac0*/  IADD3 R224, R224, UR28, RZ ;  /* 0x0000001ce0e07c10 */ /* 0x000fc6000fffe0ff */
[----:B------:R-:W-:Y:S01]  /*4fad0*/  VIADD R226, R0, 0x49 ;  /* 0x0000004900e27836 */ /* 0x000fe20000000000 */
[----:B----4-:R1:W-:Y:S01]  /*4fae0*/  @P0 STG.E desc[UR8][R10.64], R241 ;  /* 0x000000f10a000986 */ /* 0x0103e2000c101908 */
[----:B------:R-:W-:Y:S01]  /*4faf0*/  ISETP.GE.AND P0, PT, R225, UR4, PT ;  /* 0x00000004e1007c0c */ /* 0x000fe2000bf06270 */
[----:B------:R-:W-:Y:S02]  /*4fb00*/  ULDC UR4, c[0x0][0x228] ;  /* 0x00008a0000047ab9 */ /* 0x000fe40000000800 */
[----:B------:R2:W-:Y:S01]  /*4fb10*/  @P5 STG.E desc[UR8][R8.64], R240 ;  /* 0x000000f008005986 */ /* 0x0005e2000c101908 */
[----:B------:R-:W-:Y:S01]  /*4fb20*/  ISETP.LT.AND P5, PT, R6, UR4, !P1 ;  /* 0x0000000406007c0c */ /* 0x000fe2000cfa1270 */
[C---:B------:R-:W-:Y:S01]  /*4fb30*/  VIADD R225, R224.reuse, UR28 ;  /* 0x0000001ce0e17c36 */ /* 0x040fe20008000000 */
[----:B------:R-:W-:Y:S01]  /*4fb40*/  ULDC UR4, c[0x0][0x22c] ;  /* 0x00008b0000047ab9 */ /* 0x000fe20000000800 */
[----:B-1----:R-:W-:-:S04]  /*4fb50*/  IMAD.WIDE R10, R224, 0x4, R4 ;  /* 0x00000004e00a7825 */ /* 0x002fc800078e0204 */
[----:B--2---:R-:W-:-:S05]  /*4fb60*/  IMAD.WIDE R8, R224, 0x4, R2 ;  /* 0x00000004e0087825 */ /* 0x004fca00078e0202 */
[----:B------:R1:W-:Y:S01]  /*4fb70*/  @P2 STG.E desc[UR8][R8.64], R247 ;  /* 0x000000f708002986 */ /* 0x0003e2000c101908 */
[----:B------:R-:W-:Y:S01]  /*4fb80*/  ISETP.GE.AND P2, PT, R226, UR4, PT ;  /* 0x00000004e2007c0c */ /* 0x000fe2000bf46270 */
[----:B------:R-:W-:Y:S02]  /*4fb90*/  ULDC UR4, c[0x0][0x228] ;  /* 0x00008a0000047ab9 */ /* 0x000fe40000000800 */
[----:B------:R2:W-:Y:S01]  /*4fba0*/  @P6 STG.E desc[UR8][R10.64], R246 ;  /* 0x000000f60a006986 */ /* 0x0005e2000c101908 */
[----:B------:R-:W-:Y:S01]  /*4fbb0*/  ISETP.LT.AND P1, PT, R7, UR4, !P1 ;  /* 0x0000000407007c0c */ /* 0x000fe2000cf21270 */
[----:B------:R-:W-:Y:S01]  /*4fbc0*/  ULDC UR4, c[0x0][0x22c] ;  /* 0x00008b0000047ab9 */ /* 0x000fe20000000800 */
[----:B-1----:R-:W-:-:S04]  /*4fbd0*/  IMAD.WIDE R8, R225, 0x4, R2 ;  /* 0x00000004e1087825 */ /* 0x002fc800078e0202 */
[----:B--2---:R-:W-:Y:S01]  /*4fbe0*/  VIADD R10, R0, 0x4a ;  /* 0x0000004a000a7836 */ /* 0x004fe20000000000 */
[----:B------:R1:W-:Y:S01]  /*4fbf0*/  @P5 STG.E desc[UR8][R8.64], R245 ;  /* 0x000000f508005986 */ /* 0x0003e2000c101908 */
[----:B------:R-:W-:Y:S02]  /*4fc00*/  ISETP.LT.AND P6, PT, R6, UR6, !P3 ;  /* 0x0000000606007c0c */ /* 0x000fe4000dfc1270 */
[----:B------:R-:W-:Y:S01]  /*4fc10*/  IADD3 R224, R225, UR28, RZ ;  /* 0x0000001ce1e07c10 */ /* 0x000fe2000fffe0ff */
[----:B------:R-:W-:Y:S01]  /*4fc20*/  VIADD R226, R0, 0x4c ;  /* 0x0000004c00e27836 */ /* 0x000fe20000000000 */
[----:B------:R-:W-:Y:S01]  /*4fc30*/  ISETP.GE.AND P5, PT, R10, UR4, PT ;  /* 0x000000040a007c0c */ /* 0x000fe2000bfa6270 */
[----:B------:R-:W-:Y:S01]  /*4fc40*/  ULDC UR4, c[0x0][0x228] ;  /* 0x00008a0000047ab9 */ /* 0x000fe20000000800 */
[----:B------:R-:W-:Y:S01]  /*4fc50*/  ULDC UR6, c[0x0][0x228] ;  /* 0x00008a0000067ab9 */ /* 0x000fe20000000800 */
[----:B------:R-:W-:Y:S01]  /*4fc60*/  ISETP.LT.AND P3, PT, R7, UR4, !P3 ;  /* 0x0000000407007c0c */ /* 0x000fe2000df61270 */
[----:B------:R-:W-:Y:S01]  /*4fc70*/  ULDC UR4, c[0x0][0x22c] ;  /* 0x00008b0000047ab9 */ /* 0x000fe20000000800 */
[----:B-1----:R-:W-:-:S04]  /*4fc80*/  IMAD.WIDE R8, R225, 0x4, R4 ;  /* 0x00000004e1087825 */ /* 0x002fc800078e0204 */
[----:B------:R-:W-:Y:S01]  /*4fc90*/  VIADD R225, R0, 0x4b ;  /* 0x0000004b00e17836 */ /* 0x000fe20000000000 */
[----:B------:R1:W-:Y:S01]  /*4fca0*/  @P1 STG.E desc[UR8][R8.64], R244 ;  /* 0x000000f408001986 */ /* 0x0003e2000c101908 */
[----:B------:R-:W-:-:S03]  /*4fcb0*/  IMAD.WIDE R10, R224, 0x4, R2 ;  /* 0x00000004e00a7825 */ /* 0x000fc600078e0202 */
[----:B------:R-:W-:Y:S01]  /*4fcc0*/  ISETP.GE.AND P1, PT, R225, UR4, PT ;  /* 0x00000004e1007c0c */ /* 0x000fe2000bf26270 */
[C---:B------:R-:W-:Y:S01]  /*4fcd0*/  VIADD R225, R224.reuse, UR28 ;  /* 0x0000001ce0e17c36 */ /* 0x040fe20008000000 */
[----:B------:R2:W-:Y:S01]  /*4fce0*/  @P6 STG.E desc[UR8][R10.64], R251 ;  /* 0x000000fb0a006986 */ /* 0x0005e2000c101908 */
[----:B------:R-:W-:Y:S01]  /*4fcf0*/  ULDC UR4, c[0x0][0x228] ;  /* 0x00008a0000047ab9 */ /* 0x000fe20000000800 */
[----:B-1----:R-:W-:Y:S02]  /*4fd00*/  IMAD.WIDE R8, R224, 0x4, R4 ;  /* 0x00000004e0087825 */ /* 0x002fe400078e0204 */
[----:B------:R-:W-:-:S03]  /*4fd10*/  IADD3 R224, R225, UR28, RZ ;  /* 0x0000001ce1e07c10 */ /* 0x000fc6000fffe0ff */
[----:B------:R1:W-:Y:S01]  /*4fd20*/  @P3 STG.E desc[UR8][R8.64], R250 ;  /* 0x000000fa08003986 */ /* 0x0003e2000c101908 */
[----:B--2---:R-:W-:-:S04]  /*4fd30*/  IMAD.WIDE R10, R225, 0x4, R2 ;  /* 0x00000004e10a7825 */ /* 0x004fc800078e0202 */
        /* <DEDUP_REMOVED lines=12> */
[----:B------:R-:W-:Y:S01]  /*4fe00*/  ISETP.LT.AND P4, PT, R7, UR4, !P4 ;  /* 0x0000000407007c0c */ /* 0x000fe2000e781270 */
[----:B------:R-:W-:Y:S01]  /*4fe10*/  ULDC UR4, c[0x0][0x228] ;  /* 0x00008a0000047ab9 */ /* 0x000fe20000000800 */
[----:B------:R-:W4:Y:S01]  /*4fe20*/  LDL.LU R246, [R1+0x498] ;  /* 0x0004980001f67983 */ /* 0x000f220000300800 */
[----:B------:R-:W-:Y:S01]  /*4fe30*/  ISETP.LT.AND P3, PT, R6, UR4, !P0 ;  /* 0x0000000406007c0c */ /* 0x000fe2000c761270 */
[----:B------:R-:W-:Y:S02]  /*4fe40*/  ULDC UR4, c[0x0][0x22c] ;  /* 0x00008b0000047ab9 */ /* 0x000fe40000000800 */
[----:B------:R-:W4:Y:S04]  /*4fe50*/  LDL.LU R245, [R1+0x298] ;  /* 0x0002980001f57983 */ /* 0x000f280000300800 */
[----:B------:R1:W-:Y:S01]  /*4fe60*/  @P6 STG.E desc[UR8][R10.64], R249 ;  /* 0x000000f90a006986 */ /* 0x0003e2000c101908 */
[----:B------:R-:W-:Y:S01]  /*4fe70*/  ISETP.GE.AND P6, PT, R226, UR4, PT ;  /* 0x00000004e2007c0c */ /* 0x000fe2000bfc6270 */
[----:B------:R-:W-:-:S02]  /*4fe80*/  ULDC UR4, c[0x0][0x228] ;  /* 0x00008a0000047ab9 */ /* 0x000fc40000000800 */
[----:B------:R-:W-:Y:S01]  /*4fe90*/  ISETP.LT.AND P0, PT, R7, UR4, !P0 ;  /* 0x0000000407007c0c */ /* 0x000fe2000c701270 */
[----:B------:R-:W-:Y:S01]  /*4fea0*/  ULDC UR4, c[0x0][0x228] ;  /* 0x00008a0000047ab9 */ /* 0x000fe20000000800 */
[----:B------:R1:W-:Y:S01]  /*4feb0*/  @P4 STG.E desc[UR8][R8.64], R248 ;  /* 0x000000f808004986 */ /* 0x0003e2000c101908 */
[----:B------:R-:W-:-:S03]  /*4fec0*/  ISETP.LT.AND P4, PT, R6, UR4, !P2 ;  /* 0x0000000406007c0c */ /* 0x000fc6000d781270 */
[----:B------:R-:W4:Y:S01]  /*4fed0*/  LDL.LU R244, [R1+0x98] ;  /* 0x0000980001f47983 */ /* 0x000f220000300800 */
[----:B-1----:R-:W-:Y:S01]  /*4fee0*/  IMAD.WIDE R10, R224, 0x4, R2 ;  /* 0x00000004e00a7825 */ /* 0x002fe200078e0202 */
[----:B------:R-:W-:Y:S01]  /*4fef0*/  ISETP.LT.AND P2, PT, R7, UR6, !P2 ;  /* 0x0000000607007c0c */ /* 0x000fe2000d741270 */
[----:B------:R-:W-:Y:S01]  /*4ff00*/  ULDC UR4, c[0x0][0x22c] ;  /* 0x00008b0000047ab9 */ /* 0x000fe20000000800 */
[----:B------:R-:W-:Y:S01]  /*4ff10*/  ULDC UR6, c[0x0][0x228] ;  /* 0x00008a0000067ab9 */ /* 0x000fe20000000800 */
[----:B------:R-:W-:Y:S01]  /*4ff20*/  VIADD R226, R0, 0x4d ;  /* 0x0000004d00e27836 */ /* 0x000fe20000000000 */
[----:B------:R-:W4:Y:S04]  /*4ff30*/  LDL.LU R250, [R1+0x49c] ;  /* 0x00049c0001fa7983 */ /* 0x000f280000300800 */
[----:B------:R-:W4:Y:S04]  /*4ff40*/  LDL.LU R249, [R1+0x29c] ;  /* 0x00029c0001f97983 */ /* 0x000f280000300800 */
[----:B------:R-:W4:Y:S04]  /*4ff50*/  LDL.LU R248, [R1+0x9c] ;  /* 0x00009c0001f87983 */ /* 0x000f280000300800 */
[----:B--2---:R1:W-:Y:S01]  /*4ff60*/  @P3 STG.E desc[UR8][R10.64], R225 ;  /* 0x000000e10a003986 */ /* 0x0043e2000c101908 */
[----:B------:R-:W-:Y:S01]  /*4ff70*/  ISETP.LT.AND P3, PT, R6, UR10, !P5 ;  /* 0x0000000a06007c0c */ /* 0x000fe2000ef61270 */
[----:B------:R-:W-:Y:S01]  /*4ff80*/  ULDC UR10, c[0x0][0x228] ;  /* 0x00008a00000a7ab9 */ /* 0x000fe20000000800 */
[----:B-1----:R-:W-:-:S02]  /*4ff90*/  VIADD R225, R224, UR28 ;  /* 0x0000001ce0e17c36 */ /* 0x002fc40008000000 */
[----:B------:R-:W-:-:S04]  /*4ffa0*/  IMAD.WIDE R10, R224, 0x4, R4 ;  /* 0x00000004e00a7825 */ /* 0x000fc800078e0204 */
[C-C-:B------:R-:W-:Y:S01]  /*4ffb0*/  IMAD.WIDE R8, R225.reuse, 0x4, R2.reuse ;  /* 0x00000004e1087825 */ /* 0x140fe200078e0202 */
[----:B---3--:R1:W-:Y:S01]  /*4ffc0*/  @P0 STG.E desc[UR8][R10.64], R227 ;  /* 0x000000e30a000986 */ /* 0x0083e2000c101908 */
[----:B------:R-:W-:Y:S01]  /*4ffd0*/  ISETP.GE.AND P0, PT, R226, UR4, PT ;  /* 0x00000004e2007c0c */ /* 0x000fe2000bf06270 */
[----:B------:R-:W-:Y:S01]  /*4ffe0*/  ULDC UR4, c[0x0][0x22c] ;  /* 0x00008b0000047ab9 */ /* 0x000fe20000000800 */
[----:B------:R-:W-:Y:S01]  /*4fff0*/  VIADD R224, R225, UR28 ;  /* 0x0000001ce1e07c36 */ /* 0x000fe20008000000 */
[----:B----4-:R2:W-:Y:S01]  /*50000*/  @P4 STG.E desc[UR8][R8.64], R239 ;  /* 0x000000ef08004986 */ /* 0x0105e2000c101908 */
[----:B------:R-:W-:Y:S02]  /*50010*/  IADD3 R226, R0, 0x4e, RZ ;  /* 0x0000004e00e27810 */ /* 0x000fe40007ffe0ff */
[----:B------:R-:W-:Y:S01]  /*50020*/  ISETP.LT.AND P5, PT, R7, UR6, !P5 ;  /* 0x0000000607007c0c */ /* 0x000fe2000efa1270 */
[----:B------:R-:W-:Y:S01]  /*50030*/  ULDC UR6, c[0x0][0x228] ;  /* 0x00008a0000067ab9 */ /* 0x000fe20000000800 */
[----:B------:R-:W-:Y:S01]  /*50040*/  ISETP.GE.AND P4, PT, R226, UR4, PT ;  /* 0x00000004e2007c0c */ /* 0x000fe2000bf86270 */
[----:B------:R-:W-:Y:S01]  /*50050*/  ULDC UR4, c[0x0][0x228] ;  /* 0x00008a0000047ab9 */ /* 0x000fe20000000800 */
[----:B-1----:R-:W-:-:S04]  /*50060*/  IMAD.WIDE R10, R224, 0x4, R2 ;  /* 0x00000004e00a7825 */ /* 0x002fc800078e0202 */
[----:B--2---:R-:W-:-:S05]  /*50070*/  IMAD.WIDE R8, R225, 0x4, R4 ;  /* 0x00000004e1087825 */ /* 0x004fca00078e0204 */
        /* <DEDUP_REMOVED lines=10> */
[----:B--2---:R-:W-:Y:S02]  /*50120*/  VIADD R10, R224, UR28 ;  /* 0x0000001ce00a7c36 */ /* 0x004fe40008000000 */
[----:B------:R-:W-:Y:S02]  /*50130*/  VIADD R11, R0, 0x4f ;  /* 0x0000004f000b7836 */ /* 0x000fe40000000000 */
[C---:B------:R-:W-:Y:S01]  /*50140*/  VIADD R226, R10.reuse, UR28 ;  /* 0x0000001c0ae27c36 */ /* 0x040fe20008000000 */
[----:B------:R1:W-:Y:S01]  /*50150*/  @P5 STG.E desc[UR8][R8.64], R241 ;  /* 0x000000f108005986 */ /* 0x0003e2000c101908 */
[----:B------:R-:W-:Y:S01]  /*50160*/  IMAD.WIDE R224, R10, 0x4, R2 ;  /* 0x000000040ae07825 */ /* 0x000fe200078e0202 */
[----:B------:R-:W-:Y:S01]  /*50170*/  ISETP.GE.AND P5, PT, R11, UR4, PT ;  /* 0x000000040b007c0c */ /* 0x000fe2000bfa6270 */
[----:B------:R-:W-:-:S03]  /*50180*/  ULDC UR4, c[0x0][0x22c] ;  /* 0x00008b0000047ab9 */ /* 0x000fc60000000800 */
[----:B------:R-:W-:Y:S01]  /*50190*/  @P2 STG.E desc[UR8][R224.64], R240 ;  /* 0x000000f0e0002986 */ /* 0x000fe2000c101908 */
[----:B-1----:R-:W-:-:S04]  /*501a0*/  IMAD.WIDE R8, R10, 0x4, R4 ;  /* 0x000000040a087825 */ /* 0x002fc800078e0204 */
[----:B------:R-:W-:Y:S01]  /*501b0*/  IMAD.WIDE R10, R226, 0x4, R2 ;  /* 0x00000004e20a7825 */ /* 0x000fe200078e0202 */
[----:B------:R-:W-:Y:S04]  /*501c0*/  @P1 STG.E desc[UR8][R8.64], R247 ;  /* 0x000000f708001986 */ /* 0x000fe8000c101908 */
[----:B------:R1:W-:Y:S04]  /*501d0*/  @P3 STG.E desc[UR8][R10.64], R251 ;  /* 0x000000fb0a003986 */ /* 0x0003e8000c101908 */
[----:B-1----:R-:W2:Y:S01]  /*501e0*/  LDL.LU R251, [R1+0x69c] ;  /* 0x00069c0001fb7983 */ /* 0x002ea20000300800 */
[----:B------:R-:W-:Y:S01]  /*501f0*/  ISETP.GE.AND P2, PT, R227, UR4, PT ;  /* 0x00000004e3007c0c */ /* 0x000fe2000bf46270 */
[----:B------:R-:W-:-:S02]  /*50200*/  ULDC UR4, c[0x0][0x228] ;  /* 0x00008a0000047ab9 */ /* 0x000fc40000000800 */
[C---:B------:R-:W-:Y:S01]  /*50210*/  ISETP.LT.AND P6, PT, R7.reuse, UR4, !P6 ;  /* 0x0000000407007c0c */ /* 0x040fe2000f7c1270 */
[----:B------:R-:W-:Y:S02]  /*50220*/  ULDC UR4, c[0x0][0x228] ;  /* 0x00008a0000047ab9 */ /* 0x000fe40000000800 */
        /* <DEDUP_REMOVED lines=16> */
[----:B------:R-:W-:Y:S01]  /*50330*/  ULDC UR4, c[0x0][0x228] ;  /* 0x00008a0000047ab9 */ /* 0x000fe20000000800 */
[----:B------:R-:W-:Y:S01]  /*50340*/  ISETP.LT.AND P4, PT, R7, UR6, !P4 ;  /* 0x0000000607007c0c */ /* 0x000fe2000e781270 */
[----:B------:R-:W-:Y:S01]  /*50350*/  ULDC UR6, c[0x0][0x228] ;  /* 0x00008a0000067ab9 */ /* 0x000fe20000000800 */
[C---:B-1----:R-:W-:Y:S01]  /*50360*/  IMAD.WIDE R10, R224.reuse, 0x4, R4 ;  /* 0x00000004e00a7825 */ /* 0x042fe200078e0204 */
[----:B------:R-:W-:-:S04]  /*50370*/  IADD3 R224, R224, UR28, RZ ;  /* 0x0000001ce0e07c10 */ /* 0x000fc8000fffe0ff */
[----:B------:R1:W-:Y:S01]  /*50380*/  @P0 STG.E desc[UR8][R10.64], R244 ;  /* 0x000000f40a000986 */ /* 0x0003e2000c101908 */
[----:B------:R-:W-:Y:S01]  /*50390*/  ISETP.LT.AND P0, PT, R6, UR4, !P5 ;  /* 0x0000000406007c0c */ /* 0x000fe2000ef01270 */
[----:B---3--:R-:W-:-:S04]  /*503a0*/  IMAD.WIDE R8, R224, 0x4, R4 ;  /* 0x00000004e0087825 */ /* 0x008fc800078e0204 */
[----:B-1----:R-:W-:Y:S01]  /*503b0*/  IMAD.WIDE R10, R224, 0x4, R2 ;  /* 0x00000004e00a7825 */ /* 0x002fe200078e0202 */
[----:B------:R-:W-:-:S03]  /*503c0*/  ULDC UR4, c[0x0][0x22c] ;  /* 0x00008b0000047ab9 */ /* 0x000fc60000000800 */
[----:B------:R-:W-:Y:S01]  /*503d0*/  VIADD R224, R224, UR28 ;  /* 0x0000001ce0e07c36 */ /* 0x000fe20008000000 */
[----:B------:R-:W-:Y:S01]  /*503e0*/  ISETP.LT.AND P5, PT, R7, UR6, !P5 ;  /* 0x0000000607007c0c */ /* 0x000fe2000efa1270 */
[----:B------:R-:W-:Y:S01]  /*503f0*/  VIADD R225, R0, 0x53 ;  /* 0x0000005300e17836 */ /* 0x000fe20000000000 */
[----:B------:R-:W-:Y:S01]  /*50400*/  ULDC UR6, c[0x0][0x228] ;  /* 0x00008a0000067ab9 */ /* 0x000fe20000000800 */
[----:B--2---:R-:W-:Y:S04]  /*50410*/  @P1 STG.E desc[UR8][R10.64], R251 ;  /* 0x000000fb0a001986 */ /* 0x004fe8000c101908 */
[----:B------:R1:W-:Y:S02]  /*50420*/  @P4 STG.E desc[UR8][R8.64], R250 ;  /* 0x000000fa08004986 */ /* 0x0003e4000c101908 */
[----:B-1----:R-:W-:-:S04]  /*50430*/  IMAD.WIDE R8, R224, 0x4, R2 ;  /* 0x00000004e0087825 */ /* 0x002fc800078e0202 */
[C---:B------:R-:W-:Y:S01]  /*50440*/  IMAD.WIDE R10, R224.reuse, 0x4, R4 ;  /* 0x00000004e00a7825 */ /* 0x040fe200078e0204 */
[----:B------:R1:W-:Y:S02]  /*50450*/  @P0 STG.E desc[UR8][R8.64], R249 ;  /* 0x000000f908000986 */ /* 0x0003e4000c101908 */
[----:B-1----:R-:W-:Y:S02]  /*50460*/  IADD3 R8, R224, UR28, RZ ;  /* 0x0000001ce0087c10 */ /* 0x002fe4000fffe0ff */
        /* <DEDUP_REMOVED lines=15> */
[----:B------:R1:W-:Y:S04]  /*50560*/  @P5 STG.E desc[UR8][R10.64], R248 ;  /* 0x000000f80a005986 */ /* 0x0003e8000c101908 */
[----:B-1----:R-:W4:Y:S01]  /*50570*/  LDL.LU R248, [R1+0x2ac] ;  /* 0x0002ac0001f87983 */ /* 0x002f220000300800 */
[----:B------:R-:W-:Y:S01]  /*50580*/  ISETP.GE.AND P1, PT, R225, UR4, PT ;  /* 0x00000004e1007c0c */ /* 0x000fe2000bf26270 */
[----:B------:R-:W-:Y:S01]  /*50590*/  ULDC UR4, c[0x0][0x228] ;  /* 0x00008a0000047ab9 */ /* 0x000fe20000000800 */
[----:B------:R-:W-:Y:S01]  /*505a0*/  VIADD R225, R0, 0x54 ;  /* 0x0000005400e17836 */ /* 0x000fe20000000000 */
[----:B------:R-:W-:Y:S01]  /*505b0*/  ISETP.LT.AND P4, PT, R6, UR4, !P2 ;  /* 0x0000000406007c0c */ /* 0x000fe2000d781270 */
[----:B------:R-:W-:-:S03]  /*505c0*/  ULDC UR4, c[0x0][0x22c] ;  /* 0x00008b0000047ab9 */ /* 0x000fc60000000800 */
[----:B------:R-:W-:Y:S01]  /*505d0*/  ISETP.GE.AND P0, PT, R225, UR4, PT ;  /* 0x00000004e1007c0c */ /* 0x000fe2000bf06270 */
[----:B------:R-:W-:Y:S01]  /*505e0*/  ULDC UR4, c[0x0][0x228] ;  /* 0x00008a0000047ab9 */ /* 0x000fe20000000800 */
[----:B------:R-:W-:Y:S01]  /*505f0*/  IMAD.WIDE R10, R8, 0x4, R2 ;  /* 0x00000004080a7825 */ /* 0x000fe200078e0202 */
[----:B------:R-:W-:Y:S01]  /*50600*/  ISETP.LT.AND P2, PT, R7, UR4, !P2 ;  /* 0x0000000407007c0c */ /* 0x000fe2000d741270 */
[----:B------:R-:W-:Y:S01]  /*50610*/  ULDC UR4, c[0x0][0x22c] ;  /* 0x00008b0000047ab9 */ /* 0x000fe20000000800 */
[----:B------:R-:W-:Y:S01]  /*50620*/  ISETP.LT.AND P5, PT, R6, UR6, !P3 ;  /* 0x0000000606007c0c */ /* 0x000fe2000dfa1270 */
[C---:B------:R-:W-:Y:S01]  /*50630*/  VIADD R9, R0.reuse, 0x55 ;  /* 0x0000005500097836 */ /* 0x040fe20000000000 */
[----:B------:R-:W-:Y:S01]  /*50640*/  ULDC UR6, c[0x0][0x228] ;  /* 0x00008a0000067ab9 */ /* 0x000fe20000000800 */
[----:B------:R-:W-:Y:S01]  /*50650*/  VIADD R225, R0, 0x56 ;  /* 0x0000005600e17836 */ /* 0x000fe20000000000 */
[----:B--2---:R1:W-:Y:S02]  /*50660*/  @P4 STG.E desc[UR8][R10.64], R224 ;  /* 0x000000e00a004986 */ /* 0x0043e4000c101908 */
[----:B------:R-:W-:Y:S01]  /*50670*/  ISETP.GE.AND P4, PT, R9, UR4, PT ;  /* 0x0000000409007c0c */ /* 0x000fe2000bf86270 */
[----:B------:R-:W-:-:S02]  /*50680*/  ULDC UR4, c[0x0][0x228] ;  /* 0x00008a0000047ab9 */ /* 0x000fc40000000800 */
[----:B------:R-:W-:Y:S01]  /*50690*/  ISETP.LT.AND P3, PT, R7, UR4, !P3 ;  /* 0x0000000407007c0c */ /* 0x000fe2000df61270 */
[----:B------:R-:W-:Y:S01]  /*506a0*/  ULDC UR4, c[0x0][0x22c] ;  /* 0x00008b0000047ab9 */ /* 0x000fe20000000800 */
[C---:B-1----:R-:W-:Y:S02]  /*506b0*/  VIADD R224, R8.reuse, UR28 ;  /* 0x0000001c08e07c36 */ /* 0x042fe40008000000 */
[----:B------:R-:W-:-:S04]  /*506c0*/  IMAD.WIDE R8, R8, 0x4, R4 ;  /* 0x0000000408087825 */ /* 0x000fc800078e0204 */
[----:B------:R-:W-:Y:S01]  /*506d0*/  IMAD.WIDE R10, R224, 0x4, R2 ;  /* 0x00000004e00a7825 */ /* 0x000fe200078e0202 */
[----:B---3--:R1:W-:Y:S01]  /*506e0*/  @P2 STG.E desc[UR8][R8.64], R226 ;  /* 0x000000e208002986 */ /* 0x0083e2000c101908 */
[----:B------:R-:W-:Y:S01]  /*506f0*/  ISETP.GE.AND P2, PT, R225, UR4, PT ;  /* 0x00000004e1007c0c */ /* 0x000fe2000bf46270 */
[----:B------:R-:W-:Y:S02]  /*50700*/  ULDC UR4, c[0x0][0x228] ;  /* 0x00008a0000047ab9 */ /* 0x000fe40000000800 */
[----:B----4-:R2:W-:Y:S01]  /*50710*/  @P5 STG.E desc[UR8][R10.64], R227 ;  /* 0x000000e30a005986 */ /* 0x0105e2000c101908 */
[----:B------:R-:W-:Y:S01]  /*50720*/  ISETP.LT.AND P5, PT, R6, UR4, !P6 ;  /* 0x0000000406007c0c */ /* 0x000fe2000f7a1270 */
[----:B------:R-:W-:Y:S01]  /*50730*/  ULDC UR4, c[0x0][0x228] ;  /* 0x00008a0000047ab9 */ /* 0x000fe20000000800 */
[C---:B------:R-:W-:Y:S02]  /*50740*/  IADD3 R225, R224.reuse, UR28, RZ ;  /* 0x0000001ce0e17c10 */ /* 0x040fe4000fffe0ff */
[----:B------:R-:W-:Y:S01]  /*50750*/  ISETP.LT.AND P6, PT, R7, UR4, !P6 ;  /* 0x0000000407007c0c */ /* 0x000fe2000f7c1270 */
[----:B------:R-:W-:Y:S01]  /*50760*/  ULDC UR4, c[0x0][0x228] ;  /* 0x00008a0000047ab9 */ /* 0x000fe20000000800 */
[----:B-1----:R-:W-:-:S04]  /*50770*/  IMAD.WIDE R8, R224, 0x4, R4 ;  /* 0x00000004e0087825 */ /* 0x002fc800078e0204 */
[C---:B--2---:R-:W-:Y:S01]  /*50780*/  IMAD.WIDE R10, R225.reuse, 0x4, R2 ;  /* 0x00000004e10a7825 */ /* 0x044fe200078e0202 */
        /* <DEDUP_REMOVED lines=8> */
[----:B-1----:R-:W-:Y:S01]  /*50810*/  IMAD.WIDE R8, R225, 0x4, R4 ;  /* 0x00000004e1087825 */ /* 0x002fe200078e0204 */
[----:B------:R-:W-:Y:S01]  /*50820*/  ISETP.LT.AND P1, PT, R7, UR4, !P1 ;  /* 0x0000000407007c0c */ /* 0x000fe2000cf21270 */
[----:B------:R-:W-:Y:S01]  /*50830*/  ULDC UR4, c[0x0][0x228] ;  /* 0x00008a0000047ab9 */ /* 0x000fe20000000800 */
[----:B------:R-:W3:Y:S01]  /*50840*/  LDL.LU R239, [R1+0x4b0] ;  /* 0x0004b00001ef7983 */ /* 0x000ee20000300800 */
[----:B--2---:R-:W-:-:S03]  /*50850*/  IMAD.WIDE R10, R224, 0x4, R2 ;  /* 0x00000004e00a7825 */ /* 0x004fc600078e0202 */
        /* <DEDUP_REMOVED lines=9> */
[----:B------:R-:W-:Y:S01]  /*508f0*/  ULDC UR10, c[0x0][0x228] ;  /* 0x00008a00000a7ab9 */ /* 0x000fe20000000800 */
[----:B-1----:R-:W-:-:S04]  /*50900*/  IMAD.WIDE R8, R225, 0x4, R2 ;  /* 0x00000004e1087825 */ /* 0x002fc800078e0202 */
[----:B--2---:R-:W-:-:S05]  /*50910*/  IMAD.WIDE R10, R224, 0x4, R4 ;  /* 0x00000004e00a7825 */ /* 0x004fca00078e0204 */
[----:B------:R1:W-:Y:S01]  /*50920*/  @P1 STG.E desc[UR8][R10.64], R240 ;  /* 0x000000f00a001986 */ /* 0x0003e2000c101908 */
[----:B------:R-:W-:Y:S01]  /*50930*/  ISETP.GE.AND P1, PT, R226, UR4, PT ;  /* 0x00000004e2007c0c */ /* 0x000fe2000bf26270 */
[----:B------:R-:W-:Y:S01]  /*50940*/  VIADD R226, R0, 0x59 ;  /* 0x0000005900e27836 */ /* 0x000fe20000000000 */
[----:B------:R-:W-:Y:S01]  /*50950*/  ULDC UR4, c[0x0][0x22c] ;  /* 0x00008b0000047ab9 */ /* 0x000fe20000000800 */
[----:B------:R-:W-:Y:S01]  /*50960*/  VIADD R224, R225, UR28 ;  /* 0x0000001ce1e07c36 */ /* 0x000fe20008000000 */
[----:B------:R2:W-:Y:S01]  /*50970*/  @P6 STG.E desc[UR8][R8.64], R247 ;  /* 0x000000f708006986 */ /* 0x0005e2000c101908 */
        /* <DEDUP_REMOVED lines=16> */
[----:B--2---:R-:W-:-:S03]  /*50a80*/  IADD3 R10, R224, UR28, RZ ;  /* 0x0000001ce00a7c10 */ /* 0x004fc6000fffe0ff */
[----:B------:R-:W-:Y:S01]  /*50a90*/  VIADD R11, R0, 0x5a ;  /* 0x0000005a000b7836 */ /* 0x000fe20000000000 */
[----:B------:R1:W-:Y:S01]  /*50aa0*/  @P4 STG.E desc[UR8][R8.64], R244 ;  /* 0x000000f408004986 */ /* 0x0003e2000c101908 */
[----:B------:R-:W-:-:S03]  /*50ab0*/  IMAD.WIDE R224, R10, 0x4, R2 ;  /* 0x000000040ae07825 */ /* 0x000fc600078e0202 */
[----:B------:R-:W-:Y:S01]  /*50ac0*/  ISETP.GE.AND P4, PT, R11, UR4, PT ;  /* 0x000000040b007c0c */ /* 0x000fe2000bf86270 */
[----:B------:R-:W-:Y:S01]  /*50ad0*/  ULDC UR4, c[0x0][0x22c] ;  /* 0x00008b0000047ab9 */ /* 0x000fe20000000800 */
[C---:B------:R-:W-:Y:S01]  /*50ae0*/  VIADD R226, R10.reuse, UR28 ;  /* 0x0000001c0ae27c36 */ /* 0x040fe20008000000 */
[----:B------:R2:W-:Y:S01]  /*50af0*/  @P0 STG.E desc[UR8][R224.64], R251 ;  /* 0x000000fbe0000986 */ /* 0x0005e2000c101908 */
[----:B------:R-:W-:Y:S01]  /*50b00*/  ISETP.GE.AND P0, PT, R227, UR4, PT ;  /* 0x00000004e3007c0c */ /* 0x000fe2000bf06270 */
[----:B------:R-:W-:Y:S01]  /*50b10*/  ULDC UR4, c[0x0][0x228] ;  /* 0x00008a0000047ab9 */ /* 0x000fe20000000800 */
[----:B-1----:R-:W-:Y:S01]  /*50b20*/  IMAD.WIDE R8, R10, 0x4, R4 ;  /* 0x000000040a087825 */ /* 0x002fe200078e0204 */
[----:B------:R-:W-:Y:S01]  /*50b30*/  ISETP.LT.AND P5, PT, R7, UR4, !P5 ;  /* 0x0000000407007c0c */ /* 0x000fe2000efa1270 */
[----:B------:R-:W-:Y:S02]  /*50b40*/  ULDC UR4, c[0x0][0x228] ;  /* 0x00008a0000047ab9 */ /* 0x000fe40000000800 */
[C---:B------:R-:W-:Y:S01]  /*50b50*/  IMAD.WIDE R10, R226.reuse, 0x4, R2 ;  /* 0x00000004e20a7825 */ /* 0x040fe200078e0202 */
[----:B------:R1:W-:Y:S01]  /*50b60*/  @P2 STG.E desc[UR8][R8.64], R250 ;  /* 0x000000fa08002986 */ /* 0x0003e2000c101908 */
[----:B--2---:R-:W-:-:S03]  /*50b70*/  IADD3 R224, R226, UR28, RZ ;  /* 0x0000001ce2e07c10 */ /* 0x004fc6000fffe0ff */
[----:B------:R2:W-:Y:S01]  /*50b80*/  @P3 STG.E desc[UR8][R10.64], R249 ;  /* 0x000000f90a003986 */ /* 0x0005e2000c101908 */
[----:B-1----:R-:W-:-:S03]  /*50b90*/  IMAD.WIDE R8, R226, 0x4, R4 ;  /* 0x00000004e2087825 */ /* 0x002fc600078e0204 */
[----:B------:R-:W4:Y:S04]  /*50ba0*/  LDL.LU R226, [R1+0xb0] ;  /* 0x0000b00001e27983 */ /* 0x000f280000300800 */
[----:B------:R-:W4:Y:S01]  /*50bb0*/  LDL.LU R227, [R1+0x2b0] ;  /* 0x0002b00001e37983 */ /* 0x000f220000300800 */
[----:B--2---:R-:W-:-:S03]  /*50bc0*/  VIADD R10, R0, 0x5c ;  /* 0x0000005c000a7836 */ /* 0x004fc60000000000 */
[----:B------:R-:W2:Y:S04]  /*50bd0*/  LDL.LU R243, [R1+0x4b4] ;  /* 0x0004b40001f37983 */ /* 0x000ea80000300800 */
[----:B------:R-:W2:Y:S01]  /*50be0*/  LDL.LU R242, [R1+0x6b4] ;  /* 0x0006b40001f27983 */ /* 0x000ea20000300800 */
[----:B------:R-:W-:Y:S01]  /*50bf0*/  ISETP.LT.AND P3, PT, R6, UR4, !P1 ;  /* 0x0000000406007c0c */ /* 0x000fe2000cf61270 */
[----:B------:R-:W-:Y:S02]  /*50c00*/  ULDC UR4, c[0x0][0x22c] ;  /* 0x00008b0000047ab9 */ /* 0x000fe40000000800 */
[----:B------:R-:W2:Y:S01]  /*50c10*/  LDL.LU R241, [R1+0xb4] ;  /* 0x0000b40001f17983 */ /* 0x000ea20000300800 */
[----:B------:R-:W-:-:S03]  /*50c20*/  VIADD R225, R0, 0x5d ;  /* 0x0000005d00e17836 */ /* 0x000fc60000000000 */
[----:B------:R-:W2:Y:S04]  /*50c30*/  LDL.LU R240, [R1+0x2b4] ;  /* 0x0002b40001f07983 */ /* 0x000ea80000300800 */
[----:B------:R-:W2:Y:S01]  /*50c40*/  LDL.LU R247, [R1+0x4b8] ;  /* 0x0004b80001f77983 */ /* 0x000ea20000300800 */
[----:B------:R-:W-:Y:S01]  /*50c50*/  ISETP.GE.AND P2, PT, R10, UR4, PT ;  /* 0x000000040a007c0c */ /* 0x000fe2000bf46270 */
[----:B------:R-:W-:Y:S02]  /*50c60*/  ULDC UR4, c[0x0][0x22c] ;  /* 0x00008b0000047ab9 */ /* 0x000fe40000000800 */
[----:B------:R-:W2:Y:S04]  /*50c70*/  LDL.LU R246, [R1+0x6b8] ;  /* 0x0006b80001f67983 */ /* 0x000ea80000300800 */
[----:B------:R-:W2:Y:S04]  /*50c80*/  LDL.LU R245, [R1+0xb8] ;  /* 0x0000b80001f57983 */ /* 0x000ea80000300800 */
[----:B------:R-:W2:Y:S04]  /*50c90*/  LDL.LU R244, [R1+0x2b8] ;  /* 0x0002b80001f47983 */ /* 0x000ea80000300800 */
[----:B------:R-:W2:Y:S04]  /*50ca0*/  LDL.LU R251, [R1+0x4bc] ;  /* 0x0004bc0001fb7983 */ /* 0x000ea80000300800 */
[----:B------:R-:W2:Y:S04]  /*50cb0*/  LDL.LU R250, [R1+0x6bc] ;  /* 0x0006bc0001fa7983 */ /* 0x000ea80000300800 */
[----:B------:R1:W-:Y:S01]  /*50cc0*/  @P5 STG.E desc[UR8][R8.64], R248 ;  /* 0x000000f808005986 */ /* 0x0003e2000c101908 */
[----:B------:R-:W-:Y:S01]  /*50cd0*/  ISETP.GE.AND P5, PT, R225, UR4, PT ;  /* 0x00000004e1007c0c */ /* 0x000fe2000bfa6270 */
[----:B------:R-:W-:Y:S01]  /*50ce0*/  IMAD.WIDE R10, R224, 0x4, R2 ;  /* 0x00000004e00a7825 */ /* 0x000fe200078e0202 */
[----:B------:R-:W-:Y:S01]  /*50cf0*/  ISETP.LT.AND P1, PT, R7, UR6, !P1 ;  /* 0x0000000607007c0c */ /* 0x000fe2000cf21270 */
[----:B------:R-:W2:Y:S01]  /*50d00*/  LDL.LU R249, [R1+0xbc] ;  /* 0x0000bc0001f97983 */ /* 0x000ea20000300800 */
[----:B------:R-:W-:Y:S01]  /*50d10*/  ULDC UR4, c[0x0][0x228] ;  /* 0x00008a0000047ab9 */ /* 0x000fe20000000800 */
[----:B------:R-:W-:-:S02]  /*50d20*/  ULDC UR6, c[0x0][0x228] ;  /* 0x00008a0000067ab9 */ /* 0x000fc40000000800 */
[----:B-1----:R-:W2:Y:S04]  /*50d30*/  LDL.LU R248, [R1+0x2bc] ;  /* 0x0002bc0001f87983 */ /* 0x002ea80000300800 */
[----:B------:R-:W4:Y:S01]  /*50d40*/  LDL.LU R225, [R1+0x6b0] ;  /* 0x0006b00001e17983 */ /* 0x000f220000300800 */
[----:B------:R-:W-:-:S04]  /*50d50*/  IMAD.WIDE R8, R224, 0x4, R4 ;  /* 0x00000004e0087825 */ /* 0x000fc800078e0204 */
[----:B------:R-:W-:Y:S01]  /*50d60*/  VIADD R224, R224, UR28 ;  /* 0x0000001ce0e07c36 */ /* 0x000fe20008000000 */
[----:B---3--:R1:W-:Y:S01]  /*50d70*/  @P3 STG.E desc[UR8][R10.64], R239 ;  /* 0x000000ef0a003986 */ /* 0x0083e2000c101908 */
[----:B------:R-:W-:Y:S01]  /*50d80*/  ISETP.LT.AND P3, PT, R6, UR4, !P6 ;  /* 0x0000000406007c0c */ /* 0x000fe2000f761270 */
[----:B------:R-:W-:Y:S01]  /*50d90*/  ULDC UR4, c[0x0][0x228] ;  /* 0x00008a0000047ab9 */ /* 0x000fe20000000800 */
[C---:B------:R-:W-:Y:S01]  /*50da0*/  ISETP.LT.AND P6, PT, R7.reuse, UR6, !P6 ;  /* 0x0000000607007c0c */ /* 0x040fe2000f7c1270 */
[----:B------:R-:W-:Y:S01]  /*50db0*/  ULDC UR6, c[0x0][0x228] ;  /* 0x00008a0000067ab9 */ /* 0x000fe20000000800 */
[----:B-1----:R-:W-:Y:S01]  /*50dc0*/  IMAD.WIDE R10, R224, 0x4, R2 ;  /* 0x00000004e00a7825 */ /* 0x002fe200078e0202 */
[----:B------:R-:W3:Y:S04]  /*50dd0*/  LDL.LU R239, [R1+0x1838] ;  /* 0x0018380001ef7983 */ /* 0x000ee80000300800 */
[----:B----4-:R1:W-:Y:S01]  /*50de0*/  @P1 STG.E desc[UR8][R8.64], R225 ;  /* 0x000000e108001986 */ /* 0x0103e2000c101908 */
[----:B------:R-:W-:Y:S01]  /*50df0*/  ISETP.LT.AND P1, PT, R6, UR4, !P4 ;  /* 0x0000000406007c0c */ /* 0x000fe2000e721270 */
[----:B------:R-:W-:Y:S01]  /*50e00*/  ULDC UR4, c[0x0][0x22c] ;  /* 0x00008b0000047ab9 */ /* 0x000fe20000000800 */
[----:B------:R-:W-:Y:S01]  /*50e10*/  ISETP.LT.AND P4, PT, R7, UR6, !P4 ;  /* 0x0000000607007c0c */ /* 0x000fe2000e781270 */
[----:B------:R4:W-:Y:S01]  /*50e20*/  @P3 STG.E desc[UR8][R10.64], R226 ;  /* 0x000000e20a003986 */ /* 0x0009e2000c101908 */
[----:B------:R-:W-:Y:S01]  /*50e30*/  ULDC UR6, c[0x0][0x228] ;  /* 0x00008a0000067ab9 */ /* 0x000fe20000000800 */
[----:B-1----:R-:W-:-:S02]  /*50e40*/  VIADD R225, R0, 0x5e ;  /* 0x0000005e00e17836 */ /* 0x002fc40000000000 */
[C-C-:B------:R-:W-:Y:S01]  /*50e50*/  IMAD.WIDE R8, R224.reuse, 0x4, R4.reuse ;  /* 0x00000004e0087825 */ /* 0x140fe200078e0204 */
[----:B------:R-:W-:Y:S02]  /*50e60*/  IADD3 R224, R224, UR28, RZ ;  /* 0x0000001ce0e07c10 */ /* 0x000fe4000fffe0ff */
[----:B------:R-:W-:Y:S01]  /*50e70*/  ISETP.GE.AND P3, PT, R225, UR4, PT ;  /* 0x00000004e1007c0c */ /* 0x000fe2000bf66270 */
[----:B------:R-:W-:Y:S01]  /*50e80*/  ULDC UR4, c[0x0][0x228] ;  /* 0x00008a0000047ab9 */ /* 0x000fe20000000800 */
[----:B------:R1:W-:Y:S01]  /*50e90*/  @P6 STG.E desc[UR8][R8.64], R227 ;  /* 0x000000e308006986 */ /* 0x0003e2000c101908 */
[----:B------:R-:W-:Y:S01]  /*50ea0*/  VIADD R225, R0, 0x5f ;  /* 0x0000005f00e17836 */ /* 0x000fe20000000000 */
[----:B------:R-:W-:Y:S01]  /*50eb0*/  ISETP.LT.AND P6, PT, R6, UR4, !P0 ;  /* 0x0000000406007c0c */ /* 0x000fe2000c7c1270 */
[----:B----4-:R-:W-:Y:S01]  /*50ec0*/  IMAD.WIDE R10, R224, 0x4, R4 ;  /* 0x00000004e00a7825 */ /* 0x010fe200078e0204 */
[----:B------:R-:W-:-:S03]  /*50ed0*/  ULDC UR4, c[0x0][0x22c] ;  /* 0x00008b0000047ab9 */ /* 0x000fc60000000800 */
[C-C-:B-1----:R-:W-:Y:S01]  /*50ee0*/  IMAD.WIDE R8, R224.reuse, 0x4, R2.reuse ;  /* 0x00000004e0087825 */ /* 0x142fe200078e0202 */
[----:B------:R-:W4:Y:S04]  /*50ef0*/  LDL.LU R227, [R1+0x6c0] ;  /* 0x0006c00001e37983 */ /* 0x000f280000300800 */
[----:B--2---:R1:W-:Y:S01]  /*50f00*/  @P1 STG.E desc[UR8][R8.64], R243 ;  /* 0x000000f308001986 */ /* 0x0043e2000c101908 */
[----:B------:R-:W-:Y:S01]  /*50f10*/  ISETP.GE.AND P1, PT, R225, UR4, PT ;  /* 0x00000004e1007c0c */ /* 0x000fe2000bf26270 */
[----:B------:R-:W-:Y:S02]  /*50f20*/  ULDC UR4, c[0x0][0x228] ;  /* 0x00008a0000047ab9 */ /* 0x000fe40000000800 */
[----:B------:R2:W-:Y:S01]  /*50f30*/  @P4 STG.E desc[UR8][R10.64], R242 ;  /* 0x000000f20a004986 */ /* 0x0005e2000c101908 */
[----:B------:R-:W-:Y:S01]  /*50f40*/  ISETP.LT.AND P0, PT, R7, UR4, !P0 ;  /* 0x0000000407007c0c */ /* 0x000fe2000c701270 */
[----:B------:R-:W-:Y:S01]  /*50f50*/  ULDC UR4, c[0x0][0x22c] ;  /* 0x00008b0000047ab9 */ /* 0x000fe20000000800 */
[----:B-1----:R-:W-:Y:S01]  /*50f60*/  VIADD R8, R224, UR28 ;  /* 0x0000001ce0087c36 */ /* 0x002fe20008000000 */
[----:B------:R-:W-:Y:S01]  /*50f70*/  ISETP.LT.AND P4, PT, R6, UR6, !P2 ;  /* 0x0000000606007c0c */ /* 0x000fe2000d781270 */
[----:B------:R-:W-:Y:S01]  /*50f80*/  VIADD R9, R0, 0x60 ;  /* 0x0000006000097836 */ /* 0x000fe20000000000 */
[----:B------:R-:W-:Y:S01]  /*50f90*/  ULDC UR6, c[0x0][0x228] ;  /* 0x00008a0000067ab9 */ /* 0x000fe20000000800 */
[C---:B--2---:R-:W-:Y:S01]  /*50fa0*/  IMAD.WIDE R10, R8.reuse, 0x4, R2 ;  /* 0x00000004080a7825 */ /* 0x044fe200078e0202 */
[----:B------:R-:W-:-:S04]  /*50fb0*/  IADD3 R224, R8, UR28, RZ ;  /* 0x0000001c08e07c10 */ /* 0x000fc8000fffe0ff */
[----:B------:R1:W-:Y:S01]  /*50fc0*/  @P6 STG.E desc[UR8][R10.64], R241 ;  /* 0x000000f10a006986 */ /* 0x0003e2000c101908 */
[----:B------:R-:W-:Y:S01]  /*50fd0*/  ISETP.GE.AND P6, PT, R9, UR4, PT ;  /* 0x0000000409007c0c */ /* 0x000fe2000bfc6270 */
[----:B------:R-:W-:Y:S01]  /*50fe0*/  IMAD.WIDE R8, R8, 0x4, R4 ;  /* 0x0000000408087825 */ /* 0x000fe200078e0204 */
[----:B------:R-:W-:-:S03]  /*50ff0*/  ULDC UR4, c[0x0][0x228] ;  /* 0x00008a0000047ab9 */ /* 0x000fc60000000800 */
[----:B------:R-:W-:Y:S01]  /*51000*/  VIADD R225, R0, 0x61 ;  /* 0x0000006100e17836 */ /* 0x000fe20000000000 */
[----:B------:R-:W-:Y:S01]  /*51010*/  ISETP.LT.AND P2, PT, R7, UR4, !P2 ;  /* 0x0000000407007c0c */ /* 0x000fe2000d741270 */
[----:B------:R-:W-:Y:S01]  /*51020*/  ULDC UR4, c[0x0][0x22c] ;  /* 0x00008b0000047ab9 */ /* 0x000fe20000000800 */
[----:B------:R2:W-:Y:S01]  /*51030*/  @P0 STG.E desc[UR8][R8.64], R240 ;  /* 0x000000f008000986 */ /* 0x0005e2000c101908 */
[----:B-1----:R-:W-:Y:S01]  /*51040*/  IMAD.WIDE R10, R224, 0x4, R2 ;  /* 0x00000004e00a7825 */ /* 0x002fe200078e0202 */
[----:B------:R-:W-:Y:S01]  /*51050*/  ISETP.GE.AND P0, PT, R225, UR4, PT ;  /* 0x00000004e1007c0c */ /* 0x000fe2000bf06270 */
[----:B------:R-:W-:-:S03]  /*51060*/  ULDC UR4, c[0x0][0x228] ;  /* 0x00008a0000047ab9 */ /* 0x000fc60000000800 */
[----:B------:R1:W-:Y:S01]  /*51070*/  @P4 STG.E desc[UR8][R10.64], R247 ;  /* 0x000000f70a004986 */ /* 0x0003e2000c101908 */
[----:B------:R-:W-:Y:S01]  /*51080*/  ISETP.LT.AND P4, PT, R6, UR4, !P5 ;  /* 0x0000000406007c0c */ /* 0x000fe2000ef81270 */
[C---:B------:R-:W-:Y:S01]  /*51090*/  VIADD R225, R224.reuse, UR28 ;  /* 0x0000001ce0e17c36 */ /* 0x040fe20008000000 */
[----:B------:R-:W-:Y:S01]  /*510a0*/  ULDC UR4, c[0x0][0x228] ;  /* 0x00008a0000047ab9 */ /* 0x000fe20000000800 */
[----:B--2---:R-:W-:Y:S01]  /*510b0*/  IMAD.WIDE R8, R224, 0x4, R4 ;  /* 0x00000004e0087825 */ /* 0x004fe200078e0204 */
[----:B------:R-:W-:Y:S01]  /*510c0*/  ISETP.LT.AND P5, PT, R7, UR4, !P5 ;  /* 0x0000000407007c0c */ /* 0x000fe2000efa1270 */
[----:B------:R-:W-:Y:S02]  /*510d0*/  ULDC UR4, c[0x0][0x228] ;  /* 0x00008a0000047ab9 */ /* 0x000fe40000000800 */
[----:B------:R-:W-:Y:S01]  /*510e0*/  VIADD R226, R0, 0x62 ;  /* 0x0000006200e27836 */ /* 0x000fe20000000000 */
[----:B------:R2:W-:Y:S01]  /*510f0*/  @P2 STG.E desc[UR8][R8.64], R246 ;  /* 0x000000f608002986 */ /* 0x0005e2000c101908 */
[----:B-1----:R-:W-:Y:S01]  /*51100*/  IMAD.WIDE R10, R225, 0x4, R2 ;  /* 0x00000004e10a7825 */ /* 0x002fe200078e0202 */
[----:B------:R-:W-:Y:S01]  /*51110*/  ISETP.LT.AND P2, PT, R6, UR4, !P3 ;  /* 0x0000000406007c0c */ /* 0x000fe2000df41270 */
[----:B------:R-:W-:-:S03]  /*51120*/  ULDC UR4, c[0x0][0x22c] ;  /* 0x00008b0000047ab9 */ /* 0x000fc60000000800 */
[----:B------:R1:W-:Y:S01]  /*51130*/  @P4 STG.E desc[UR8][R10.64], R245 ;  /* 0x000000f50a004986 */ /* 0x0003e2000c101908 */
[----:B------:R-:W-:Y:S01]  /*51140*/  ISETP.GE.AND P4, PT, R226, UR4, PT ;  /* 0x00000004e2007c0c */ /* 0x000fe2000bf86270 */
[----:B------:R-:W-:Y:S02]  /*51150*/  ULDC UR4, c[0x0][0x228] ;  /* 0x00008a0000047ab9 */ /* 0x000fe40000000800 */
[----:B------:R-:W-:Y:S01]  /*51160*/  ISETP.LT.AND P3, PT, R7, UR4, !P3 ;  /* 0x0000000407007c0c */ /* 0x000fe2000df61270 */
[C---:B--2---:R-:W-:Y:S01]  /*51170*/  IMAD.WIDE R8, R225.reuse, 0x4, R4 ;  /* 0x00000004e1087825 */ /* 0x044fe200078e0204 */
[----:B------:R-:W-:Y:S01]  /*51180*/  IADD3 R224, R225, UR28, RZ ;  /* 0x0000001ce1e07c10 */ /* 0x000fe2000fffe0ff */
[----:B------:R-:W-:-:S03]  /*51190*/  ULDC UR4, c[0x0][0x228] ;  /* 0x00008a0000047ab9 */ /* 0x000fc60000000800 */
[----:B------:R2:W-:Y:S01]  /*511a0*/  @P5 STG.E desc[UR8][R8.64], R244 ;  /* 0x000000f408005986 */ /* 0x0005e2000c101908 */
[----:B-1----:R-:W-:-:S04]  /*511b0*/  IMAD.WIDE R10, R224, 0x4, R2 ;  /* 0x00000004e00a7825 */ /* 0x002fc800078e0202 */
[C---:B------:R-:W-:Y:S01]  /*511c0*/  VIADD R225, R224.reuse, UR28 ;  /* 0x0000001ce0e17c36 */ /* 0x040fe20008000000 */
[----:B------:R1:W-:Y:S01]  /*511d0*/  @P2 STG.E desc[UR8][R10.64], R251 ;  /* 0x000000fb0a002986 */ /* 0x0003e2000c101908 */
[----:B--2---:R-:W-:-:S04]  /*511e0*/  IMAD.WIDE R8, R224, 0x4, R4 ;  /* 0x00000004e0087825 */ /* 0x004fc800078e0204 */
[C---:B------:R-:W-:Y:S01]  /*511f0*/  VIADD R224, R225.reuse, UR28 ;  /* 0x0000001ce1e07c36 */ /* 0x040fe20008000000 */
[----:B------:R2:W-:Y:S01]  /*51200*/  @P3 STG.E desc[UR8][R8.64], R250 ;  /* 0x000000fa08003986 */ /* 0x0005e2000c101908 */
[----:B-1----:R-:W-:-:S04]  /*51210*/  IMAD.WIDE R10, R225, 0x4, R2 ;  /* 0x00000004e10a7825 */ /* 0x002fc800078e0202 */
[----:B--2---:R-:W-:Y:S02]  /*51220*/  IMAD.WIDE R8, R225, 0x4, R4 ;  /* 0x00000004e1087825 */ /* 0x004fe400078e0204 */
[----:B------:R-:W2:Y:S04]  /*51230*/  LDL.LU R225, [R1+0x4c0] ;  /* 0x0004c00001e17983 */ /* 0x000ea80000300800 */
[----:B------:R-:W3:Y:S01]  /*51240*/  LDL.LU R240, [R1+0x2c0] ;  /* 0x0002c00001f07983 */ /* 0x000ee20000300800 */
[----:B------:R-:W-:Y:S01]  /*51250*/  ISETP.LT.AND P5, PT, R6, UR4, !P1 ;  /* 0x0000000406007c0c */ /* 0x000fe2000cfa1270 */
[----:B------:R-:W-:Y:S01]  /*51260*/  VIADD R226, R0, 0x63 ;  /* 0x0000006300e27836 */ /* 0x000fe20000000000 */
[C---:B------:R-:W-:Y:S01]  /*51270*/  ISETP.LT.AND P1, PT, R7.reuse, UR6, !P1 ;  /* 0x0000000607007c0c */ /* 0x040fe2000cf21270 */
[----:B------:R-:W-:Y:S01]  /*51280*/  ULDC UR4, c[0x0][0x22c] ;  /* 0x00008b0000047ab9 */ /* 0x000fe20000000800 */
[----:B------:R-:W-:Y:S01]  /*51290*/  ISETP.LT.AND P2, PT, R6, UR10, !P6 ;  /* 0x0000000a06007c0c */ /* 0x000fe2000f741270 */
[----:B------:R-:W-:Y:S01]  /*512a0*/  ULDC UR6, c[0x0][0x228] ;  /* 0x00008a0000067ab9 */ /* 0x000fe20000000800 */
[----:B------:R-:W-:Y:S01]  /*512b0*/  ISETP.GE.AND P3, PT, R226, UR4, PT ;  /* 0x00000004e2007c0c */ /* 0x000fe2000bf66270 */
[----:B------:R-:W-:Y:S01]  /*512c0*/  ULDC UR4, c[0x0][0x22c] ;  /* 0x00008b0000047ab9 */ /* 0x000fe20000000800 */
[----:B------:R-:W-:Y:S01]  /*512d0*/  IADD3 R226, R0, 0x64, RZ ;  /* 0x0000006400e27810 */ /* 0x000fe20007ffe0ff */
[----:B------:R-:W3:Y:S04]  /*512e0*/  LDL.LU R247, [R1+0x4c4] ;  /* 0x0004c40001f77983 */ /* 0x000ee80000300800 */
[----:B------:R1:W-:Y:S01]  /*512f0*/  @P5 STG.E desc[UR8][R10.64], R249 ;  /* 0x000000f90a005986 */ /* 0x0003e2000c101908 */
[----:B------:R-:W-:Y:S01]  /*51300*/  ISETP.GE.AND P5, PT, R226, UR4, PT ;  /* 0x00000004e2007c0c */ /* 0x000fe2000bfa6270 */
[----:B------:R-:W-:Y:S01]  /*51310*/  ULDC UR4, c[0x0][0x228] ;  /* 0x00008a0000047ab9 */ /* 0x000fe20000000800 */
[----:B------:R-:W-:Y:S01]  /*51320*/  ISETP.LT.AND P6, PT, R7, UR6, !P6 ;  /* 0x0000000607007c0c */ /* 0x000fe2000f7c1270 */
[----:B------:R1:W-:Y:S01]  /*51330*/  @P1 STG.E desc[UR8][R8.64], R248 ;  /* 0x000000f808001986 */ /* 0x0003e2000c101908 */
[----:B------:R-:W-:Y:S01]  /*51340*/  ULDC UR6, c[0x0][0x228] ;  /* 0x00008a0000067ab9 */ /* 0x000fe20000000800 */
[----:B------:R-:W-:-:S02]  /*51350*/  ULDC UR10, c[0x0][0x228] ;  /* 0x00008a00000a7ab9 */ /* 0x000fc40000000800 */
[----:B------:R-:W3:Y:S01]  /*51360*/  LDL.LU R243, [R1+0x6c4] ;  /* 0x0006c40001f37983 */ /* 0x000ee20000300800 */
[----:B-1----:R-:W-:-:S03]  /*51370*/  IMAD.WIDE R10, R224, 0x4, R2 ;  /* 0x00000004e00a7825 */ /* 0x002fc600078e0202 */
[----:B------:R-:W3:Y:S01]  /*51380*/  LDL.LU R242, [R1+0x2c4] ;  /* 0x0002c40001f27983 */ /* 0x000ee20000300800 */
[----:B------:R-:W-:-:S03]  /*51390*/  IMAD.WIDE R8, R224, 0x4, R4 ;  /* 0x00000004e0087825 */ /* 0x000fc600078e0204 */
[----:B------:R-:W3:Y:S04]  /*513a0*/  LDL.LU R241, [R1+0xc4] ;  /* 0x0000c40001f17983 */ /* 0x000ee80000300800 */
[----:B------:R-:W3:Y:S04]  /*513b0*/  LDL.LU R246, [R1+0x6c8] ;  /* 0x0006c80001f67983 */ /* 0x000ee80000300800 */
[----:B------:R-:W3:Y:S04]  /*513c0*/  LDL.LU R245, [R1+0x2c8] ;  /* 0x0002c80001f57983 */ /* 0x000ee80000300800 */
[----:B------:R-:W3:Y:S04]  /*513d0*/  LDL.LU R244, [R1+0xc8] ;  /* 0x0000c80001f47983 */ /* 0x000ee80000300800 */
[----:B------:R-:W3:Y:S04]  /*513e0*/  LDL.LU R251, [R1+0x4cc] ;  /* 0x0004cc0001fb7983 */ /* 0x000ee80000300800 */
[----:B------:R-:W3:Y:S04]  /*513f0*/  LDL.LU R250, [R1+0x6cc] ;  /* 0x0006cc0001fa7983 */ /* 0x000ee80000300800 */
[----:B------:R-:W3:Y:S04]  /*51400*/  LDL.LU R249, [R1+0x2cc] ;  /* 0x0002cc0001f97983 */ /* 0x000ee80000300800 */
[----:B------:R-:W3:Y:S04]  /*51410*/  LDL.LU R248, [R1+0xcc] ;  /* 0x0000cc0001f87983 */ /* 0x000ee80000300800 */
[----:B--2---:R1:W-:Y:S01]  /*51420*/  @P2 STG.E desc[UR8][R10.64], R225 ;  /* 0x000000e10a002986 */ /* 0x0043e2000c101908 */
[----:B------:R-:W-:Y:S01]  /*51430*/  ISETP.LT.AND P2, PT, R6, UR4, !P0 ;  /* 0x0000000406007c0c */ /* 0x000fe2000c741270 */
[----:B------:R-:W-:-:S02]  /*51440*/  ULDC UR4, c[0x0][0x22c] ;  /* 0x00008b0000047ab9 */ /* 0x000fc40000000800 */
[----:B----4-:R-:W-:Y:S01]  /*51450*/  @P6 STG.E desc[UR8][R8.64], R227 ;  /* 0x000000e308006986 */ /* 0x010fe2000c101908 */
[----:B-1----:R-:W-:-:S04]  /*51460*/  VIADD R10, R224, UR28 ;  /* 0x0000001ce00a7c36 */ /* 0x002fc80008000000 */
[----:B------:R-:W-:-:S05]  /*51470*/  IMAD.WIDE R224, R10, 0x4, R2 ;  /* 0x000000040ae07825 */ /* 0x000fca00078e0202 */
[----:B---3--:R1:W-:Y:S04]  /*51480*/  @P2 STG.E desc[UR8][R224.64], R240 ;  /* 0x000000f0e0002986 */ /* 0x0083e8000c101908 */
[----:B-1----:R-:W2:Y:S04]  /*51490*/  LDL.LU R240, [R1+0x1834] ;  /* 0x0018340001f07983 */ /* 0x002ea80000300800 */
[----:B------:R-:W3:Y:S01]  /*514a0*/  LDL.LU R225, [R1+0xc0] ;  /* 0x0000c00001e17983 */ /* 0x000ee20000300800 */
[----:B------:R-:W-:Y:S02]  /*514b0*/  ISETP.LT.AND P0, PT, R7, UR6, !P0 ;  /* 0x0000000607007c0c */ /* 0x000fe4000c701270 */
[----:B------:R-:W-:Y:S01]  /*514c0*/  ISETP.LT.AND P1, PT, R6, UR10, !P4 ;  /* 0x0000000a06007c0c */ /* 0x000fe2000e721270 */
[C---:B------:R-:W-:Y:S01]  /*514d0*/  VIADD R11, R0.reuse, 0x65 ;  /* 0x00000065000b7836 */ /* 0x040fe20000000000 */
[----:B------:R-:W-:Y:S01]  /*514e0*/  IADD3 R227, R0, 0x66, RZ ;  /* 0x0000006600e37810 */ /* 0x000fe20007ffe0ff */
[C---:B------:R-:W-:Y:S01]  /*514f0*/  VIADD R226, R10.reuse, UR28 ;  /* 0x0000001c0ae27c36 */ /* 0x040fe20008000000 */
[----:B------:R-:W-:Y:S01]  /*51500*/  ULDC UR6, c[0x0][0x228] ;  /* 0x00008a0000067ab9 */ /* 0x000fe20000000800 */
[----:B------:R-:W-:Y:S01]  /*51510*/  IMAD.WIDE R8, R10, 0x4, R4 ;  /* 0x000000040a087825 */ /* 0x000fe200078e0204 */
[----:B------:R-:W-:Y:S01]  /*51520*/  ISETP.GE.AND P6, PT, R11, UR4, PT ;  /* 0x000000040b007c0c */ /* 0x000fe2000bfc6270 */
[----:B------:R-:W-:Y:S01]  /*51530*/  ULDC UR4, c[0x0][0x22c] ;  /* 0x00008b0000047ab9 */ /* 0x000fe20000000800 */
[----:B------:R-:W-:Y:S01]  /*51540*/  ULDC UR10, c[0x0][0x228] ;  /* 0x00008a00000a7ab9 */ /* 0x000fe20000000800 */
[----:B------:R-:W-:Y:S01]  /*51550*/  IMAD.WIDE R10, R226, 0x4, R2 ;  /* 0x00000004e20a7825 */ /* 0x000fe200078e0202 */
[----:B------:R-:W-:Y:S01]  /*51560*/  ISETP.GE.AND P2, PT, R227, UR4, PT ;  /* 0x00000004e3007c0c */ /* 0x000fe2000bf46270 */
[----:B------:R-:W-:-:S02]  /*51570*/  ULDC UR4, c[0x0][0x228] ;  /* 0x00008a0000047ab9 */ /* 0x000fc40000000800 */
[C---:B------:R-:W-:Y:S01]  /*51580*/  ISETP.LT.AND P4, PT, R7.reuse, UR4, !P4 ;  /* 0x0000000407007c0c */ /* 0x040fe2000e781270 */
[----:B------:R-:W-:Y:S01]  /*51590*/  ULDC UR4, c[0x0][0x228] ;  /* 0x00008a0000047ab9 */ /* 0x000fe20000000800 */
[----:B------:R-:W-:Y:S01]  /*515a0*/  VIADD R224, R226, UR28 ;  /* 0x0000001ce2e07c36 */ /* 0x000fe20008000000 */
[----:B---3--:R-:W-:Y:S04]  /*515b0*/  @P0 STG.E desc[UR8][R8.64], R225 ;  /* 0x000000e108000986 */ /* 0x008fe8000c101908 */
[----:B------:R1:W-:Y:S04]  /*515c0*/  @P1 STG.E desc[UR8][R10.64], R247 ;  /* 0x000000f70a001986 */ /* 0x0003e8000c101908 */
[----:B-1----:R-:W3:Y:S01]  /*515d0*/  LDL.LU R247, [R1+0x4c8] ;  /* 0x0004c80001f77983 */ /* 0x002ee20000300800 */
[----:B------:R-:W-:Y:S01]  /*515e0*/  ISETP.LT.AND P0, PT, R6, UR4, !P3 ;  /* 0x0000000406007c0c */ /* 0x000fe2000df01270 */
[----:B------:R-:W-:Y:S01]  /*515f0*/  VIADD R8, R0, 0x67 ;  /* 0x0000006700087836 */ /* 0x000fe20000000000 */
[----:B------:R-:W-:Y:S01]  /*51600*/  ISETP.LT.AND P3, PT, R7, UR6, !P3 ;  /* 0x0000000607007c0c */ /* 0x000fe2000df61270 */
[----:B------:R-:W-:Y:S01]  /*51610*/  IMAD.WIDE R10, R226, 0x4, R4 ;  /* 0x00000004e20a7825 */ /* 0x000fe200078e0204 */
[----:B------:R-:W-:Y:S01]  /*51620*/  ULDC UR4, c[0x0][0x22c] ;  /* 0x00008b0000047ab9 */ /* 0x000fe20000000800 */
[----:B------:R-:W-:Y:S01]  /*51630*/  ULDC UR6, c[0x0][0x228] ;  /* 0x00008a0000067ab9 */ /* 0x000fe20000000800 */
[----:B------:R-:W-:Y:S01]  /*51640*/  ISETP.GE.AND P1, PT, R8, UR4, PT ;  /* 0x0000000408007c0c */ /* 0x000fe2000bf26270 */
[----:B------:R-:W-:Y:S01]  /*51650*/  IMAD.WIDE R8, R224, 0x4, R2 ;  /* 0x00000004e0087825 */ /* 0x000fe200078e0202 */
[----:B------:R1:W-:Y:S01]  /*51660*/  @P4 STG.E desc[UR8][R10.64], R243 ;  /* 0x000000f30a004986 */ /* 0x0003e2000c101908 */
[----:B------:R-:W-:-:S04]  /*51670*/  ULDC UR4, c[0x0][0x22c] ;  /* 0x00008b0000047ab9 */ /* 0x000fc80000000800 */
[----:B------:R-:W-:Y:S01]  /*51680*/  @P0 STG.E desc[UR8][R8.64], R242 ;  /* 0x000000f208000986 */ /* 0x000fe2000c101908 */
[----:B-1----:R-:W-:-:S05]  /*51690*/  IMAD.WIDE R10, R224, 0x4, R4 ;  /* 0x00000004e00a7825 */ /* 0x002fca00078e0204 */
[----:B------:R1:W-:Y:S04]  /*516a0*/  @P3 STG.E desc[UR8][R10.64], R241 ;  /* 0x000000f10a003986 */ /* 0x0003e8000c101908 */
[----:B-1----:R-:W4:Y:S01]  /*516b0*/  LDL.LU R241, [R1+0x6d0] ;  /* 0x0006d00001f17983 */ /* 0x002f220000300800 */
[----:B------:R-:W-:Y:S01]  /*516c0*/  VIADD R225, R0, 0x68 ;  /* 0x0000006800e17836 */ /* 0x000fe20000000000 */
[----:B------:R-:W-:Y:S02]  /*516d0*/  IADD3 R224, R224, UR28, RZ ;  /* 0x0000001ce0e07c10 */ /* 0x000fe4000fffe0ff */
[----:B------:R-:W2:Y:S02]  /*516e0*/  LDL.LU R227, [R1+0x6d4] ;  /* 0x0006d40001e37983 */ /* 0x000ea40000300800 */
[----:B------:R-:W-:Y:S01]  /*516f0*/  ISETP.GE.AND P4, PT, R225, UR4, PT ;  /* 0x00000004e1007c0c */ /* 0x000fe2000bf86270 */
[----:B------:R-:W-:Y:S01]  /*51700*/  ULDC UR4, c[0x0][0x228] ;  /* 0x00008a0000047ab9 */ /* 0x000fe20000000800 */
[----:B------:R-:W-:Y:S01]  /*51710*/  IMAD.WIDE R10, R224, 0x4, R2 ;  /* 0x00000004e00a7825 */ /* 0x000fe200078e0202 */
[----:B------:R-:W-:Y:S01]  /*51720*/  ISETP.LT.AND P0, PT, R6, UR4, !P5 ;  /* 0x0000000406007c0c */ /* 0x000fe2000ef01270 */
[----:B------:R-:W-:Y:S01]  /*51730*/  ULDC UR4, c[0x0][0x228] ;  /* 0x00008a0000047ab9 */ /* 0x000fe20000000800 */
[C---:B------:R-:W-:Y:S01]  /*51740*/  ISETP.LT.AND P5, PT, R7.reuse, UR6, !P5 ;  /* 0x0000000607007c0c */ /* 0x040fe2000efa1270 */
[----:B------:R-:W-:Y:S01]  /*51750*/  IMAD.WIDE R8, R224, 0x4, R4 ;  /* 0x00000004e0087825 */ /* 0x000fe200078e0204 */
[----:B------:R-:W-:Y:S01]  /*51760*/  ISETP.LT.AND P3, PT, R6, UR4, !P6 ;  /* 0x0000000406007c0c */ /* 0x000fe2000f761270 */
[----:B------:R-:W-:Y:S01]  /*51770*/  ULDC UR6, c[0x0][0x228] ;  /* 0x00008a0000067ab9 */ /* 0x000fe20000000800 */
[----:B------:R-:W-:Y:S01]  /*51780*/  ULDC UR4, c[0x0][0x22c] ;  /* 0x00008b0000047ab9 */ /* 0x000fe20000000800 */
[----:B------:R-:W-:Y:S01]  /*51790*/  VIADD R225, R0, 0x69 ;  /* 0x0000006900e17836 */ /* 0x000fe20000000000 */
[----:B------:R-:W2:Y:S01]  /*517a0*/  LDL.LU R243, [R1+0x4d4] ;  /* 0x0004d40001f37983 */ /* 0x000ea20000300800 */
[----:B------:R-:W-:Y:S01]  /*517b0*/  VIADD R224, R224, UR28 ;  /* 0x0000001ce0e07c36 */ /* 0x000fe20008000000 */
[----:B------:R-:W-:Y:S01]  /*517c0*/  ISETP.LT.AND P6, PT, R7, UR6, !P6 ;  /* 0x0000000607007c0c */ /* 0x000fe2000f7c1270 */
[----:B------:R-:W-:Y:S01]  /*517d0*/  ULDC UR6, c[0x0][0x228] ;  /* 0x00008a0000067ab9 */ /* 0x000fe20000000800 */
[----:B------:R-:W2:Y:S01]  /*517e0*/  LDL.LU R242, [R1+0x2d4] ;  /* 0x0002d40001f27983 */ /* 0x000ea20000300800 */
[----:B------:R-:W-:-:S03]  /*517f0*/  VIADD R226, R0, 0x6d ;  /* 0x0000006d00e27836 */ /* 0x000fc60000000000 */
[----:B---3--:R1:W-:Y:S01]  /*51800*/  @P0 STG.E desc[UR8][R10.64], R247 ;  /* 0x000000f70a000986 */ /* 0x0083e2000c101908 */
[----:B------:R-:W-:Y:S01]  /*51810*/  ISETP.GE.AND P0, PT, R225, UR4, PT ;  /* 0x00000004e1007c0c */ /* 0x000fe2000bf06270 */
[----:B------:R-:W-:Y:S02]  /*51820*/  ULDC UR4, c[0x0][0x228] ;  /* 0x00008a0000047ab9 */ /* 0x000fe40000000800 */
[----:B------:R3:W-:Y:S01]  /*51830*/  @P5 STG.E desc[UR8][R8.64], R246 ;  /* 0x000000f608005986 */ /* 0x0007e2000c101908 */
[----:B------:R-:W-:Y:S01]  /*51840*/  VIADD R225, R0, 0x6a ;  /* 0x0000006a00e17836 */ /* 0x000fe20000000000 */
[----:B------:R-:W-:Y:S01]  /*51850*/  ISETP.LT.AND P5, PT, R6, UR4, !P2 ;  /* 0x0000000406007c0c */ /* 0x000fe2000d7a1270 */
[----:B------:R-:W-:Y:S01]  /*51860*/  ULDC UR4, c[0x0][0x22c] ;  /* 0x00008b0000047ab9 */ /* 0x000fe20000000800 */
[----:B-1----:R-:W2:Y:S01]  /*51870*/  LDL.LU R247, [R1+0xd4] ;  /* 0x0000d40001f77983 */ /* 0x002ea20000300800 */
[----:B---3--:R-:W-:-:S03]  /*51880*/  IMAD.WIDE R8, R224, 0x4, R2 ;  /* 0x00000004e0087825 */ /* 0x008fc600078e0202 */
[----:B------:R-:W3:Y:S01]  /*51890*/  LDL.LU R246, [R1+0x6d8] ;  /* 0x0006d80001f67983 */ /* 0x000ee20000300800 */
[----:B------:R-:W-:-:S03]  /*518a0*/  IMAD.WIDE R10, R224, 0x4, R4 ;  /* 0x00000004e00a7825 */ /* 0x000fc600078e0204 */
[----:B------:R1:W-:Y:S01]  /*518b0*/  @P3 STG.E desc[UR8][R8.64], R245 ;  /* 0x000000f508003986 */ /* 0x0003e2000c101908 */
[----:B------:R-:W-:Y:S02]  /*518c0*/  IADD3 R224, R224, UR28, RZ ;  /* 0x0000001ce0e07c10 */ /* 0x000fe4000fffe0ff */
[----:B------:R-:W-:Y:S01]  /*518d0*/  ISETP.GE.AND P3, PT, R225, UR4, PT ;  /* 0x00000004e1007c0c */ /* 0x000fe2000bf66270 */
[----:B------:R-:W-:Y:S02]  /*518e0*/  ULDC UR4, c[0x0][0x228] ;  /* 0x00008a0000047ab9 */ /* 0x000fe40000000800 */
[----:B------:R-:W-:Y:S01]  /*518f0*/  ISETP.LT.AND P2, PT, R7, UR4, !P2 ;  /* 0x0000000407007c0c */ /* 0x000fe2000d741270 */
[----:B------:R4:W-:Y:S01]  /*51900*/  @P6 STG.E desc[UR8][R10.64], R244 ;  /* 0x000000f40a006986 */ /* 0x0009e2000c101908 */
[----:B------:R-:W-:Y:S01]  /*51910*/  ISETP.LT.AND P6, PT, R6, UR6, !P1 ;  /* 0x0000000606007c0c */ /* 0x000fe2000cfc1270 */
[----:B------:R-:W-:Y:S01]  /*51920*/  ULDC UR4, c[0x0][0x22c] ;  /* 0x00008b0000047ab9 */ /* 0x000fe20000000800 */
[----:B-1----:R-:W-:Y:S01]  /*51930*/  IMAD.WIDE R8, R224, 0x4, R2 ;  /* 0x00000004e0087825 */ /* 0x002fe200078e0202 */
[----:B------:R-:W3:Y:S01]  /*51940*/  LDL.LU R245, [R1+0x4d8] ;  /* 0x0004d80001f57983 */ /* 0x000ee20000300800 */
[----:B------:R-:W-:-:S02]  /*51950*/  ULDC UR6, c[0x0][0x228] ;  /* 0x00008a0000067ab9 */ /* 0x000fc40000000800 */
[----:B----4-:R-:W-:Y:S01]  /*51960*/  VIADD R10, R0, 0x6b ;  /* 0x0000006b000a7836 */ /* 0x010fe20000000000 */
[----:B------:R1:W-:Y:S01]  /*51970*/  @P5 STG.E desc[UR8][R8.64], R251 ;  /* 0x000000fb08005986 */ /* 0x0003e2000c101908 */
[----:B------:R-:W-:-:S03]  /*51980*/  VIADD R225, R224, UR28 ;  /* 0x0000001ce0e17c36 */ /* 0x000fc60008000000 */
[----:B------:R-:W-:Y:S01]  /*51990*/  ISETP.GE.AND P5, PT, R10, UR4, PT ;  /* 0x000000040a007c0c */ /* 0x000fe2000bfa6270 */
[----:B------:R-:W-:Y:S01]  /*519a0*/  ULDC UR4, c[0x0][0x228] ;  /* 0x00008a0000047ab9 */ /* 0x000fe20000000800 */
[----:B------:R-:W-:Y:S01]  /*519b0*/  IMAD.WIDE R10, R225, 0x4, R2 ;  /* 0x00000004e10a7825 */ /* 0x000fe200078e0202 */
[----:B------:R-:W-:Y:S01]  /*519c0*/  ISETP.LT.AND P1, PT, R7, UR4, !P1 ;  /* 0x0000000407007c0c */ /* 0x000fe2000cf21270 */
[----:B------:R-:W-:Y:S02]  /*519d0*/  ULDC UR4, c[0x0][0x22c] ;  /* 0x00008b0000047ab9 */ /* 0x000fe40000000800 */
[----:B-1----:R-:W-:-:S04]  /*519e0*/  IMAD.WIDE R8, R224, 0x4, R4 ;  /* 0x00000004e0087825 */ /* 0x002fc800078e0204 */
[----:B------:R-:W-:Y:S01]  /*519f0*/  VIADD R224, R0, 0x6c ;  /* 0x0000006c00e07836 */ /* 0x000fe20000000000 */
[----:B------:R1:W-:Y:S04]  /*51a00*/  @P2 STG.E desc[UR8][R8.64], R250 ;  /* 0x000000fa08002986 */ /* 0x0003e8000c101908 */
[----:B------:R-:W-:Y:S01]  /*51a10*/  ISETP.GE.AND P2, PT, R224, UR4, PT ;  /* 0x00000004e0007c0c */ /* 0x000fe2000bf46270 */
[----:B------:R-:W-:Y:S01]  /*51a20*/  ULDC UR4, c[0x0][0x228] ;  /* 0x00008a0000047ab9 */ /* 0x000fe20000000800 */
[----:B------:R4:W-:Y:S01]  /*51a30*/  @P6 STG.E desc[UR8][R10.64], R249 ;  /* 0x000000f90a006986 */ /* 0x0009e2000c101908 */
[----:B------:R-:W-:Y:S01]  /*51a40*/  ISETP.LT.AND P6, PT, R6, UR4, !P4 ;  /* 0x0000000406007c0c */ /* 0x000fe2000e7c1270 */
[----:B------:R-:W-:Y:S01]  /*51a50*/  ULDC UR4, c[0x0][0x228] ;  /* 0x00008a0000047ab9 */ /* 0x000fe20000000800 */
[C---:B-1----:R-:W-:Y:S01]  /*51a60*/  IMAD.WIDE R8, R225.reuse, 0x4, R4 ;  /* 0x00000004e1087825 */ /* 0x042fe200078e0204 */
[----:B------:R-:W-:-:S02]  /*51a70*/  IADD3 R225, R225, UR28, RZ ;  /* 0x0000001ce1e17c10 */ /* 0x000fc4000fffe0ff */
[----:B------:R-:W-:Y:S01]  /*51a80*/  ISETP.LT.AND P4, PT, R7, UR4, !P4 ;  /* 0x0000000407007c0c */ /* 0x000fe2000e781270 */
[----:B------:R-:W-:Y:S01]  /*51a90*/  ULDC UR4, c[0x0][0x228] ;  /* 0x00008a0000047ab9 */ /* 0x000fe20000000800 */
[----:B----4-:R-:W4:Y:S01]  /*51aa0*/  LDL.LU R249, [R1+0x2d8] ;  /* 0x0002d80001f97983 */ /* 0x010f220000300800 */
[----:B------:R-:W-:-:S03]  /*51ab0*/  IMAD.WIDE R10, R225, 0x4, R2 ;  /* 0x00000004e10a7825 */ /* 0x000fc600078e0202 */
[----:B------:R-:W4:Y:S01]  /*51ac0*/  LDL.LU R244, [R1+0xd8] ;  /* 0x0000d80001f47983 */ /* 0x000f220000300800 */
[----:B------:R-:W-:-:S03]  /*51ad0*/  VIADD R224, R225, UR28 ;  /* 0x0000001ce1e07c36 */ /* 0x000fc60008000000 */
[----:B------:R1:W-:Y:S01]  /*51ae0*/  @P1 STG.E desc[UR8][R8.64], R248 ;  /* 0x000000f808001986 */ /* 0x0003e2000c101908 */
[----:B------:R-:W-:Y:S01]  /*51af0*/  ISETP.LT.AND P1, PT, R6, UR4, !P0 ;  /* 0x0000000406007c0c */ /* 0x000fe2000c721270 */
[----:B------:R-:W-:Y:S02]  /*51b00*/  ULDC UR4, c[0x0][0x22c] ;  /* 0x00008b0000047ab9 */ /* 0x000fe40000000800 */
[----:B------:R-:W4:Y:S04]  /*51b10*/  LDL.LU R251, [R1+0x6dc] ;  /* 0x0006dc0001fb7983 */ /* 0x000f280000300800 */
[----:B------:R-:W4:Y:S04]  /*51b20*/  LDL.LU R250, [R1+0x4dc] ;  /* 0x0004dc0001fa7983 */ /* 0x000f280000300800 */
[----:B-1----:R-:W4:Y:S01]  /*51b30*/  LDL.LU R248, [R1+0xdc] ;  /* 0x0000dc0001f87983 */ /* 0x002f220000300800 */
[----:B------:R-:W-:-:S03]  /*51b40*/  IMAD.WIDE R8, R225, 0x4, R4 ;  /* 0x00000004e1087825 */ /* 0x000fc600078e0204 */
[----:B------:R-:W2:Y:S04]  /*51b50*/  LDL.LU R225, [R1+0x2d0] ;  /* 0x0002d00001e17983 */ /* 0x000ea80000300800 */
[----:B------:R1:W-:Y:S01]  /*51b60*/  @P6 STG.E desc[UR8][R10.64], R241 ;  /* 0x000000f10a006986 */ /* 0x0003e2000c101908 */
[----:B------:R-:W-:Y:S01]  /*51b70*/  ISETP.GE.AND P6, PT, R226, UR4, PT ;  /* 0x00000004e2007c0c */ /* 0x000fe2000bfc6270 */
[----:B------:R-:W-:Y:S02]  /*51b80*/  ULDC UR4, c[0x0][0x228] ;  /* 0x00008a0000047ab9 */ /* 0x000fe40000000800 */
[----:B-1----:R-:W4:Y:S04]  /*51b90*/  LDL.LU R241, [R1+0x1830] ;  /* 0x0018300001f17983 */ /* 0x002f280000300800 */
[----:B------:R-:W3:Y:S01]  /*51ba0*/  LDL.LU R226, [R1+0x4d0] ;  /* 0x0004d00001e27983 */ /* 0x000ee20000300800 */
[C---:B------:R-:W-:Y:S01]  /*51bb0*/  IMAD.WIDE R10, R224.reuse, 0x4, R2 ;  /* 0x00000004e00a7825 */ /* 0x040fe200078e0202 */
[----:B------:R-:W-:Y:S01]  /*51bc0*/  ISETP.LT.AND P0, PT, R7, UR4, !P0 ;  /* 0x0000000407007c0c */ /* 0x000fe2000c701270 */
[----:B------:R-:W-:Y:S01]  /*51bd0*/  ULDC UR4, c[0x0][0x228] ;  /* 0x00008a0000047ab9 */ /* 0x000fe20000000800 */
[----:B---3--:R-:W-:Y:S04]  /*51be0*/  @P4 STG.E desc[UR8][R8.64], R226 ;  /* 0x000000e208004986 */ /* 0x008fe8000c101908 */
[----:B--2---:R1:W-:Y:S02]  /*51bf0*/  @P1 STG.E desc[UR8][R10.64], R225 ;  /* 0x000000e10a001986 */ /* 0x0043e4000c101908 */
[C---:B-1----:R-:W-:Y:S01]  /*51c00*/  IADD3 R225, R224.reuse, UR28, RZ ;  /* 0x0000001ce0e17c10 */ /* 0x042fe2000fffe0ff */
[----:B------:R-:W-:-:S02]  /*51c10*/  IMAD.WIDE R10, R224, 0x4, R4 ;  /* 0x00000004e00a7825 */ /* 0x000fc400078e0204 */
[----:B------:R-:W2:Y:S01]  /*51c20*/  LDL.LU R224, [R1+0xd0] ;  /* 0x0000d00001e07983 */ /* 0x000ea20000300800 */
[----:B------:R-:W-:Y:S01]  /*51c30*/  ISETP.LT.AND P1, PT, R6, UR4, !P3 ;  /* 0x0000000406007c0c */ /* 0x000fe2000df21270 */
[----:B------:R-:W-:Y:S01]  /*51c40*/  VIADD R226, R0, 0x6e ;  /* 0x0000006e00e27836 */ /* 0x000fe20000000000 */
[----:B------:R-:W-:Y:S01]  /*51c50*/  ISETP.LT.AND P3, PT, R7, UR6, !P3 ;  /* 0x0000000607007c0c */ /* 0x000fe2000df61270 */
[----:B------:R-:W-:Y:S01]  /*51c60*/  IMAD.WIDE R8, R225, 0x4, R2 ;  /* 0x00000004e1087825 */ /* 0x000fe200078e0202 */
[----:B------:R-:W-:Y:S01]  /*51c70*/  ISETP.LT.AND P4, PT, R6, UR10, !P5 ;  /* 0x0000000a06007c0c */ /* 0x000fe2000ef81270 */
[----:B------:R-:W-:Y:S01]  /*51c80*/  ULDC UR4, c[0x0][0x22c] ;  /* 0x00008b0000047ab9 */ /* 0x000fe20000000800 */
[----:B------:R-:W-:Y:S01]  /*51c90*/  ULDC UR6, c[0x0][0x228] ;  /* 0x00008a0000067ab9 */ /* 0x000fe20000000800 */
[----:B------:R-:W-:Y:S01]  /*51ca0*/  ULDC UR10, c[0x0][0x228] ;  /* 0x00008a00000a7ab9 */ /* 0x000fe20000000800 */
[----:B------:R-:W-:Y:S01]  /*51cb0*/  ISETP.LT.AND P5, PT, R7, UR6, !P5 ;  /* 0x0000000607007c0c */ /* 0x000fe2000efa1270 */
[----:B------:R-:W-:Y:S01]  /*51cc0*/  ULDC UR6, c[0x0][0x228] ;  /* 0x00008a0000067ab9 */ /* 0x000fe20000000800 */
[----:B--2---:R1:W-:Y:S01]  /*51cd0*/  @P0 STG.E desc[UR8][R10.64], R224 ;  /* 0x000000e00a000986 */ /* 0x0043e2000c101908 */
[----:B------:R-:W-:Y:S01]  /*51ce0*/  ISETP.GE.AND P0, PT, R226, UR4, PT ;  /* 0x00000004e2007c0c */ /* 0x000fe2000bf06270 */
[----:B------:R-:W-:Y:S01]  /*51cf0*/  VIADD R226, R0, 0x6f ;  /* 0x0000006f00e27836 */ /* 0x000fe20000000000 */
[----:B------:R-:W-:Y:S01]  /*51d00*/  ULDC UR4, c[0x0][0x22c] ;  /* 0x00008b0000047ab9 */ /* 0x000fe20000000800 */
[----:B------:R2:W-:Y:S01]  /*51d10*/  @P1 STG.E desc[UR8][R8.64], R227 ;  /* 0x000000e308001986 */ /* 0x0005e2000c101908 */
[----:B-1----:R-:W-:-:S02]  /*51d20*/  VIADD R224, R225, UR28 ;  /* 0x0000001ce1e07c36 */ /* 0x002fc40008000000 */
[----:B------:R-:W-:Y:S01]  /*51d30*/  ISETP.GE.AND P1, PT, R226, UR4, PT ;  /* 0x00000004e2007c0c */ /* 0x000fe2000bf26270 */
[----:B------:R-:W-:Y:S01]  /*51d40*/  ULDC UR4, c[0x0][0x228] ;  /* 0x00008a0000047ab9 */ /* 0x000fe20000000800 */
[----:B--2---:R-:W-:-:S04]  /*51d50*/  IMAD.WIDE R8, R225, 0x4, R4 ;  /* 0x00000004e1087825 */ /* 0x004fc800078e0204 */
[----:B------:R-:W-:Y:S01]  /*51d60*/  IMAD.WIDE R10, R224, 0x4, R2 ;  /* 0x00000004e00a7825 */ /* 0x000fe200078e0202 */
        /* <DEDUP_REMOVED lines=13> */
[----:B------:R-:W-:-:S03]  /*51e40*/  VIADD R226, R10, UR28 ;  /* 0x0000001c0ae27c36 */ /* 0x000fc60008000000 */
[----:B------:R-:W-:Y:S01]  /*51e50*/  ISETP.GE.AND P5, PT, R11, UR4, PT ;  /* 0x000000040b007c0c */ /* 0x000fe2000bfa6270 */
[----:B------:R-:W-:Y:S01]  /*51e60*/  IMAD.WIDE R224, R10, 0x4, R2 ;  /* 0x000000040ae07825 */ /* 0x000fe200078e0202 */
[----:B------:R-:W-:-:S03]  /*51e70*/  ULDC UR4, c[0x0][0x22c] ;  /* 0x00008b0000047ab9 */ /* 0x000fc60000000800 */
[----:B-1----:R-:W-:Y:S01]  /*51e80*/  IMAD.WIDE R8, R10, 0x4, R4 ;  /* 0x000000040a087825 */ /* 0x002fe200078e0204 */
[----:B------:R-:W-:Y:S03]  /*51e90*/  @P3 STG.E desc[UR8][R224.64], R246 ;  /* 0x000000f6e0003986 */ /* 0x000fe6000c101908 */
[----:B------:R-:W-:Y:S01]  /*51ea0*/  IMAD.WIDE R10, R226, 0x4, R2 ;  /* 0x00000004e20a7825 */ /* 0x000fe200078e0202 */
[----:B------:R-:W-:Y:S04]  /*51eb0*/  @P2 STG.E desc[UR8][R8.64], R245 ;  /* 0x000000f508002986 */ /* 0x000fe8000c101908 */
[----:B----4-:R1:W-:Y:S04]  /*51ec0*/  @P4 STG.E desc[UR8][R10.64], R249 ;  /* 0x000000f90a004986 */ /* 0x0103e8000c101908 */
[----:B-1----:R-:W2:Y:S04]  /*51ed0*/  LDL.LU R249, [R1+0x2dc] ;  /* 0x0002dc0001f97983 */ /* 0x002ea80000300800 */
[----:B------:R-:W3:Y:S01]  /*51ee0*/  LDL.LU R242, [R1+0x4e0] ;  /* 0x0004e00001f27983 */ /* 0x000ee20000300800 */
[----:B------:R-:W-:Y:S01]  /*51ef0*/  ISETP.GE.AND P3, PT, R227, UR4, PT ;  /* 0x00000004e3007c0c */ /* 0x000fe2000bf66270 */
[----:B------:R-:W-:-:S02]  /*51f00*/  ULDC UR4, c[0x0][0x228] ;  /* 0x00008a0000047ab9 */ /* 0x000fc40000000800 */
[C---:B------:R-:W-:Y:S01]  /*51f10*/  ISETP.LT.AND P6, PT, R7.reuse, UR4, !P6 ;  /* 0x0000000407007c0c */ /* 0x040fe2000f7c1270 */
[----:B------:R-:W-:Y:S01]  /*51f20*/  ULDC UR4, c[0x0][0x228] ;  /* 0x00008a0000047ab9 */ /* 0x000fe20000000800 */
[----:B------:R-:W-:Y:S01]  /*51f30*/  VIADD R8, R0, 0x72 ;  /* 0x0000007200087836 */ /* 0x000fe20000000000 */
[----:B------:R-:W-:Y:S01]  /*51f40*/  ISETP.LT.AND P2, PT, R6, UR4, !P0 ;  /* 0x0000000406007c0c */ /* 0x000fe2000c741270 */
[----:B------:R-:W-:Y:S01]  /*51f50*/  ULDC UR4, c[0x0][0x22c] ;  /* 0x00008b0000047ab9 */ /* 0x000fe20000000800 */
[C---:B------:R-:W-:Y:S01]  /*51f60*/  IADD3 R224, R226.reuse, UR28, RZ ;  /* 0x0000001ce2e07c10 */ /* 0x040fe2000fffe0ff */
        /* <DEDUP_REMOVED lines=14> */
[----:B------:R-:W3:Y:S01]  /*52050*/  LDL.LU R243, [R1+0xe0] ;  /* 0x0000e00001f37983 */ /* 0x000ee20000300800 */
[----:B-1----:R-:W-:-:S03]  /*52060*/  IMAD.WIDE R10, R224, 0x4, R4 ;  /* 0x00000004e00a7825 */ /* 0x002fc600078e0204 */
[----:B------:R-:W3:Y:S01]  /*52070*/  LDL.LU R226, [R1+0x2e4] ;  /* 0x0002e40001e27983 */ /* 0x000ee20000300800 */
[----:B------:R-:W-:Y:S01]  /*52080*/  ULDC UR6, c[0x0][0x228] ;  /* 0x00008a0000067ab9 */ /* 0x000fe20000000800 */
[----:B------:R-:W-:Y:S02]  /*52090*/  VIADD R224, R224, UR28 ;  /* 0x0000001ce0e07c36 */ /* 0x000fe40008000000 */
[----:B------:R1:W-:Y:S01]  /*520a0*/  @P0 STG.E desc[UR8][R10.64], R250 ;  /* 0x000000fa0a000986 */ /* 0x0003e2000c101908 */
[----:B------:R-:W-:Y:S01]  /*520b0*/  ISETP.LT.AND P0, PT, R6, UR4, !P5 ;  /* 0x0000000406007c0c */ /* 0x000fe2000ef01270 */
[----:B------:R-:W-:Y:S02]  /*520c0*/  VIADD R225, R0, 0x74 ;  /* 0x0000007400e17836 */ /* 0x000fe40000000000 */
[----:B----4-:R-:W-:Y:S01]  /*520d0*/  IMAD.WIDE R8, R224, 0x4, R4 ;  /* 0x00000004e0087825 */ /* 0x010fe200078e0204 */
[----:B------:R-:W4:Y:S01]  /*520e0*/  LDL.LU R227, [R1+0x6e4] ;  /* 0x0006e40001e37983 */ /* 0x000f220000300800 */
[----:B------:R-:W-:-:S03]  /*520f0*/  ULDC UR4, c[0x0][0x22c] ;  /* 0x00008b0000047ab9 */ /* 0x000fc60000000800 */
[----:B------:R-:W4:Y:S01]  /*52100*/  LDL.LU R247, [R1+0xe4] ;  /* 0x0000e40001f77983 */ /* 0x000f220000300800 */
[C-C-:B-1----:R-:W-:Y:S01]  /*52110*/  IMAD.WIDE R10, R224.reuse, 0x4, R2.reuse ;  /* 0x00000004e00a7825 */ /* 0x142fe200078e0202 */
[----:B------:R-:W-:Y:S02]  /*52120*/  IADD3 R224, R224, UR28, RZ ;  /* 0x0000001ce0e07c10 */ /* 0x000fe4000fffe0ff */
[----:B------:R-:W4:Y:S04]  /*52130*/  LDL.LU R246, [R1+0x4e8] ;  /* 0x0004e80001f67983 */ /* 0x000f280000300800 */
[----:B------:R-:W4:Y:S04]  /*52140*/  LDL.LU R245, [R1+0x2e8] ;  /* 0x0002e80001f57983 */ /* 0x000f280000300800 */
[----:B--2---:R1:W-:Y:S04]  /*52150*/  @P2 STG.E desc[UR8][R10.64], R249 ;  /* 0x000000f90a002986 */ /* 0x0043e8000c101908 */
[----:B------:R2:W-:Y:S04]  /*52160*/  @P1 STG.E desc[UR8][R8.64], R248 ;  /* 0x000000f808001986 */ /* 0x0005e8000c101908 */
[----:B-1----:R-:W4:Y:S01]  /*52170*/  LDL.LU R249, [R1+0x6e8] ;  /* 0x0006e80001f97983 */ /* 0x002f220000300800 */
[----:B--2---:R-:W-:-:S03]  /*52180*/  IMAD.WIDE R8, R224, 0x4, R2 ;  /* 0x00000004e0087825 */ /* 0x004fc600078e0202 */
[----:B------:R-:W2:Y:S04]  /*52190*/  LDL.LU R244, [R1+0xe8] ;  /* 0x0000e80001f47983 */ /* 0x000ea80000300800 */
[----:B------:R-:W2:Y:S04]  /*521a0*/  LDL.LU R251, [R1+0x4ec] ;  /* 0x0004ec0001fb7983 */ /* 0x000ea80000300800 */
[----:B------:R-:W2:Y:S04]  /*521b0*/  LDL.LU R250, [R1+0x2ec] ;  /* 0x0002ec0001fa7983 */ /* 0x000ea80000300800 */
[----:B------:R-:W2:Y:S04]  /*521c0*/  LDL.LU R248, [R1+0xec] ;  /* 0x0000ec0001f87983 */ /* 0x000ea80000300800 */
[----:B---3--:R1:W-:Y:S01]  /*521d0*/  @P0 STG.E desc[UR8][R8.64], R242 ;  /* 0x000000f208000986 */ /* 0x0083e2000c101908 */
[----:B------:R-:W-:-:S03]  /*521e0*/  IMAD.WIDE R10, R224, 0x4, R4 ;  /* 0x00000004e00a7825 */ /* 0x000fc600078e0204 */
[----:B-1----:R-:W3:Y:S04]  /*521f0*/  LDL.LU R242, [R1+0x182c] ;  /* 0x00182c0001f27983 */ /* 0x002ee80000300800 */
[----:B------:R-:W4:Y:S01]  /*52200*/  LDL.LU R9, [R1+0x2e0] ;  /* 0x0002e00001097983 */ /* 0x000f220000300800 */
[----:B------:R-:W-:-:S03]  /*52210*/  VIADD R8, R224, UR28 ;  /* 0x0000001ce0087c36 */ /* 0x000fc60008000000 */
[----:B------:R-:W2:Y:S01]  /*52220*/  LDL.LU R224, [R1+0x6e0] ;  /* 0x0006e00001e07983 */ /* 0x000ea20000300800 */
[----:B------:R-:W-:Y:S01]  /*52230*/  ISETP.LT.AND P5, PT, R7, UR6, !P5 ;  /* 0x0000000607007c0c */ /* 0x000fe2000efa1270 */
[----:B------:R-:W-:Y:S01]  /*52240*/  ULDC UR6, c[0x0][0x228] ;  /* 0x00008a0000067ab9 */ /* 0x000fe20000000800 */
[----:B------:R-:W-:Y:S01]  /*52250*/  ISETP.GE.AND P2, PT, R225, UR4, PT ;  /* 0x00000004e1007c0c */ /* 0x000fe2000bf46270 */
[----:B------:R-:W-:Y:S01]  /*52260*/  ULDC UR4, c[0x0][0x228] ;  /* 0x00008a0000047ab9 */ /* 0x000fe20000000800 */
[----:B------:R-:W-:Y:S01]  /*52270*/  VIADD R225, R0, 0x75 ;  /* 0x0000007500e17836 */ /* 0x000fe20000000000 */
[----:B------:R-:W-:Y:S01]  /*52280*/  ISETP.LT.AND P1, PT, R6, UR4, !P3 ;  /* 0x0000000406007c0c */ /* 0x000fe2000df21270 */
[----:B------:R-:W-:-:S03]  /*52290*/  ULDC UR4, c[0x0][0x22c] ;  /* 0x00008b0000047ab9 */ /* 0x000fc60000000800 */
[----:B------:R-:W-:Y:S01]  /*522a0*/  ISETP.GE.AND P0, PT, R225, UR4, PT ;  /* 0x00000004e1007c0c */ /* 0x000fe2000bf06270 */
[----:B------:R-:W-:Y:S02]  /*522b0*/  ULDC UR4, c[0x0][0x228] ;  /* 0x00008a0000047ab9 */ /* 0x000fe40000000800 */
[----:B------:R-:W-:Y:S01]  /*522c0*/  ISETP.LT.AND P3, PT, R7, UR4, !P3 ;  /* 0x0000000407007c0c */ /* 0x000fe2000df61270 */
[----:B------:R-:W-:Y:S01]  /*522d0*/  ULDC UR4, c[0x0][0x22c] ;  /* 0x00008b0000047ab9 */ /* 0x000fe20000000800 */
[----:B----4-:R1:W-:Y:S02]  /*522e0*/  @P5 STG.E desc[UR8][R10.64], R9 ;  /* 0x000000090a005986 */ /* 0x0103e4000c101908 */
[----:B-1----:R-:W-:-:S04]  /*522f0*/  IMAD.WIDE R10, R8, 0x4, R2 ;  /* 0x00000004080a7825 */ /* 0x002fc800078e0202 */
[----:B------:R-:W-:Y:S01]  /*52300*/  VIADD R9, R0, 0x76 ;  /* 0x0000007600097836 */ /* 0x000fe20000000000 */
[----:B--2---:R1:W-:Y:S04]  /*52310*/  @P1 STG.E desc[UR8][R10.64], R224 ;  /* 0x000000e00a001986 */ /* 0x0043e8000c101908 */
[----:B------:R-:W-:Y:S01]  /*52320*/  ISETP.GE.AND P1, PT, R9, UR4, PT ;  /* 0x0000000409007c0c */ /* 0x000fe2000bf26270 */
[----:B------:R-:W-:Y:S01]  /*52330*/  ULDC UR4, c[0x0][0x228] ;  /* 0x00008a0000047ab9 */ /* 0x000fe20000000800 */
[C---:B-1----:R-:W-:Y:S01]  /*52340*/  IADD3 R224, R8.reuse, UR28, RZ ;  /* 0x0000001c08e07c10 */ /* 0x042fe2000fffe0ff */
[----:B------:R-:W-:-:S05]  /*52350*/  IMAD.WIDE R8, R8, 0x4, R4 ;  /* 0x0000000408087825 */ /* 0x000fca00078e0204 */
[----:B------:R1:W-:Y:S04]  /*52360*/  @P3 STG.E desc[UR8][R8.64], R243 ;  /* 0x000000f308003986 */ /* 0x0003e8000c101908 */
[----:B-1----:R-:W2:Y:S04]  /*52370*/  LDL.LU R243, [R1+0x1828] ;  /* 0x0018280001f37983 */ /* 0x002ea80000300800 */
[----:B------:R-:W4:Y:S01]  /*52380*/  LDL.LU R9, [R1+0x4e4] ;  /* 0x0004e40001097983 */ /* 0x000f220000300800 */
[----:B------:R-:W-:Y:S01]  /*52390*/  ISETP.LT.AND P5, PT, R6, UR6, !P4 ;  /* 0x0000000606007c0c */ /* 0x000fe2000e7a1270 */
[----:B------:R-:W-:Y:S01]  /*523a0*/  VIADD R225, R0, 0x77 ;  /* 0x0000007700e17836 */ /* 0x000fe20000000000 */
[----:B------:R-:W-:Y:S01]  /*523b0*/  ISETP.LT.AND P4, PT, R7, UR4, !P4 ;  /* 0x0000000407007c0c */ /* 0x000fe2000e781270 */
[C---:B------:R-:W-:Y:S01]  /*523c0*/  IMAD.WIDE R10, R224.reuse, 0x4, R2 ;  /* 0x00000004e00a7825 */ /* 0x040fe200078e0202 */
[----:B------:R-:W-:Y:S01]  /*523d0*/  ULDC UR4, c[0x0][0x22c] ;  /* 0x00008b0000047ab9 */ /* 0x000fe20000000800 */
[----:B------:R-:W-:Y:S01]  /*523e0*/  ULDC UR6, c[0x0][0x228] ;  /* 0x00008a0000067ab9 */ /* 0x000fe20000000800 */
[----:B------:R-:W-:Y:S01]  /*523f0*/  ISETP.GE.AND P3, PT, R225, UR4, PT ;  /* 0x00000004e1007c0c */ /* 0x000fe2000bf66270 */
[----:B------:R-:W-:Y:S01]  /*52400*/  ULDC UR4, c[0x0][0x228] ;  /* 0x00008a0000047ab9 */ /* 0x000fe20000000800 */
[----:B------:R-:W-:-:S05]  /*52410*/  VIADD R225, R224, UR28 ;  /* 0x0000001ce0e17c36 */ /* 0x000fca0008000000 */
[----:B----4-:R1:W-:Y:S01]  /*52420*/  @P5 STG.E desc[UR8][R10.64], R9 ;  /* 0x000000090a005986 */ /* 0x0103e2000c101908 */
[----:B------:R-:W-:Y:S01]  /*52430*/  ISETP.LT.AND P5, PT, R6, UR4, !P6 ;  /* 0x0000000406007c0c */ /* 0x000fe2000f7a1270 */
[----:B------:R-:W-:Y:S02]  /*52440*/  ULDC UR4, c[0x0][0x228] ;  /* 0x00008a0000047ab9 */ /* 0x000fe40000000800 */
[----:B------:R-:W-:Y:S01]  /*52450*/  ISETP.LT.AND P6, PT, R7, UR4, !P6 ;  /* 0x0000000407007c0c */ /* 0x000fe2000f7c1270 */
[----:B------:R-:W-:Y:S01]  /*52460*/  ULDC UR4, c[0x0][0x228] ;  /* 0x00008a0000047ab9 */ /* 0x000fe20000000800 */
[----:B-1----:R-:W-:-:S04]  /*52470*/  IMAD.WIDE R8, R224, 0x4, R4 ;  /* 0x00000004e0087825 */ /* 0x002fc800078e0204 */
[C---:B------:R-:W-:Y:S01]  /*52480*/  IMAD.WIDE R10, R225.reuse, 0x4, R2 ;  /* 0x00000004e10a7825 */ /* 0x040fe200078e0202 */
[----:B------:R1:W-:Y:S01]  /*52490*/  @P4 STG.E desc[UR8][R8.64], R226 ;  /* 0x000000e208004986 */ /* 0x0003e2000c101908 */
[----:B------:R-:W-:Y:S01]  /*524a0*/  ISETP.LT.AND P4, PT, R6, UR4, !P2 ;  /* 0x0000000406007c0c */ /* 0x000fe2000d781270 */
[----:B------:R-:W-:Y:S02]  /*524b0*/  ULDC UR4, c[0x0][0x22c] ;  /* 0x00008b0000047ab9 */ /* 0x000fe40000000800 */
[----:B------:R4:W-:Y:S01]  /*524c0*/  @P5 STG.E desc[UR8][R10.64], R227 ;  /* 0x000000e30a005986 */ /* 0x0009e2000c101908 */
[C---:B------:R-:W-:Y:S01]  /*524d0*/  IADD3 R224, R225.reuse, UR28, RZ ;  /* 0x0000001ce1e07c10 */ /* 0x040fe2000fffe0ff */
[----:B-1----:R-:W-:Y:S02]  /*524e0*/  VIADD R226, R0, 0x78 ;  /* 0x0000007800e27836 */ /* 0x002fe40000000000 */
[----:B------:R-:W-:-:S03]  /*524f0*/  IMAD.WIDE R8, R225, 0x4, R4 ;  /* 0x00000004e1087825 */ /* 0x000fc600078e0204 */
[----:B------:R-:W-:Y:S01]  /*52500*/  ISETP.GE.AND P5, PT, R226, UR4, PT ;  /* 0x00000004e2007c0c */ /* 0x000fe2000bfa6270 */
[----:B------:R-:W-:Y:S02]  /*52510*/  ULDC UR4, c[0x0][0x228] ;  /* 0x00008a0000047ab9 */ /* 0x000fe40000000800 */
[----:B------:R-:W-:Y:S01]  /*52520*/  ISETP.LT.AND P2, PT, R7, UR4, !P2 ;  /* 0x0000000407007c0c */ /* 0x000fe2000d741270 */
[----:B------:R-:W-:Y:S01]  /*52530*/  ULDC UR4, c[0x0][0x228] ;  /* 0x00008a0000047ab9 */ /* 0x000fe20000000800 */
[----:B------:R1:W-:Y:S01]  /*52540*/  @P6 STG.E desc[UR8][R8.64], R247 ;  /* 0x000000f708006986 */ /* 0x0003e2000c101908 */
[----:B------:R-:W-:Y:S01]  /*52550*/  ISETP.LT.AND P6, PT, R6, UR4, !P0 ;  /* 0x0000000406007c0c */ /* 0x000fe2000c7c1270 */
[----:B----4-:R-:W-:Y:S01]  /*52560*/  IMAD.WIDE R10, R224, 0x4, R2 ;  /* 0x00000004e00a7825 */ /* 0x010fe200078e0202 */
[----:B------:R-:W-:-:S03]  /*52570*/  ULDC UR4, c[0x0][0x22c] ;  /* 0x00008b0000047ab9 */ /* 0x000fc60000000800 */
[----:B------:R-:W-:Y:S01]  /*52580*/  VIADD R225, R224, UR28 ;  /* 0x0000001ce0e17c36 */ /* 0x000fe20008000000 */
[----:B------:R4:W-:Y:S03]  /*52590*/  @P4 STG.E desc[UR8][R10.64], R246 ;  /* 0x000000f60a004986 */ /* 0x0009e6000c101908 */
[----:B-1----:R-:W-:-:S04]  /*525a0*/  IMAD.WIDE R8, R225, 0x4, R2 ;  /* 0x00000004e1087825 */ /* 0x002fc800078e0202 */
[----:B----4-:R-:W-:-:S05]  /*525b0*/  IMAD.WIDE R10, R224, 0x4, R4 ;  /* 0x00000004e00a7825 */ /* 0x010fca00078e0204 */
[----:B------:R-:W-:Y:S04]  /*525c0*/  @P2 STG.E desc[UR8][R10.64], R245 ;  /* 0x000000f50a002986 */ /* 0x000fe8000c101908 */
[----:B------:R1:W-:Y:S01]  /*525d0*/  @P6 STG.E desc[UR8][R8.64], R249 ;  /* 0x000000f908006986 */ /* 0x0003e2000c101908 */
[----:B------:R-:W-:Y:S01]  /*525e0*/  ISETP.LT.AND P0, PT, R7, UR6, !P0 ;  /* 0x0000000607007c0c */ /* 0x000fe2000c701270 */
[----:B------:R-:W-:Y:S01]  /*525f0*/  VIADD R226, R0, 0x79 ;  /* 0x0000007900e27836 */ /* 0x000fe20000000000 */
[----:B------:R-:W-:Y:S01]  /*52600*/  ISETP.LT.AND P4, PT, R6, UR10, !P1 ;  /* 0x0000000a06007c0c */ /* 0x000fe2000cf81270 */
[C---:B------:R-:W-:Y:S01]  /*52610*/  VIADD R224, R225.reuse, UR28 ;  /* 0x0000001ce1e07c36 */ /* 0x040fe20008000000 */
[----:B------:R-:W-:Y:S01]  /*52620*/  ULDC UR6, c[0x0][0x228] ;  /* 0x00008a0000067ab9 */ /* 0x000fe20000000800 */
[----:B------:R-:W-:Y:S01]  /*52630*/  ULDC UR10, c[0x0][0x228] ;  /* 0x00008a00000a7ab9 */ /* 0x000fe20000000800 */
[----:B-1----:R-:W4:Y:S01]  /*52640*/  LDL.LU R249, [R1+0x6ec] ;  /* 0x0006ec0001f97983 */ /* 0x002f220000300800 */
[----:B------:R-:W-:-:S03]  /*52650*/  IMAD.WIDE R8, R225, 0x4, R4 ;  /* 0x00000004e1087825 */ /* 0x000fc600078e0204 */
[----:B------:R-:W3:Y:S04]  /*52660*/  LDL.LU R246, [R1+0x6f0] ;  /* 0x0006f00001f67983 */ /* 0x000ee80000300800 */
[----:B------:R1:W-:Y:S04]  /*52670*/  @P0 STG.E desc[UR8][R8.64], R244 ;  /* 0x000000f408000986 */ /* 0x0003e8000c101908 */
[----:B-1----:R-:W2:Y:S01]  /*52680*/  LDL.LU R244, [R1+0x4f0] ;  /* 0x0004f00001f47983 */ /* 0x002ea20000300800 */
[----:B------:R-:W-:Y:S01]  /*52690*/  ISETP.GE.AND P2, PT, R226, UR4, PT ;  /* 0x00000004e2007c0c */ /* 0x000fe2000bf46270 */
[----:B------:R-:W-:Y:S01]  /*526a0*/  ULDC UR4, c[0x0][0x22c] ;  /* 0x00008b0000047ab9 */ /* 0x000fe20000000800 */
[----:B------:R-:W-:Y:S01]  /*526b0*/  IADD3 R226, R0, 0x7a, RZ ;  /* 0x0000007a00e27810 */ /* 0x000fe20007ffe0ff */
[----:B------:R-:W-:Y:S01]  /*526c0*/  IMAD.WIDE R10, R224, 0x4, R2 ;  /* 0x00000004e00a7825 */ /* 0x000fe200078e0202 */
[C---:B------:R-:W-:Y:S01]  /*526d0*/  ISETP.LT.AND P1, PT, R7.reuse, UR6, !P1 ;  /* 0x0000000607007c0c */ /* 0x040fe2000cf21270 */
[----:B------:R-:W-:Y:S01]  /*526e0*/  ULDC UR6, c[0x0][0x228] ;  /* 0x00008a0000067ab9 */ /* 0x000fe20000000800 */
[----:B------:R-:W-:Y:S01]  /*526f0*/  ISETP.GE.AND P6, PT, R226, UR4, PT ;  /* 0x00000004e2007c0c */ /* 0x000fe2000bfc6270 */
[----:B------:R-:W-:Y:S01]  /*52700*/  ULDC UR4, c[0x0][0x228] ;  /* 0x00008a0000047ab9 */ /* 0x000fe20000000800 */
[----:B------:R-:W-:Y:S01]  /*52710*/  IMAD.WIDE R8, R224, 0x4, R4 ;  /* 0x00000004e0087825 */ /* 0x000fe200078e0204 */
[----:B------:R-:W-:Y:S01]  /*52720*/  ISETP.LT.AND P0, PT, R6, UR4, !P3 ;  /* 0x0000000406007c0c */ /* 0x000fe2000df01270 */
[----:B------:R1:W-:Y:S01]  /*52730*/  @P4 STG.E desc[UR8][R10.64], R251 ;  /* 0x000000fb0a004986 */ /* 0x0003e2000c101908 */
[----:B------:R-:W-:Y:S01]  /*52740*/  ULDC UR4, c[0x0][0x22c] ;  /* 0x00008b0000047ab9 */ /* 0x000fe20000000800 */
[----:B------:R-:W-:Y:S01]  /*52750*/  ISETP.LT.AND P3, PT, R7, UR6, !P3 ;  /* 0x0000000607007c0c */ /* 0x000fe2000df61270 */
[----:B------:R-:W-:Y:S01]  /*52760*/  ULDC UR6, c[0x0][0x228] ;  /* 0x00008a0000067ab9 */ /* 0x000fe20000000800 */
[----:B------:R-:W-:Y:S01]  /*52770*/  IADD3 R227, R0, 0x7c, RZ ;  /* 0x0000007c00e37810 */ /* 0x000fe20007ffe0ff */
[----:B------:R-:W2:Y:S01]  /*52780*/  LDL.LU R245, [R1+0xf0] ;  /* 0x0000f00001f57983 */ /* 0x000ea20000300800 */
[----:B-1----:R-:W-:-:S02]  /*52790*/  VIADD R10, R224, UR28 ;  /* 0x0000001ce00a7c36 */ /* 0x002fc40008000000 */
[----:B------:R-:W-:Y:S01]  /*527a0*/  VIADD R11, R0, 0x7b ;  /* 0x0000007b000b7836 */ /* 0x000fe20000000000 */
[----:B------:R1:W-:Y:S01]  /*527b0*/  @P1 STG.E desc[UR8][R8.64], R250 ;  /* 0x000000fa08001986 */ /* 0x0003e2000c101908 */
[----:B------:R-:W-:Y:S01]  /*527c0*/  IMAD.WIDE R224, R10, 0x4, R2 ;  /* 0x000000040ae07825 */ /* 0x000fe200078e0202 */
[----:B------:R-:W-:Y:S01]  /*527d0*/  ISETP.LT.AND P4, PT, R6, UR10, !P5 ;  /* 0x0000000a06007c0c */ /* 0x000fe2000ef81270 */
[----:B------:R-:W-:Y:S01]  /*527e0*/  ULDC UR10, c[0x0][0x228] ;  /* 0x00008a00000a7ab9 */ /* 0x000fe20000000800 */
[----:B------:R-:W-:Y:S01]  /*527f0*/  ISETP.GE.AND P1, PT, R11, UR4, PT ;  /* 0x000000040b007c0c */ /* 0x000fe2000bf26270 */
[----:B------:R-:W-:Y:S01]  /*52800*/  ULDC UR4, c[0x0][0x22c] ;  /* 0x00008b0000047ab9 */ /* 0x000fe20000000800 */
[C---:B------:R-:W-:Y:S01]  /*52810*/  VIADD R226, R10.reuse, UR28 ;  /* 0x0000001c0ae27c36 */ /* 0x040fe20008000000 */
[----:B------:R-:W2:Y:S01]  /*52820*/  LDL.LU R247, [R1+0x4f8] ;  /* 0x0004f80001f77983 */ /* 0x000ea20000300800 */
[----:B-1----:R-:W-:-:S04]  /*52830*/  IMAD.WIDE R8, R10, 0x4, R4 ;  /* 0x000000040a087825 */ /* 0x002fc800078e0204 */
[----:B------:R-:W-:Y:S01]  /*52840*/  IMAD.WIDE R10, R226, 0x4, R2 ;  /* 0x00000004e20a7825 */ /* 0x000fe200078e0202 */
[----:B----4-:R1:W-:Y:S01]  /*52850*/  @P0 STG.E desc[UR8][R224.64], R249 ;  /* 0x000000f9e0000986 */ /* 0x0103e2000c101908 */
[----:B------:R-:W-:Y:S01]  /*52860*/  ISETP.GE.AND P0, PT, R227, UR4, PT ;  /* 0x00000004e3007c0c */ /* 0x000fe2000bf06270 */
[----:B------:R-:W-:Y:S02]  /*52870*/  ULDC UR4, c[0x0][0x228] ;  /* 0x00008a0000047ab9 */ /* 0x000fe40000000800 */
[----:B------:R-:W-:Y:S01]  /*52880*/  ISETP.LT.AND P5, PT, R7, UR4, !P5 ;  /* 0x0000000407007c0c */ /* 0x000fe2000efa1270 */
[----:B------:R4:W-:Y:S01]  /*52890*/  @P3 STG.E desc[UR8][R8.64], R248 ;  /* 0x000000f808003986 */ /* 0x0009e2000c101908 */
[----:B------:R-:W-:Y:S02]  /*528a0*/  ULDC UR4, c[0x0][0x228] ;  /* 0x00008a0000047ab9 */ /* 0x000fe40000000800 */
[----:B------:R-:W-:Y:S01]  /*528b0*/  ISETP.LT.AND P3, PT, R6, UR4, !P2 ;  /* 0x0000000406007c0c */ /* 0x000fe2000d761270 */
[----:B------:R-:W2:Y:S01]  /*528c0*/  LDL.LU R227, [R1+0x2f8] ;  /* 0x0002f80001e37983 */ /* 0x000ea20000300800 */
[----:B------:R-:W-:-:S03]  /*528d0*/  ULDC UR4, c[0x0][0x22c] ;  /* 0x00008b0000047ab9 */ /* 0x000fc60000000800 */
[----:B---3--:R3:W-:Y:S01]  /*528e0*/  @P4 STG.E desc[UR8][R10.64], R246 ;  /* 0x000000f60a004986 */ /* 0x0087e2000c101908 */
[C---:B-1----:R-:W-:Y:S02]  /*528f0*/  VIADD R225, R0.reuse, 0x7e ;  /* 0x0000007e00e17836 */ /* 0x042fe40000000000 */
[----:B----4-:R-:W-:Y:S01]  /*52900*/  VIADD R8, R0, 0x7d ;  /* 0x0000007d00087836 */ /* 0x010fe20000000000 */
[----:B------:R-:W4:Y:S01]  /*52910*/  LDL.LU R251, [R1+0x6fc] ;  /* 0x0006fc0001fb7983 */ /* 0x000f220000300800 */
[----:B------:R-:W-:-:S03]  /*52920*/  VIADD R224, R226, UR28 ;  /* 0x0000001ce2e07c36 */ /* 0x000fc60008000000 */
[----:B------:R-:W4:Y:S01]  /*52930*/  LDL.LU R250, [R1+0x4fc] ;  /* 0x0004fc0001fa7983 */ /* 0x000f220000300800 */
[----:B---3--:R-:W-:-:S03]  /*52940*/  IMAD.WIDE R10, R226, 0x4, R4 ;  /* 0x00000004e20a7825 */ /* 0x008fc600078e0204 */
[----:B------:R-:W3:Y:S01]  /*52950*/  LDL.LU R249, [R1+0xfc] ;  /* 0x0000fc0001f97983 */ /* 0x000ee20000300800 */
[----:B------:R-:W-:Y:S01]  /*52960*/  ISETP.GE.AND P4, PT, R8, UR4, PT ;  /* 0x0000000408007c0c */ /* 0x000fe2000bf86270 */
[----:B------:R-:W-:Y:S02]  /*52970*/  ULDC UR4, c[0x0][0x22c] ;  /* 0x00008b0000047ab9 */ /* 0x000fe40000000800 */
[----:B------:R-:W3:Y:S04]  /*52980*/  LDL.LU R248, [R1+0x2fc] ;  /* 0x0002fc0001f87983 */ /* 0x000ee80000300800 */
[----:B------:R-:W4:Y:S04]  /*52990*/  LDL.LU R246, [R1+0x6f4] ;  /* 0x0006f40001f67983 */ /* 0x000f280000300800 */
[----:B------:R-:W3:Y:S04]  /*529a0*/  LDL.LU R226, [R1+0xf4] ;  /* 0x0000f40001e27983 */ /* 0x000ee80000300800 */
[----:B--2---:R1:W-:Y:S01]  /*529b0*/  @P5 STG.E desc[UR8][R10.64], R244 ;  /* 0x000000f40a005986 */ /* 0x0043e2000c101908 */
[----:B------:R-:W-:Y:S01]  /*529c0*/  ISETP.GE.AND P5, PT, R225, UR4, PT ;  /* 0x00000004e1007c0c */ /* 0x000fe2000bfa6270 */
[C---:B------:R-:W-:Y:S01]  /*529d0*/  IMAD.WIDE R8, R224.reuse, 0x4, R2 ;  /* 0x00000004e0087825 */ /* 0x040fe200078e0202 */
[----:B------:R-:W-:Y:S01]  /*529e0*/  ISETP.LT.AND P2, PT, R7, UR6, !P2 ;  /* 0x0000000607007c0c */ /* 0x000fe2000d741270 */
[----:B------:R-:W-:Y:S01]  /*529f0*/  ULDC UR4, c[0x0][0x228] ;  /* 0x00008a0000047ab9 */ /* 0x000fe20000000800 */
[----:B------:R-:W-:Y:S01]  /*52a00*/  ULDC UR6, c[0x0][0x228] ;  /* 0x00008a0000067ab9 */ /* 0x000fe20000000800 */
[----:B-1----:R-:W2:Y:S04]  /*52a10*/  LDL.LU R244, [R1+0x1824] ;  /* 0x0018240001f47983 */ /* 0x002ea80000300800 */
[----:B------:R-:W4:Y:S01]  /*52a20*/  LDL.LU R225, [R1+0x2f0] ;  /* 0x0002f00001e17983 */ /* 0x000f220000300800 */
[----:B------:R-:W-:-:S03]  /*52a30*/  IMAD.WIDE R10, R224, 0x4, R4 ;  /* 0x00000004e00a7825 */ /* 0x000fc600078e0204 */
[----:B------:R1:W-:Y:S01]  /*52a40*/  @P3 STG.E desc[UR8][R8.64], R245 ;  /* 0x000000f508003986 */ /* 0x0003e2000c101908 */
[----:B------:R-:W-:Y:S01]  /*52a50*/  ISETP.LT.AND P3, PT, R6, UR4, !P6 ;  /* 0x0000000406007c0c */ /* 0x000fe2000f761270 */
[----:B------:R-:W-:Y:S01]  /*52a60*/  ULDC UR4, c[0x0][0x228] ;  /* 0x00008a0000047ab9 */ /* 0x000fe20000000800 */
[----:B------:R-:W-:Y:S01]  /*52a70*/  IADD3 R224, R224, UR28, RZ ;  /* 0x0000001ce0e07c10 */ /* 0x000fe2000fffe0ff */
[----:B-1----:R-:W2:Y:S04]  /*52a80*/  LDL.LU R245, [R1+0x1820] ;  /* 0x0018200001f57983 */ /* 0x002ea80000300800 */
[----:B----4-:R1:W-:Y:S02]  /*52a90*/  @P2 STG.E desc[UR8][R10.64], R225 ;  /* 0x000000e10a002986 */ /* 0x0103e4000c101908 */
[----:B-1----:R-:W-:-:S05]  /*52aa0*/  IMAD.WIDE R10, R224, 0x4, R2 ;  /* 0x00000004e00a7825 */ /* 0x002fca00078e0202 */
[----:B------:R1:W-:Y:S04]  /*52ab0*/  @P3 STG.E desc[UR8][R10.64], R246 ;  /* 0x000000f60a003986 */ /* 0x0003e8000c101908 */
[----:B-1----:R-:W4:Y:S04]  /*52ac0*/  LDL.LU R246, [R1+0x181c] ;  /* 0x00181c0001f67983 */ /* 0x002f280000300800 */
[----:B------:R-:W3:Y:S01]  /*52ad0*/  LDL.LU R11, [R1+0x4f4] ;  /* 0x0004f400010b7983 */ /* 0x000ee20000300800 */
[----:B------:R-:W-:Y:S01]  /*52ae0*/  ISETP.LT.AND P6, PT, R7, UR6, !P6 ;  /* 0x0000000607007c0c */ /* 0x000fe2000f7c1270 */
[----:B------:R-:W-:Y:S01]  /*52af0*/  IMAD.WIDE R8, R224, 0x4, R4 ;  /* 0x00000004e0087825 */ /* 0x000fe200078e0204 */
[----:B------:R-:W-:Y:S01]  /*52b00*/  ISETP.LT.AND P2, PT, R6, UR4, !P1 ;  /* 0x0000000406007c0c */ /* 0x000fe2000cf41270 */
[----:B------:R-:W-:Y:S01]  /*52b10*/  ULDC UR6, c[0x0][0x228] ;  /* 0x00008a0000067ab9 */ /* 0x000fe20000000800 */
[----:B------:R-:W-:Y:S01]  /*52b20*/  ULDC UR4, c[0x0][0x22c] ;  /* 0x00008b0000047ab9 */ /* 0x000fe20000000800 */
[----:B------:R-:W-:-:S02]  /*52b30*/  VIADD R224, R224, UR28 ;  /* 0x0000001ce0e07c36 */ /* 0x000fc40008000000 */
[----:B------:R-:W-:-:S06]  /*52b40*/  VIADD R225, R0, 0x7f ;  /* 0x0000007f00e17836 */ /* 0x000fcc0000000000 */
[----:B---3--:R1:W-:Y:S02]  /*52b50*/  @P6 STG.E desc[UR8][R8.64], R11 ;  /* 0x0000000b08006986 */ /* 0x0083e4000c101908 */
[----:B-1----:R-:W-:-:S05]  /*52b60*/  IMAD.WIDE R8, R224, 0x4, R2 ;  /* 0x00000004e0087825 */ /* 0x002fca00078e0202 */
[----:B------:R1:W-:Y:S01]  /*52b70*/  @P2 STG.E desc[UR8][R8.64], R226 ;  /* 0x000000e208002986 */ /* 0x0003e2000c101908 */
[----:B------:R-:W-:-:S03]  /*52b80*/  IMAD.WIDE R10, R224, 0x4, R4 ;  /* 0x00000004e00a7825 */ /* 0x000fc600078e0204 */
[----:B-1----:R-:W3:Y:S01]  /*52b90*/  LDL.LU R9, [R1+0x2f4] ;  /* 0x0002f40001097983 */ /* 0x002ee20000300800 */
[----:B------:R-:W-:-:S03]  /*52ba0*/  IADD3 R226, R224, UR28, RZ ;  /* 0x0000001ce0e27c10 */ /* 0x000fc6000fffe0ff */
[----:B------:R-:W2:Y:S01]  /*52bb0*/  LDL.LU R224, [R1+0x6f8] ;  /* 0x0006f80001e07983 */ /* 0x000ea20000300800 */
[----:B------:R-:W-:Y:S01]  /*52bc0*/  ISETP.LT.AND P1, PT, R7, UR6, !P1 ;  /* 0x0000000607007c0c */ /* 0x000fe2000cf21270 */
[----:B------:R-:W-:Y:S01]  /*52bd0*/  ULDC UR6, c[0x0][0x228] ;  /* 0x00008a0000067ab9 */ /* 0x000fe20000000800 */
[----:B------:R-:W-:Y:S01]  /*52be0*/  ISETP.GE.AND P3, PT, R225, UR4, PT ;  /* 0x00000004e1007c0c */ /* 0x000fe2000bf66270 */
[----:B------:R-:W-:Y:S02]  /*52bf0*/  ULDC UR4, c[0x0][0x228] ;  /* 0x00008a0000047ab9 */ /* 0x000fe40000000800 */
[----:B------:R-:W-:Y:S01]  /*52c00*/  ISETP.LT.AND P6, PT, R6, UR4, !P0 ;  /* 0x0000000406007c0c */ /* 0x000fe2000c7c1270 */
[----:B------:R-:W-:Y:S01]  /*52c10*/  VIADD R225, R0, 0x80 ;  /* 0x0000008000e17836 */ /* 0x000fe20000000000 */
[----:B------:R-:W-:-:S06]  /*52c20*/  ULDC UR4, c[0x0][0x22c] ;  /* 0x00008b0000047ab9 */ /* 0x000fcc0000000800 */
[----:B---3--:R1:W-:Y:S02]  /*52c30*/  @P1 STG.E desc[UR8][R10.64], R9 ;  /* 0x000000090a001986 */ /* 0x0083e4000c101908 */
[----:B-1----:R-:W-:-:S05]  /*52c40*/  IMAD.WIDE R8, R226, 0x4, R2 ;  /* 0x00000004e2087825 */ /* 0x002fca00078e0202 */
[----:B--2---:R1:W-:Y:S02]  /*52c50*/  @P6 STG.E desc[UR8][R8.64], R224 ;  /* 0x000000e008006986 */ /* 0x0043e4000c101908 */
[C---:B-1----:R-:W-:Y:S02]  /*52c60*/  VIADD R224, R226.reuse, UR28 ;  /* 0x0000001ce2e07c36 */ /* 0x042fe40008000000 */
[----:B------:R-:W-:Y:S02]  /*52c70*/  IMAD.WIDE R8, R226, 0x4, R4 ;  /* 0x00000004e2087825 */ /* 0x000fe400078e0204 */
[----:B------:R-:W2:Y:S01]  /*52c80*/  LDL.LU R226, [R1+0xf8] ;  /* 0x0000f80001e27983 */ /* 0x000ea20000300800 */
[----:B------:R-:W-:Y:S01]  /*52c90*/  ISETP.GE.AND P2, PT, R225, UR4, PT ;  /* 0x00000004e1007c0c */ /* 0x000fe2000bf46270 */
[----:B------:R-:W-:Y:S02]  /*52ca0*/  ULDC UR4, c[0x0][0x228] ;  /* 0x00008a0000047ab9 */ /* 0x000fe40000000800 */
[C---:B------:R-:W-:Y:S01]  /*52cb0*/  ISETP.LT.AND P0, PT, R7.reuse, UR4, !P0 ;  /* 0x0000000407007c0c */ /* 0x040fe2000c701270 */
[----:B------:R-:W-:Y:S01]  /*52cc0*/  VIADD R10, R0, 0x81 ;  /* 0x00000081000a7836 */ /* 0x000fe20000000000 */
[----:B------:R-:W-:Y:S01]  /*52cd0*/  ISETP.LT.AND P1, PT, R6, UR6, !P4 ;  /* 0x0000000606007c0c */ /* 0x000fe2000e721270 */
[----:B------:R-:W-:Y:S01]  /*52ce0*/  ULDC UR4, c[0x0][0x22c] ;  /* 0x00008b0000047ab9 */ /* 0x000fe20000000800 */
[----:B------:R-:W-:Y:S01]  /*52cf0*/  VIADD R225, R0, 0x82 ;  /* 0x0000008200e17836 */ /* 0x000fe20000000000 */
[----:B------:R-:W-:Y:S01]  /*52d00*/  ULDC UR6, c[0x0][0x228] ;  /* 0x00008a0000067ab9 */ /* 0x000fe20000000800 */
[----:B------:R-:W-:Y:S01]  /*52d10*/  ISETP.GE.AND P6, PT, R10, UR4, PT ;  /* 0x000000040a007c0c */ /* 0x000fe2000bfc6270 */
[----:B------:R-:W-:Y:S01]  /*52d20*/  ULDC UR4, c[0x0][0x228] ;  /* 0x00008a0000047ab9 */ /* 0x000fe20000000800 */
[----:B------:R-:W-:Y:S01]  /*52d30*/  IMAD.WIDE R10, R224, 0x4, R2 ;  /* 0x00000004e00a7825 */ /* 0x000fe200078e0202 */
[----:B------:R-:W-:Y:S01]  /*52d40*/  ISETP.LT.AND P4, PT, R7, UR4, !P4 ;  /* 0x0000000407007c0c */ /* 0x000fe2000e781270 */
[----:B------:R-:W-:-:S03]  /*52d50*/  ULDC UR4, c[0x0][0x22c] ;  /* 0x00008b0000047ab9 */ /* 0x000fc60000000800 */
[----:B------:R1:W-:Y:S01]  /*52d60*/  @P0 STG.E desc[UR8][R8.64], R247 ;  /* 0x000000f708000986 */ /* 0x0003e2000c101908 */
[----:B------:R-:W-:Y:S01]  /*52d70*/  ISETP.GE.AND P0, PT, R225, UR4, PT ;  /* 0x00000004e1007c0c */ /* 0x000fe2000bf06270 */
[----:B------:R-:W-:Y:S01]  /*52d80*/  ULDC UR4, c[0x0][0x228] ;  /* 0x00008a0000047ab9 */ /* 0x000fe20000000800 */
[C---:B------:R-:W-:Y:S01]  /*52d90*/  IADD3 R225, R224.reuse, UR28, RZ ;  /* 0x0000001ce0e17c10 */ /* 0x040fe2000fffe0ff */
[----:B-1----:R-:W-:Y:S01]  /*52da0*/  IMAD.WIDE R8, R224, 0x4, R4 ;  /* 0x00000004e0087825 */ /* 0x002fe200078e0204 */
[----:B------:R-:W3:Y:S03]  /*52db0*/  LDL.LU R247, [R1+0x1818] ;  /* 0x0018180001f77983 */ /* 0x000ee60000300800 */
[----:B------:R-:W-:Y:S01]  /*52dc0*/  VIADD R224, R225, UR28 ;  /* 0x0000001ce1e07c36 */ /* 0x000fe20008000000 */
[----:B--2---:R1:W-:Y:S01]  /*52dd0*/  @P1 STG.E desc[UR8][R10.64], R226 ;  /* 0x000000e20a001986 */ /* 0x0043e2000c101908 */
[----:B------:R-:W-:Y:S01]  /*52de0*/  ISETP.LT.AND P1, PT, R6, UR4, !P5 ;  /* 0x0000000406007c0c */ /* 0x000fe2000ef21270 */
[----:B------:R-:W-:-:S02]  /*52df0*/  ULDC UR4, c[0x0][0x228] ;  /* 0x00008a0000047ab9 */ /* 0x000fc40000000800 */
[----:B------:R-:W-:Y:S01]  /*52e00*/  ISETP.LT.AND P5, PT, R7, UR4, !P5 ;  /* 0x0000000407007c0c */ /* 0x000fe2000efa1270 */
[----:B------:R-:W-:Y:S01]  /*52e10*/  ULDC UR4, c[0x0][0x228] ;  /* 0x00008a0000047ab9 */ /* 0x000fe20000000800 */
[----:B------:R2:W-:Y:S01]  /*52e20*/  @P4 STG.E desc[UR8][R8.64], R227 ;  /* 0x000000e308004986 */ /* 0x0005e2000c101908 */
[----:B------:R-:W-:Y:S01]  /*52e30*/  ISETP.LT.AND P4, PT, R6, UR4, !P3 ;  /* 0x0000000406007c0c */ /* 0x000fe2000df81270 */
[----:B------:R-:W-:Y:S01]  /*52e40*/  ULDC UR4, c[0x0][0x22c] ;  /* 0x00008b0000047ab9 */ /* 0x000fe20000000800 */
[----:B-1----:R-:W-:-:S04]  /*52e50*/  IMAD.WIDE R10, R225, 0x4, R2 ;  /* 0x00000004e10a7825 */ /* 0x002fc800078e0202 */
[----:B------:R-:W-:Y:S01]  /*52e60*/  VIADD R226, R0, 0x83 ;  /* 0x0000008300e27836 */ /* 0x000fe20000000000 */
[----:B------:R1:W-:Y:S04]  /*52e70*/  @P1 STG.E desc[UR8][R10.64], R251 ;  /* 0x000000fb0a001986 */ /* 0x0003e8000c101908 */
[----:B------:R-:W-:Y:S01]  /*52e80*/  ISETP.GE.AND P1, PT, R226, UR4, PT ;  /* 0x00000004e2007c0c */ /* 0x000fe2000bf26270 */
[----:B------:R-:W-:Y:S01]  /*52e90*/  ULDC UR4, c[0x0][0x228] ;  /* 0x00008a0000047ab9 */ /* 0x000fe20000000800 */
[----:B--2---:R-:W2:Y:S01]  /*52ea0*/  LDL.LU R227, [R1+0x300] ;  /* 0x0003000001e37983 */ /* 0x004ea20000300800 */
[----:B------:R-:W-:Y:S01]  /*52eb0*/  ISETP.LT.AND P3, PT, R7, UR4, !P3 ;  /* 0x0000000407007c0c */ /* 0x000fe2000df61270 */
[----:B------:R-:W-:Y:S01]  /*52ec0*/  IMAD.WIDE R8, R225, 0x4, R4 ;  /* 0x00000004e1087825 */ /* 0x000fe200078e0204 */
[----:B------:R-:W-:-:S03]  /*52ed0*/  ULDC UR4, c[0x0][0x228] ;  /* 0x00008a0000047ab9 */ /* 0x000fc60000000800 */
[C---:B-1----:R-:W-:Y:S01]  /*52ee0*/  IMAD.WIDE R10, R224.reuse, 0x4, R2 ;  /* 0x00000004e00a7825 */ /* 0x042fe200078e0202 */
[----:B------:R1:W-:Y:S04]  /*52ef0*/  @P5 STG.E desc[UR8][R8.64], R250 ;  /* 0x000000fa08005986 */ /* 0x0003e8000c101908 */
[----:B------:R-:W-:Y:S01]  /*52f00*/  @P4 STG.E desc[UR8][R10.64], R249 ;  /* 0x000000f90a004986 */ /* 0x000fe2000c101908 */
[----:B-1----:R-:W-:-:S05]  /*52f10*/  IMAD.WIDE R8, R224, 0x4, R4 ;  /* 0x00000004e0087825 */ /* 0x002fca00078e0204 */
[----:B------:R1:W-:Y:S04]  /*52f20*/  @P3 STG.E desc[UR8][R8.64], R248 ;  /* 0x000000f808003986 */ /* 0x0003e8000c101908 */
[----:B-1----:R-:W4:Y:S01]  /*52f30*/  LDL.LU R9, [R1+0x700] ;  /* 0x0007000001097983 */ /* 0x002f220000300800 */
[----:B------:R-:W-:Y:S01]  /*52f40*/  ISETP.LT.AND P5, PT, R6, UR4, !P2 ;  /* 0x0000000406007c0c */ /* 0x000fe2000d7a1270 */
[----:B------:R-:W-:Y:S01]  /*52f50*/  VIADD R226, R0, 0x84 ;  /* 0x0000008400e27836 */ /* 0x000fe20000000000 */
[----:B------:R-:W-:Y:S01]  /*52f60*/  IADD3 R225, R224, UR28, RZ ;  /* 0x0000001ce0e17c10 */ /* 0x000fe2000fffe0ff */
[----:B------:R-:W-:Y:S01]  /*52f70*/  ULDC UR4, c[0x0][0x22c] ;  /* 0x00008b0000047ab9 */ /* 0x000fe20000000800 */
[----:B------:R-:W3:Y:S02]  /*52f80*/  LDL.LU R248, [R1+0x704] ;  /* 0x0007040001f87983 */ /* 0x000ee40000300800 */
[----:B------:R-:W-:Y:S01]  /*52f90*/  ISETP.GE.AND P3, PT, R226, UR4, PT ;  /* 0x00000004e2007c0c */ /* 0x000fe2000bf66270 */
[----:B------:R-:W-:Y:S01]  /*52fa0*/  IMAD.WIDE R10, R225, 0x4, R2 ;  /* 0x00000004e10a7825 */ /* 0x000fe200078e0202 */
[----:B------:R-:W3:Y:S01]  /*52fb0*/  LDL.LU R250, [R1+0x104] ;  /* 0x0001040001fa7983 */ /* 0x000ee20000300800 */
[----:B------:R-:W-:-:S02]  /*52fc0*/  ULDC UR4, c[0x0][0x22c] ;  /* 0x00008b0000047ab9 */ /* 0x000fc40000000800 */
[----:B------:R-:W-:Y:S01]  /*52fd0*/  VIADD R226, R0, 0x85 ;  /* 0x0000008500e27836 */ /* 0x000fe20000000000 */
[----:B------:R-:W3:Y:S01]  /*52fe0*/  LDL.LU R249, [R1+0x708] ;  /* 0x0007080001f97983 */ /* 0x000ee20000300800 */
[----:B------:R-:W-:-:S03]  /*52ff0*/  VIADD R224, R225, UR28 ;  /* 0x0000001ce1e07c36 */ /* 0x000fc60008000000 */
[----:B------:R-:W3:Y:S04]  /*53000*/  LDL.LU R251, [R1+0x70c] ;  /* 0x00070c0001fb7983 */ /* 0x000ee80000300800 */
[----:B----4-:R1:W-:Y:S01]  /*53010*/  @P5 STG.E desc[UR8][R10.64], R9 ;  /* 0x000000090a005986 */ /* 0x0103e2000c101908 */
[----:B------:R-:W-:Y:S01]  /*53020*/  ISETP.GE.AND P5, PT, R226, UR4, PT ;  /* 0x00000004e2007c0c */ /* 0x000fe2000bfa6270 */
[----:B------:R-:W-:Y:S01]  /*53030*/  ULDC UR4, c[0x0][0x228] ;  /* 0x00008a0000047ab9 */ /* 0x000fe20000000800 */
[----:B-1----:R-:W-:Y:S02]  /*53040*/  IMAD.WIDE R8, R225, 0x4, R4 ;  /* 0x00000004e1087825 */ /* 0x002fe400078e0204 */
[----:B------:R-:W4:Y:S04]  /*53050*/  LDL.LU R225, [R1+0x100] ;  /* 0x0001000001e17983 */ /* 0x000f280000300800 */
[----:B------:R-:W2:Y:S01]  /*53060*/  LDL.LU R226, [R1+0x500] ;  /* 0x0005000001e27983 */ /* 0x000ea20000300800 */
[----:B------:R-:W-:-:S02]  /*53070*/  ISETP.LT.AND P2, PT, R7, UR6, !P2 ;  /* 0x0000000607007c0c */ /* 0x000fc4000d741270 */
[----:B------:R-:W-:Y:S01]  /*53080*/  ISETP.LT.AND P4, PT, R6, UR10, !P6 ;  /* 0x0000000a06007c0c */ /* 0x000fe2000f781270 */
[----:B------:R-:W-:Y:S01]  /*53090*/  IMAD.WIDE R10, R224, 0x4, R2 ;  /* 0x00000004e00a7825 */ /* 0x000fe200078e0202 */
[----:B------:R-:W-:Y:S01]  /*530a0*/  ULDC UR6, c[0x0][0x228] ;  /* 0x00008a0000067ab9 */ /* 0x000fe20000000800 */
[----:B------:R-:W-:Y:S01]  /*530b0*/  ULDC UR10, c[0x0][0x228] ;  /* 0x00008a00000a7ab9 */ /* 0x000fe20000000800 */
[----:B------:R-:W-:Y:S01]  /*530c0*/  ISETP.LT.AND P6, PT, R7, UR6, !P6 ;  /* 0x0000000607007c0c */ /* 0x000fe2000f7c1270 */
[----:B------:R-:W-:-:S06]  /*530d0*/  ULDC UR6, c[0x0][0x228] ;  /* 0x00008a0000067ab9 */ /* 0x000fcc0000000800 */
[----:B--2---:R1:W-:Y:S04]  /*530e0*/  @P2 STG.E desc[UR8][R8.64], R226 ;  /* 0x000000e208002986 */ /* 0x0043e8000c101908 */
[----:B----4-:R2:W-:Y:S01]  /*530f0*/  @P4 STG.E desc[UR8][R10.64], R225 ;  /* 0x000000e10a004986 */ /* 0x0105e2000c101908 */
[----:B------:R-:W-:Y:S01]  /*53100*/  ISETP.LT.AND P4, PT, R6, UR4, !P0 ;  /* 0x0000000406007c0c */ /* 0x000fe2000c781270 */
[----:B------:R-:W-:Y:S01]  /*53110*/  ULDC UR4, c[0x0][0x22c] ;  /* 0x00008b0000047ab9 */ /* 0x000fe20000000800 */
[C---:B-1----:R-:W-:Y:S01]  /*53120*/  IMAD.WIDE R8, R224.reuse, 0x4, R4 ;  /* 0x00000004e0087825 */ /* 0x042fe200078e0204 */
[----:B--2---:R-:W-:-:S04]  /*53130*/  IADD3 R10, R224, UR28, RZ ;  /* 0x0000001ce00a7c10 */ /* 0x004fc8000fffe0ff */
[----:B------:R-:W-:Y:S01]  /*53140*/  @P6 STG.E desc[UR8][R8.64], R227 ;  /* 0x000000e308006986 */ /* 0x000fe2000c101908 */
[----:B------:R-:W-:-:S05]  /*53150*/  IMAD.WIDE R224, R10, 0x4, R2 ;  /* 0x000000040ae07825 */ /* 0x000fca00078e0202 */
[----:B---3--:R1:W-:Y:S04]  /*53160*/  @P4 STG.E desc[UR8][R224.64], R248 ;  /* 0x000000f8e0004986 */ /* 0x0083e8000c101908 */
[----:B-1----:R-:W2:Y:S04]  /*53170*/  LDL.LU R248, [R1+0x1814] ;  /* 0x0018140001f87983 */ /* 0x002ea80000300800 */
[----:B------:R-:W3:Y:S01]  /*53180*/  LDL.LU R224, [R1+0x504] ;  /* 0x0005040001e07983 */ /* 0x000ee20000300800 */
[----:B------:R-:W-:Y:S02]  /*53190*/  ISETP.LT.AND P0, PT, R7, UR6, !P0 ;  /* 0x0000000607007c0c */ /* 0x000fe4000c701270 */
[----:B------:R-:W-:Y:S01]  /*531a0*/  ISETP.LT.AND P2, PT, R6, UR10, !P1 ;  /* 0x0000000a06007c0c */ /* 0x000fe2000cf41270 */
[----:B------:R-:W-:Y:S01]  /*531b0*/  VIADD R11, R0, 0x86 ;  /* 0x00000086000b7836 */ /* 0x000fe20000000000 */
[----:B------:R-:W4:Y:S01]  /*531c0*/  LDL.LU R225, [R1+0x508] ;  /* 0x0005080001e17983 */ /* 0x000f220000300800 */
[C---:B------:R-:W-:Y:S01]  /*531d0*/  VIADD R226, R10.reuse, UR28 ;  /* 0x0000001c0ae27c36 */ /* 0x040fe20008000000 */
[----:B------:R-:W-:Y:S01]  /*531e0*/  ULDC UR6, c[0x0][0x228] ;  /* 0x00008a0000067ab9 */ /* 0x000fe20000000800 */
[----:B------:R-:W-:Y:S01]  /*531f0*/  IMAD.WIDE R8, R10, 0x4, R4 ;  /* 0x000000040a087825 */ /* 0x000fe200078e0204 */
[----:B------:R-:W-:Y:S01]  /*53200*/  ISETP.GE.AND P6, PT, R11, UR4, PT ;  /* 0x000000040b007c0c */ /* 0x000fe2000bfc6270 */
[----:B------:R-:W-:Y:S01]  /*53210*/  ULDC UR4, c[0x0][0x22c] ;  /* 0x00008b0000047ab9 */ /* 0x000fe20000000800 */
[----:B------:R-:W-:Y:S01]  /*53220*/  ULDC UR10, c[0x0][0x228] ;  /* 0x00008a00000a7ab9 */ /* 0x000fe20000000800 */
[----:B------:R-:W-:-:S04]  /*53230*/  IMAD.WIDE R10, R226, 0x4, R2 ;  /* 0x00000004e20a7825 */ /* 0x000fc800078e0202 */
[----:B------:R-:W-:Y:S01]  /*53240*/  VIADD R227, R0, 0x87 ;  /* 0x0000008700e37836 */ /* 0x000fe20000000000 */
[----:B---3--:R-:W-:Y:S04]  /*53250*/  @P0 STG.E desc[UR8][R8.64], R224 ;  /* 0x000000e008000986 */ /* 0x008fe8000c101908 */
[----:B------:R1:W-:Y:S04]  /*53260*/  @P2 STG.E desc[UR8][R10.64], R250 ;  /* 0x000000fa0a002986 */ /* 0x0003e8000c101908 */
[----:B-1----:R-:W3:Y:S04]  /*53270*/  LDL.LU R11, [R1+0x304] ;  /* 0x00030400010b7983 */ /* 0x002ee80000300800 */
[----:B------:R-:W2:Y:S01]  /*53280*/  LDL.LU R250, [R1+0x108] ;  /* 0x0001080001fa7983 */ /* 0x000ea20000300800 */
[----:B------:R-:W-:Y:S01]  /*53290*/  ISETP.GE.AND P4, PT, R227, UR4, PT ;  /* 0x00000004e3007c0c */ /* 0x000fe2000bf86270 */
[----:B------:R-:W-:-:S02]  /*532a0*/  ULDC UR4, c[0x0][0x228] ;  /* 0x00008a0000047ab9 */ /* 0x000fc40000000800 */
[C---:B------:R-:W-:Y:S01]  /*532b0*/  ISETP.LT.AND P1, PT, R7.reuse, UR4, !P1 ;  /* 0x0000000407007c0c */ /* 0x040fe2000cf21270 */
[----:B------:R-:W-:Y:S02]  /*532c0*/  ULDC UR4, c[0x0][0x228] ;  /* 0x00008a0000047ab9 */ /* 0x000fe40000000800 */
        /* <DEDUP_REMOVED lines=11> */
[----:B---3--:R1:W-:Y:S02]  /*53380*/  @P1 STG.E desc[UR8][R226.64], R11 ;  /* 0x0000000be2001986 */ /* 0x0083e4000c101908 */
[----:B------:R-:W-:Y:S01]  /*53390*/  ISETP.GE.AND P1, PT, R10, UR4, PT ;  /* 0x000000040a007c0c */ /* 0x000fe2000bf26270 */
[----:B------:R-:W-:Y:S01]  /*533a0*/  ULDC UR4, c[0x0][0x228] ;  /* 0x00008a0000047ab9 */ /* 0x000fe20000000800 */
[----:B------:R3:W-:Y:S01]  /*533b0*/  @P2 STG.E desc[UR8][R8.64], R249 ;  /* 0x000000f908002986 */ /* 0x0007e2000c101908 */
[----:B------:R-:W-:Y:S01]  /*533c0*/  ISETP.LT.AND P2, PT, R6, UR4, !P5 ;  /* 0x0000000406007c0c */ /* 0x000fe2000ef41270 */
[----:B------:R-:W-:Y:S01]  /*533d0*/  ULDC UR4, c[0x0][0x228] ;  /* 0x00008a0000047ab9 */ /* 0x000fe20000000800 */
[C---:B-1----:R-:W-:Y:S01]  /*533e0*/  IMAD.WIDE R10, R224.reuse, 0x4, R4 ;  /* 0x00000004e00a7825 */ /* 0x042fe200078e0204 */
[----:B------:R-:W2:Y:S03]  /*533f0*/  LDL.LU R226, [R1+0x10c] ;  /* 0x00010c0001e27983 */ /* 0x000ea60000300800 */
[----:B------:R-:W-:Y:S01]  /*53400*/  VIADD R224, R224, UR28 ;  /* 0x0000001ce0e07c36 */ /* 0x000fe20008000000 */
[----:B----4-:R1:W-:Y:S04]  /*53410*/  @P3 STG.E desc[UR8][R10.64], R225 ;  /* 0x000000e10a003986 */ /* 0x0103e8000c101908 */
[----:B------:R-:W4:Y:S04]  /*53420*/  LDL.LU R227, [R1+0x30c] ;  /* 0x00030c0001e37983 */ /* 0x000f280000300800 */
[----:B---3--:R-:W3:Y:S01]  /*53430*/  LDL.LU R249, [R1+0x1810] ;  /* 0x0018100001f97983 */ /* 0x008ee20000300800 */
[----:B-1----:R-:W-:-:S05]  /*53440*/  IMAD.WIDE R10, R224, 0x4, R2 ;  /* 0x00000004e00a7825 */ /* 0x002fca00078e0202 */
[----:B--2---:R1:W-:Y:S04]  /*53450*/  @P2 STG.E desc[UR8][R10.64], R250 ;  /* 0x000000fa0a002986 */ /* 0x0043e8000c101908 */
[----:B-1----:R-:W2:Y:S04]  /*53460*/  LDL.LU R250, [R1+0x180c] ;  /* 0x00180c0001fa7983 */ /* 0x002ea80000300800 */
[----:B------:R-:W4:Y:S01]  /*53470*/  LDL.LU R11, [R1+0x308] ;  /* 0x00030800010b7983 */ /* 0x000f220000300800 */
[----:B------:R-:W-:Y:S01]  /*53480*/  ISETP.LT.AND P5, PT, R7, UR6, !P5 ;  /* 0x0000000607007c0c */ /* 0x000fe2000efa1270 */
[----:B------:R-:W-:Y:S01]  /*53490*/  IMAD.WIDE R8, R224, 0x4, R4 ;  /* 0x00000004e0087825 */ /* 0x000fe200078e0204 */
[----:B------:R-:W-:Y:S01]  /*534a0*/  ISETP.LT.AND P3, PT, R6, UR4, !P6 ;  /* 0x0000000406007c0c */ /* 0x000fe2000f761270 */
[----:B------:R-:W-:Y:S01]  /*534b0*/  ULDC UR6, c[0x0][0x228] ;  /* 0x00008a0000067ab9 */ /* 0x000fe20000000800 */
[----:B------:R-:W-:Y:S01]  /*534c0*/  IADD3 R224, R224, UR28, RZ ;  /* 0x0000001ce0e07c10 */ /* 0x000fe2000fffe0ff */
[----:B------:R-:W-:-:S08]  /*534d0*/  VIADD R225, R0, 0x8a ;  /* 0x0000008a00e17836 */ /* 0x000fd00000000000 */
[----:B----4-:R1:W-:Y:S01]  /*534e0*/  @P5 STG.E desc[UR8][R8.64], R11 ;  /* 0x0000000b08005986 */ /* 0x0103e2000c101908 */
[----:B------:R-:W-:Y:S01]  /*534f0*/  ULDC UR4, c[0x0][0x22c] ;  /* 0x00008b0000047ab9 */ /* 0x000fe20000000800 */
[----:B-1----:R-:W-:-:S05]  /*53500*/  IMAD.WIDE R8, R224, 0x4, R2 ;  /* 0x00000004e0087825 */ /* 0x002fca00078e0202 */
[----:B------:R1:W-:Y:S04]  /*53510*/  @P3 STG.E desc[UR8][R8.64], R251 ;  /* 0x000000fb08003986 */ /* 0x0003e8000c101908 */
[----:B-1----:R-:W4:Y:S04]  /*53520*/  LDL.LU R251, [R1+0x1808] ;  /* 0x0018080001fb7983 */ /* 0x002f280000300800 */
[----:B------:R-:W3:Y:S01]  /*53530*/  LDL.LU R9, [R1+0x50c] ;  /* 0x00050c0001097983 */ /* 0x000ee20000300800 */
[----:B------:R-:W-:Y:S01]  /*53540*/  ISETP.LT.AND P6, PT, R7, UR6, !P6 ;  /* 0x0000000607007c0c */ /* 0x000fe2000f7c1270 */
[----:B------:R-:W-:Y:S01]  /*53550*/  IMAD.WIDE R10, R224, 0x4, R4 ;  /* 0x00000004e00a7825 */ /* 0x000fe200078e0204 */
[----:B------:R-:W-:Y:S01]  /*53560*/  ISETP.GE.AND P2, PT, R225, UR4, PT ;  /* 0x00000004e1007c0c */ /* 0x000fe2000bf46270 */
[----:B------:R-:W-:Y:S01]  /*53570*/  ULDC UR4, c[0x0][0x228] ;  /* 0x00008a0000047ab9 */ /* 0x000fe20000000800 */
[----:B------:R-:W-:Y:S01]  /*53580*/  ULDC UR6, c[0x0][0x228] ;  /* 0x00008a0000067ab9 */ /* 0x000fe20000000800 */
[----:B------:R-:W-:Y:S01]  /*53590*/  ISETP.LT.AND P5, PT, R6, UR4, !P4 ;  /* 0x0000000406007c0c */ /* 0x000fe2000e7a1270 */
[----:B------:R-:W-:Y:S01]  /*535a0*/  VIADD R225, R0, 0x8b ;  /* 0x0000008b00e17836 */ /* 0x000fe20000000000 */
[----:B------:R-:W-:Y:S01]  /*535b0*/  ULDC UR4, c[0x0][0x22c] ;  /* 0x00008b0000047ab9 */ /* 0x000fe20000000800 */
[----:B------:R-:W-:-:S03]  /*535c0*/  VIADD R224, R224, UR28 ;  /* 0x0000001ce0e07c36 */ /* 0x000fc60008000000 */
[----:B------:R-:W-:Y:S01]  /*535d0*/  ISETP.GE.AND P3, PT, R225, UR4, PT ;  /* 0x00000004e1007c0c */ /* 0x000fe2000bf66270 */
[----:B------:R-:W-:Y:S01]  /*535e0*/  ULDC UR4, c[0x0][0x228] ;  /* 0x00008a0000047ab9 */ /* 0x000fe20000000800 */
[----:B------:R-:W-:Y:S01]  /*535f0*/  VIADD R225, R0, 0x8c ;  /* 0x0000008c00e17836 */ /* 0x000fe20000000000 */
[----:B------:R-:W-:Y:S01]  /*53600*/  ISETP.LT.AND P4, PT, R7, UR4, !P4 ;  /* 0x0000000407007c0c */ /* 0x000fe2000e781270 */
[----:B------:R-:W-:Y:S01]  /*53610*/  ULDC UR4, c[0x0][0x22c] ;  /* 0x00008b0000047ab9 */ /* 0x000fe20000000800 */
[----:B---3--:R1:W-:Y:S01]  /*53620*/  @P6 STG.E desc[UR8][R10.64], R9 ;  /* 0x000000090a006986 */ /* 0x0083e2000c101908 */
[----:B------:R-:W-:Y:S01]  /*53630*/  ISETP.LT.AND P6, PT, R6, UR6, !P0 ;  /* 0x0000000606007c0c */ /* 0x000fe2000c7c1270 */
[----:B------:R-:W-:Y:S01]  /*53640*/  ULDC UR6, c[0x0][0x228] ;  /* 0x00008a0000067ab9 */ /* 0x000fe20000000800 */
[----:B-1----:R-:W-:-:S05]  /*53650*/  IMAD.WIDE R8, R224, 0x4, R2 ;  /* 0x00000004e0087825 */ /* 0x002fca00078e0202 */
[----:B------:R1:W-:Y:S01]  /*53660*/  @P5 STG.E desc[UR8][R8.64], R226 ;  /* 0x000000e208005986 */ /* 0x0003e2000c101908 */
[----:B------:R-:W-:Y:S01]  /*53670*/  ISETP.GE.AND P5, PT, R225, UR4, PT ;  /* 0x00000004e1007c0c */ /* 0x000fe2000bfa6270 */
[----:B------:R-:W-:Y:S01]  /*53680*/  ULDC UR4, c[0x0][0x228] ;  /* 0x00008a0000047ab9 */ /* 0x000fe20000000800 */
[----:B------:R-:W-:Y:S02]  /*53690*/  IADD3 R225, R224, UR28, RZ ;  /* 0x0000001ce0e17c10 */ /* 0x000fe4000fffe0ff */
[----:B------:R-:W-:Y:S01]  /*536a0*/  ISETP.LT.AND P0, PT, R7, UR4, !P0 ;  /* 0x0000000407007c0c */ /* 0x000fe2000c701270 */
[----:B------:R-:W-:Y:S02]  /*536b0*/  ULDC UR4, c[0x0][0x22c] ;  /* 0x00008b0000047ab9 */ /* 0x000fe40000000800 */
[----:B------:R-:W-:-:S04]  /*536c0*/  IMAD.WIDE R10, R225, 0x4, R2 ;  /* 0x00000004e10a7825 */ /* 0x000fc800078e0202 */
        /* <DEDUP_REMOVED lines=8> */
[----:B-1----:R-:W-:Y:S01]  /*53750*/  IMAD.WIDE R8, R225, 0x4, R4 ;  /* 0x00000004e1087825 */ /* 0x002fe200078e0204 */
[----:B------:R-:W-:Y:S01]  /*53760*/  ISETP.LT.AND P1, PT, R7, UR4, !P1 ;  /* 0x0000000407007c0c */ /* 0x000fe2000cf21270 */
[----:B------:R-:W-:-:S02]  /*53770*/  ULDC UR4, c[0x0][0x228] ;  /* 0x00008a0000047ab9 */ /* 0x000fc40000000800 */
[----:B------:R-:W-:Y:S01]  /*53780*/  VIADD R227, R225, UR28 ;  /* 0x0000001ce1e37c36 */ /* 0x000fe20008000000 */
[----:B------:R1:W-:Y:S01]  /*53790*/  @P0 STG.E desc[UR8][R8.64], R244 ;  /* 0x000000f408000986 */ /* 0x0003e2000c101908 */
[----:B------:R-:W-:Y:S01]  /*537a0*/  ISETP.LT.AND P0, PT, R6, UR4, !P2 ;  /* 0x0000000406007c0c */ /* 0x000fe2000d701270 */
[----:B------:R-:W-:Y:S01]  /*537b0*/  VIADD R224, R0, 0x8e ;  /* 0x0000008e00e07836 */ /* 0x000fe20000000000 */
[----:B------:R-:W-:Y:S01]  /*537c0*/  ULDC UR4, c[0x0][0x22c] ;  /* 0x00008b0000047ab9 */ /* 0x000fe20000000800 */
[C---:B---3--:R-:W-:Y:S01]  /*537d0*/  IMAD.WIDE R10, R227.reuse, 0x4, R2 ;  /* 0x00000004e30a7825 */ /* 0x048fe200078e0202 */
[----:B------:R-:W-:-:S04]  /*537e0*/  IADD3 R225, R227, UR28, RZ ;  /* 0x0000001ce3e17c10 */ /* 0x000fc8000fffe0ff */
[----:B------:R3:W-:Y:S01]  /*537f0*/  @P6 STG.E desc[UR8][R10.64], R240 ;  /* 0x000000f00a006986 */ /* 0x0007e2000c101908 */
[----:B------:R-:W-:Y:S01]  /*53800*/  ISETP.GE.AND P6, PT, R224, UR4, PT ;  /* 0x00000004e0007c0c */ /* 0x000fe2000bfc6270 */
[----:B------:R-:W-:Y:S01]  /*53810*/  ULDC UR4, c[0x0][0x228] ;  /* 0x00008a0000047ab9 */ /* 0x000fe20000000800 */
[----:B-1----:R-:W-:Y:S01]  /*53820*/  IMAD.WIDE R8, R227, 0x4, R4 ;  /* 0x00000004e3087825 */ /* 0x002fe200078e0204 */
[----:B------:R-:W-:Y:S01]  /*53830*/  ISETP.LT.AND P2, PT, R7, UR4, !P2 ;  /* 0x0000000407007c0c */ /* 0x000fe2000d741270 */
[----:B------:R-:W-:-:S03]  /*53840*/  ULDC UR4, c[0x0][0x228] ;  /* 0x00008a0000047ab9 */ /* 0x000fc60000000800 */
[----:B------:R1:W-:Y:S01]  /*53850*/  @P1 STG.E desc[UR8][R8.64], R236 ;  /* 0x000000ec08001986 */ /* 0x0003e2000c101908 */
[----:B---3--:R-:W-:Y:S01]  /*53860*/  IMAD.WIDE R10, R225, 0x4, R2 ;  /* 0x00000004e10a7825 */ /* 0x008fe200078e0202 */
[----:B------:R-:W-:Y:S01]  /*53870*/  ISETP.LT.AND P1, PT, R6, UR10, !P5 ;  /* 0x0000000a06007c0c */ /* 0x000fe2000ef21270 */
[----:B------:R-:W-:-:S03]  /*53880*/  ULDC UR10, c[0x0][0x228] ;  /* 0x00008a00000a7ab9 */ /* 0x000fc60000000800 */
[----:B------:R3:W-:Y:S01]  /*53890*/  @P0 STG.E desc[UR8][R10.64], R249 ;  /* 0x000000f90a000986 */ /* 0x0007e2000c101908 */
[----:B------:R-:W-:Y:S01]  /*538a0*/  ISETP.LT.AND P0, PT, R6, UR4, !P3 ;  /* 0x0000000406007c0c */ /* 0x000fe2000df01270 */
[----:B------:R-:W-:Y:S01]  /*538b0*/  VIADD R227, R225, UR28 ;  /* 0x0000001ce1e37c36 */ /* 0x000fe20008000000 */
[----:B------:R-:W-:Y:S01]  /*538c0*/  ISETP.LT.AND P3, PT, R7, UR6, !P3 ;  /* 0x0000000607007c0c */ /* 0x000fe2000df61270 */
[----:B------:R-:W-:Y:S01]  /*538d0*/  IMAD.WIDE R224, R225, 0x4, R4 ;  /* 0x00000004e1e07825 */ /* 0x000fe200078e0204 */
[----:B------:R-:W-:-:S03]  /*538e0*/  ULDC UR4, c[0x0][0x22c] ;  /* 0x00008b0000047ab9 */ /* 0x000fc60000000800 */
[C---:B------:R-:W-:Y:S01]  /*538f0*/  VIADD R226, R0.reuse, 0x8f ;  /* 0x0000008f00e27836 */ /* 0x040fe20000000000 */
[----:B------:R4:W-:Y:S01]  /*53900*/  @P2 STG.E desc[UR8][R224.64], R245 ;  /* 0x000000f5e0002986 */ /* 0x0009e2000c101908 */
[C---:B-1----:R-:W-:Y:S01]  /*53910*/  IMAD.WIDE R8, R227.reuse, 0x4, R2 ;  /* 0x00000004e3087825 */ /* 0x042fe200078e0202 */
[----:B------:R-:W-:Y:S01]  /*53920*/  IADD3 R236, R0, 0x90, RZ ;  /* 0x0000009000ec7810 */ /* 0x000fe20007ffe0ff */
[----:B------:R-:W-:Y:S02]  /*53930*/  ULDC UR6, c[0x0][0x228] ;  /* 0x00008a0000067ab9 */ /* 0x000fe40000000800 */
[C---:B---3--:R-:W-:Y:S01]  /*53940*/  VIADD R249, R227.reuse, UR28 ;  /* 0x0000001ce3f97c36 */ /* 0x048fe20008000000 */
[----:B------:R-:W-:Y:S01]  /*53950*/  ISETP.GE.AND P2, PT, R226, UR4, PT ;  /* 0x00000004e2007c0c */ /* 0x000fe2000bf46270 */
[----:B------:R-:W-:Y:S01]  /*53960*/  IMAD.WIDE R10, R227, 0x4, R4 ;  /* 0x00000004e30a7825 */ /* 0x000fe200078e0204 */
[----:B------:R-:W-:Y:S01]  /*53970*/  ULDC UR4, c[0x0][0x22c] ;  /* 0x00008b0000047ab9 */ /* 0x000fe20000000800 */
[----:B------:R-:W-:Y:S01]  /*53980*/  ISETP.LT.AND P5, PT, R7, UR6, !P5 ;  /* 0x0000000607007c0c */ /* 0x000fe2000efa1270 */
[----:B------:R1:W-:Y:S01]  /*53990*/  @P0 STG.E desc[UR8][R8.64], R241 ;  /* 0x000000f108000986 */ /* 0x0003e2000c101908 */
[----:B------:R-:W-:Y:S01]  /*539a0*/  IMAD.WIDE R226, R249, 0x4, R2 ;  /* 0x00000004f9e27825 */ /* 0x000fe200078e0202 */
[----:B------:R-:W-:Y:S01]  /*539b0*/  ISETP.GE.AND P0, PT, R236, UR4, PT ;  /* 0x00000004ec007c0c */ /* 0x000fe2000bf06270 */
[----:B------:R-:W-:Y:S01]  /*539c0*/  ULDC UR4, c[0x0][0x228] ;  /* 0x00008a0000047ab9 */ /* 0x000fe20000000800 */
[----:B------:R3:W-:Y:S01]  /*539d0*/  @P3 STG.E desc[UR8][R10.64], R237 ;  /* 0x000000ed0a003986 */ /* 0x0007e2000c101908 */
[----:B------:R-:W-:-:S03]  /*539e0*/  ULDC UR6, c[0x0][0x228] ;  /* 0x00008a0000067ab9 */ /* 0x000fc60000000800 */
[----:B--2---:R2:W-:Y:S01]  /*539f0*/  @P1 STG.E desc[UR8][R226.64], R250 ;  /* 0x000000fae2001986 */ /* 0x0045e2000c101908 */
[----:B------:R-:W-:Y:S01]  /*53a00*/  ISETP.LT.AND P1, PT, R6, UR4, !P4 ;  /* 0x0000000406007c0c */ /* 0x000fe2000e721270 */
[----:B----4-:R-:W-:Y:S01]  /*53a10*/  IMAD.WIDE R224, R249, 0x4, R4 ;  /* 0x00000004f9e07825 */ /* 0x010fe200078e0204 */
[----:B------:R-:W-:Y:S01]  /*53a20*/  ISETP.LT.AND P4, PT, R7, UR6, !P4 ;  /* 0x0000000607007c0c */ /* 0x000fe2000e781270 */
[----:B------:R-:W-:Y:S02]  /*53a30*/  ULDC UR4, c[0x0][0x22c] ;  /* 0x00008b0000047ab9 */ /* 0x000fe40000000800 */
[----:B------:R-:W-:Y:S02]  /*53a40*/  VIADD R236, R0, 0x91 ;  /* 0x0000009100ec7836 */ /* 0x000fe40000000000 */
[----:B------:R-:W-:Y:S01]  /*53a50*/  VIADD R249, R249, UR28 ;  /* 0x0000001cf9f97c36 */ /* 0x000fe20008000000 */
[----:B------:R-:W-:Y:S01]  /*53a60*/  ISETP.LT.AND P3, PT, R6, UR10, !P6 ;  /* 0x0000000a06007c0c */ /* 0x000fe2000f761270 */
[----:B------:R4:W-:Y:S01]  /*53a70*/  @P5 STG.E desc[UR8][R224.64], R246 ;  /* 0x000000f6e0005986 */ /* 0x0009e2000c101908 */
[----:B------:R-:W-:Y:S01]  /*53a80*/  ISETP.GE.AND P5, PT, R236, UR4, PT ;  /* 0x00000004ec007c0c */ /* 0x000fe2000bfa6270 */
[C---:B-1----:R-:W-:Y:S01]  /*53a90*/  IMAD.WIDE R8, R249.reuse, 0x4, R2 ;  /* 0x00000004f9087825 */ /* 0x042fe200078e0202 */
[----:B------:R-:W-:Y:S01]  /*53aa0*/  IADD3 R236, R0, 0x92, RZ ;  /* 0x0000009200ec7810 */ /* 0x000fe20007ffe0ff */
[----:B------:R-:W-:Y:S01]  /*53ab0*/  ULDC UR4, c[0x0][0x22c] ;  /* 0x00008b0000047ab9 */ /* 0x000fe20000000800 */
[----:B------:R-:W-:Y:S01]  /*53ac0*/  ULDC UR6, c[0x0][0x228] ;  /* 0x00008a0000067ab9 */ /* 0x000fe20000000800 */
[C---:B---3--:R-:W-:Y:S01]  /*53ad0*/  VIADD R237, R249.reuse, UR28 ;  /* 0x0000001cf9ed7c36 */ /* 0x048fe20008000000 */
[----:B------:R1:W-:Y:S01]  /*53ae0*/  @P1 STG.E desc[UR8][R8.64], R242 ;  /* 0x000000f208001986 */ /* 0x0003e2000c101908 */
[----:B------:R-:W-:Y:S01]  /*53af0*/  IMAD.WIDE R10, R249, 0x4, R4 ;  /* 0x00000004f90a7825 */ /* 0x000fe200078e0204 */
[----:B------:R-:W-:Y:S01]  /*53b00*/  ISETP.GE.AND P1, PT, R236, UR4, PT ;  /* 0x00000004ec007c0c */ /* 0x000fe2000bf26270 */
[----:B------:R-:W-:Y:S01]  /*53b10*/  ULDC UR4, c[0x0][0x228] ;  /* 0x00008a0000047ab9 */ /* 0x000fe20000000800 */
[----:B------:R-:W-:Y:S01]  /*53b20*/  ULDC UR10, c[0x0][0x228] ;  /* 0x00008a00000a7ab9 */ /* 0x000fe20000000800 */
[----:B--2---:R-:W-:Y:S01]  /*53b30*/  IMAD.WIDE R226, R237, 0x4, R2 ;  /* 0x00000004ede27825 */ /* 0x004fe200078e0202 */
[----:B------:R-:W-:Y:S01]  /*53b40*/  ISETP.LT.AND P6, PT, R7, UR4, !P6 ;  /* 0x0000000407007c0c */ /* 0x000fe2000f7c1270 */
[----:B------:R2:W-:Y:S01]  /*53b50*/  @P4 STG.E desc[UR8][R10.64], R238 ;  /* 0x000000ee0a004986 */ /* 0x0005e2000c101908 */
[----:B------:R-:W-:Y:S01]  /*53b60*/  ULDC UR4, c[0x0][0x228] ;  /* 0x00008a0000047ab9 */ /* 0x000fe20000000800 */
[----:B----4-:R-:W-:-:S02]  /*53b70*/  VIADD R224, R0, 0x93 ;  /* 0x0000009300e07836 */ /* 0x010fc40000000000 */
[----:B------:R3:W-:Y:S01]  /*53b80*/  @P3 STG.E desc[UR8][R226.64], R251 ;  /* 0x000000fbe2003986 */ /* 0x0007e2000c101908 */
[----:B------:R-:W-:Y:S01]  /*53b90*/  ISETP.LT.AND P3, PT, R6, UR4, !P2 ;  /* 0x0000000406007c0c */ /* 0x000fe2000d761270 */
[----:B------:R-:W-:Y:S01]  /*53ba0*/  ULDC UR4, c[0x0][0x22c] ;  /* 0x00008b0000047ab9 */ /* 0x000fe20000000800 */
[C---:B------:R-:W-:Y:S01]  /*53bb0*/  VIADD R241, R237.reuse, UR28 ;  /* 0x0000001cedf17c36 */ /* 0x040fe20008000000 */
[----:B------:R-:W-:Y:S01]  /*53bc0*/  ISETP.GE.AND P4, PT, R224, UR4, PT ;  /* 0x00000004e0007c0c */ /* 0x000fe2000bf86270 */
[----:B-1----:R-:W-:Y:S01]  /*53bd0*/  IMAD.WIDE R8, R237, 0x4, R4 ;  /* 0x00000004ed087825 */ /* 0x002fe200078e0204 */
[----:B------:R-:W-:Y:S01]  /*53be0*/  ISETP.LT.AND P2, PT, R7, UR6, !P2 ;  /* 0x0000000607007c0c */ /* 0x000fe2000d741270 */
[----:B------:R-:W-:Y:S01]  /*53bf0*/  ULDC UR4, c[0x0][0x22c] ;  /* 0x00008b0000047ab9 */ /* 0x000fe20000000800 */
[----:B------:R-:W-:Y:S01]  /*53c00*/  ULDC UR6, c[0x0][0x228] ;  /* 0x00008a0000067ab9 */ /* 0x000fe20000000800 */
[----:B------:R-:W-:Y:S02]  /*53c10*/  VIADD R224, R0, 0x94 ;  /* 0x0000009400e07836 */ /* 0x000fe40000000000 */
[C---:B--2---:R-:W-:Y:S01]  /*53c20*/  IMAD.WIDE R10, R241.reuse, 0x4, R2 ;  /* 0x00000004f10a7825 */ /* 0x044fe200078e0202 */
[----:B------:R1:W-:Y:S02]  /*53c30*/  @P6 STG.E desc[UR8][R8.64], R247 ;  /* 0x000000f708006986 */ /* 0x0003e4000c101908 */
[----:B------:R-:W-:Y:S01]  /*53c40*/  ISETP.GE.AND P6, PT, R224, UR4, PT ;  /* 0x00000004e0007c0c */ /* 0x000fe2000bfc6270 */
[----:B------:R-:W-:Y:S01]  /*53c50*/  ULDC UR4, c[0x0][0x228] ;  /* 0x00008a0000047ab9 */ /* 0x000fe20000000800 */
[----:B------:R2:W-:Y:S01]  /*53c60*/  @P3 STG.E desc[UR8][R10.64], R243 ;  /* 0x000000f30a003986 */ /* 0x0005e2000c101908 */
[----:B------:R-:W-:Y:S01]  /*53c70*/  ISETP.LT.AND P3, PT, R6, UR4, !P0 ;  /* 0x0000000406007c0c */ /* 0x000fe2000c761270 */
[----:B------:R-:W-:Y:S01]  /*53c80*/  IMAD.WIDE R224, R241, 0x4, R4 ;  /* 0x00000004f1e07825 */ /* 0x000fe200078e0204 */
[----:B------:R-:W-:Y:S01]  /*53c90*/  ISETP.LT.AND P0, PT, R7, UR6, !P0 ;  /* 0x0000000607007c0c */ /* 0x000fe2000c701270 */
[----:B------:R-:W-:Y:S01]  /*53ca0*/  ULDC UR4, c[0x0][0x228] ;  /* 0x00008a0000047ab9 */ /* 0x000fe20000000800 */
[----:B------:R-:W-:Y:S01]  /*53cb0*/  IADD3 R241, R241, UR28, RZ ;  /* 0x0000001cf1f17c10 */ /* 0x000fe2000fffe0ff */
[----:B---3--:R-:W-:Y:S01]  /*53cc0*/  VIADD R226, R0, 0x95 ;  /* 0x0000009500e27836 */ /* 0x008fe20000000000 */
[----:B------:R3:W-:Y:S01]  /*53cd0*/  @P2 STG.E desc[UR8][R224.64], R239 ;  /* 0x000000efe0002986 */ /* 0x0007e2000c101908 */
[----:B------:R-:W-:Y:S01]  /*53ce0*/  ISETP.LT.AND P2, PT, R6, UR4, !P5 ;  /* 0x0000000406007c0c */ /* 0x000fe2000ef41270 */
[----:B------:R-:W-:Y:S01]  /*53cf0*/  ULDC UR6, c[0x0][0x228] ;  /* 0x00008a0000067ab9 */ /* 0x000fe20000000800 */
[----:B-1----:R-:W-:Y:S01]  /*53d00*/  IMAD.WIDE R8, R241, 0x4, R2 ;  /* 0x00000004f1087825 */ /* 0x002fe200078e0202 */
[----:B------:R-:W-:-:S03]  /*53d10*/  ULDC UR4, c[0x0][0x22c] ;  /* 0x00008b0000047ab9 */ /* 0x000fc60000000800 */
[----:B--2---:R-:W-:Y:S01]  /*53d20*/  IMAD.WIDE R10, R241, 0x4, R4 ;  /* 0x00000004f10a7825 */ /* 0x004fe200078e0204 */
[----:B------:R-:W-:Y:S01]  /*53d30*/  ISETP.LT.AND P5, PT, R7, UR6, !P5 ;  /* 0x0000000607007c0c */ /* 0x000fe2000efa1270 */
[----:B------:R1:W-:Y:S02]  /*53d40*/  @P3 STG.E desc[UR8][R8.64], R232 ;  /* 0x000000e808003986 */ /* 0x0003e4000c101908 */
[----:B------:R-:W-:Y:S01]  /*53d50*/  VIADD R241, R241, UR28 ;  /* 0x0000001cf1f17c36 */ /* 0x000fe20008000000 */
[----:B------:R-:W-:Y:S01]  /*53d60*/  ISETP.GE.AND P3, PT, R226, UR4, PT ;  /* 0x00000004e2007c0c */ /* 0x000fe2000bf66270 */
[----:B------:R-:W-:Y:S01]  /*53d70*/  ULDC UR4, c[0x0][0x228] ;  /* 0x00008a0000047ab9 */ /* 0x000fe20000000800 */
[----:B------:R2:W-:Y:S01]  /*53d80*/  @P0 STG.E desc[UR8][R10.64], R16 ;  /* 0x000000100a000986 */ /* 0x0005e2000c101908 */
[C---:B---3--:R-:W-:Y:S01]  /*53d90*/  IMAD.WIDE R224, R241.reuse, 0x4, R2 ;  /* 0x00000004f1e07825 */ /* 0x048fe200078e0202 */
[----:B------:R-:W-:Y:S01]  /*53da0*/  ISETP.LT.AND P0, PT, R6, UR4, !P1 ;  /* 0x0000000406007c0c */ /* 0x000fe2000cf01270 */
[----:B------:R-:W-:Y:S01]  /*53db0*/  ULDC UR4, c[0x0][0x22c] ;  /* 0x00008b0000047ab9 */ /* 0x000fe20000000800 */
[----:B------:R-:W-:Y:S01]  /*53dc0*/  ULDC UR6, c[0x0][0x228] ;  /* 0x00008a0000067ab9 */ /* 0x000fe20000000800 */
[----:B------:R-:W-:Y:S01]  /*53dd0*/  VIADD R236, R0, 0x96 ;  /* 0x0000009600ec7836 */ /* 0x000fe20000000000 */
[----:B------:R-:W-:Y:S01]  /*53de0*/  @P2 STG.E desc[UR8][R224.64], R20 ;  /* 0x00000014e0002986 */ /* 0x000fe2000c101908 */
[C---:B------:R-:W-:Y:S01]  /*53df0*/  IMAD.WIDE R226, R241.reuse, 0x4, R4 ;  /* 0x00000004f1e27825 */ /* 0x040fe200078e0204 */
[----:B------:R-:W-:-:S02]  /*53e00*/  IADD3 R241, R241, UR28, RZ ;  /* 0x0000001cf1f17c10 */ /* 0x000fc4000fffe0ff */
[----:B------:R-:W-:Y:S01]  /*53e10*/  ISETP.GE.AND P2, PT, R236, UR4, PT ;  /* 0x00000004ec007c0c */ /* 0x000fe2000bf46270 */
[----:B------:R-:W-:Y:S02]  /*53e20*/  ULDC UR4, c[0x0][0x228] ;  /* 0x00008a0000047ab9 */ /* 0x000fe40000000800 */
[----:B------:R-:W-:Y:S01]  /*53e30*/  ISETP.LT.AND P1, PT, R7, UR4, !P1 ;  /* 0x0000000407007c0c */ /* 0x000fe2000cf21270 */
[C---:B-1----:R-:W-:Y:S01]  /*53e40*/  IMAD.WIDE R8, R241.reuse, 0x4, R2 ;  /* 0x00000004f1087825 */ /* 0x042fe200078e0202 */
[----:B------:R1:W-:Y:S01]  /*53e50*/  @P5 STG.E desc[UR8][R226.64], R12 ;  /* 0x0000000ce2005986 */ /* 0x0003e2000c101908 */
[----:B------:R-:W-:Y:S01]  /*53e60*/  ISETP.LT.AND P5, PT, R6, UR6, !P4 ;  /* 0x0000000606007c0c */ /* 0x000fe2000e7a1270 */
[----:B------:R-:W-:Y:S01]  /*53e70*/  ULDC UR4, c[0x0][0x22c] ;  /* 0x00008b0000047ab9 */ /* 0x000fe20000000800 */
[----:B--2---:R-:W-:Y:S01]  /*53e80*/  VIADD R10, R0, 0x97 ;  /* 0x00000097000a7836 */ /* 0x004fe20000000000 */
[----:B------:R2:W-:Y:S01]  /*53e90*/  @P0 STG.E desc[UR8][R8.64], R233 ;  /* 0x000000e908000986 */ /* 0x0005e2000c101908 */
[----:B------:R-:W-:Y:S01]  /*53ea0*/  VIADD R237, R241, UR28 ;  /* 0x0000001cf1ed7c36 */ /* 0x000fe20008000000 */
[----:B------:R-:W-:-:S02]  /*53eb0*/  ULDC UR6, c[0x0][0x228] ;  /* 0x00008a0000067ab9 */ /* 0x000fc40000000800 */
[----:B------:R-:W-:Y:S01]  /*53ec0*/  ISETP.GE.AND P0, PT, R10, UR4, PT ;  /* 0x000000040a007c0c */ /* 0x000fe2000bf06270 */
[----:B------:R-:W-:Y:S01]  /*53ed0*/  ULDC UR4, c[0x0][0x228] ;  /* 0x00008a0000047ab9 */ /* 0x000fe20000000800 */
[----:B------:R-:W-:Y:S01]  /*53ee0*/  IMAD.WIDE R10, R241, 0x4, R4 ;  /* 0x00000004f10a7825 */ /* 0x000fe200078e0204 */
[----:B------:R-:W-:Y:S01]  /*53ef0*/  ISETP.LT.AND P4, PT, R7, UR4, !P4 ;  /* 0x0000000407007c0c */ /* 0x000fe2000e781270 */
[----:B------:R-:W-:Y:S02]  /*53f00*/  ULDC UR4, c[0x0][0x22c] ;  /* 0x00008b0000047ab9 */ /* 0x000fe40000000800 */
[----:B-1----:R-:W-:Y:S02]  /*53f10*/  VIADD R12, R0, 0x98 ;  /* 0x00000098000c7836 */ /* 0x002fe40000000000 */
[C---:B------:R-:W-:Y:S01]  /*53f20*/  IMAD.WIDE R224, R237.reuse, 0x4, R2 ;  /* 0x00000004ede07825 */ /* 0x040fe200078e0202 */
[----:B------:R1:W-:Y:S02]  /*53f30*/  @P1 STG.E desc[UR8][R10.64], R17 ;  /* 0x000000110a001986 */ /* 0x0003e4000c101908 */
[----:B------:R-:W-:Y:S01]  /*53f40*/  ISETP.GE.AND P1, PT, R12, UR4, PT ;  /* 0x000000040c007c0c */ /* 0x000fe2000bf26270 */
[----:B------:R-:W-:Y:S01]  /*53f50*/  ULDC UR4, c[0x0][0x228] ;  /* 0x00008a0000047ab9 */ /* 0x000fe20000000800 */
[----:B------:R3:W-:Y:S01]  /*53f60*/  @P5 STG.E desc[UR8][R224.64], R21 ;  /* 0x00000015e0005986 */ /* 0x0007e2000c101908 */
[----:B------:R-:W-:Y:S01]  /*53f70*/  ISETP.LT.AND P5, PT, R6, UR4, !P6 ;  /* 0x0000000406007c0c */ /* 0x000fe2000f7a1270 */
[C---:B--2---:R-:W-:Y:S01]  /*53f80*/  IMAD.WIDE R8, R237.reuse, 0x4, R4 ;  /* 0x00000004ed087825 */ /* 0x044fe200078e0204 */
[----:B------:R-:W-:Y:S01]  /*53f90*/  ULDC UR4, c[0x0][0x228] ;  /* 0x00008a0000047ab9 */ /* 0x000fe20000000800 */
[----:B------:R-:W-:-:S02]  /*53fa0*/  IADD3 R237, R237, UR28, RZ ;  /* 0x0000001ceded7c10 */ /* 0x000fc4000fffe0ff */
[----:B------:R-:W-:Y:S01]  /*53fb0*/  ISETP.LT.AND P6, PT, R7, UR4, !P6 ;  /* 0x0000000407007c0c */ /* 0x000fe2000f7c1270 */
[----:B------:R-:W-:Y:S01]  /*53fc0*/  ULDC UR4, c[0x0][0x228] ;  /* 0x00008a0000047ab9 */ /* 0x000fe20000000800 */
[----:B------:R2:W-:Y:S01]  /*53fd0*/  @P4 STG.E desc[UR8][R8.64], R13 ;  /* 0x0000000d08004986 */ /* 0x0005e2000c101908 */
[----:B------:R-:W-:Y:S01]  /*53fe0*/  ISETP.LT.AND P4, PT, R6, UR4, !P3 ;  /* 0x0000000406007c0c */ /* 0x000fe2000df81270 */
[----:B-1----:R-:W-:Y:S01]  /*53ff0*/  IMAD.WIDE R10, R237, 0x4, R2 ;  /* 0x00000004ed0a7825 */ /* 0x002fe200078e0202 */
[----:B------:R-:W-:-:S03]  /*54000*/  ULDC UR4, c[0x0][0x22c] ;  /* 0x00008b0000047ab9 */ /* 0x000fc60000000800 */
[----:B------:R-:W-:Y:S02]  /*54010*/  VIADD R12, R0, 0x99 ;  /* 0x00000099000c7836 */ /* 0x000fe40000000000 */
[C---:B---3--:R-:W-:Y:S01]  /*54020*/  VIADD R225, R237.reuse, UR28 ;  /* 0x0000001cede17c36 */ /* 0x048fe20008000000 */
[----:B------:R1:W-:Y:S01]  /*54030*/  @P5 STG.E desc[UR8][R10.64], R234 ;  /* 0x000000ea0a005986 */ /* 0x0003e2000c101908 */
[----:B------:R-:W-:Y:S01]  /*54040*/  IMAD.WIDE R16, R237, 0x4, R4 ;  /* 0x00000004ed107825 */ /* 0x000fe200078e0204 */
[----:B------:R-:W-:Y:S01]  /*54050*/  ISETP.GE.AND P5, PT, R12, UR4, PT ;  /* 0x000000040c007c0c */ /* 0x000fe2000bfa6270 */
[----:B------:R-:W-:Y:S02]  /*54060*/  ULDC UR4, c[0x0][0x228] ;  /* 0x00008a0000047ab9 */ /* 0x000fe40000000800 */
[----:B------:R-:W-:Y:S01]  /*54070*/  IMAD.WIDE R20, R225, 0x4, R2 ;  /* 0x00000004e1147825 */ /* 0x000fe200078e0202 */
[----:B------:R-:W-:Y:S01]  /*54080*/  ISETP.LT.AND P3, PT, R7, UR4, !P3 ;  /* 0x0000000407007c0c */ /* 0x000fe2000df61270 */
[----:B------:R3:W-:Y:S01]  /*54090*/  @P6 STG.E desc[UR8][R16.64], R18 ;  /* 0x0000001210006986 */ /* 0x0007e2000c101908 */
[----:B------:R-:W-:-:S03]  /*540a0*/  ULDC UR4, c[0x0][0x228] ;  /* 0x00008a0000047ab9 */ /* 0x000fc60000000800 */
[----:B------:R4:W-:Y:S01]  /*540b0*/  @P4 STG.E desc[UR8][R20.64], R22 ;  /* 0x0000001614004986 */ /* 0x0009e2000c101908 */
[----:B------:R-:W-:Y:S01]  /*540c0*/  ISETP.LT.AND P4, PT, R6, UR4, !P2 ;  /* 0x0000000406007c0c */ /* 0x000fe2000d781270 */
[C---:B--2---:R-:W-:Y:S01]  /*540d0*/  IMAD.WIDE R8, R225.reuse, 0x4, R4 ;  /* 0x00000004e1087825 */ /* 0x044fe200078e0204 */
[----:B------:R-:W-:Y:S01]  /*540e0*/  IADD3 R13, R225, UR28, RZ ;  /* 0x0000001ce10d7c10 */ /* 0x000fe2000fffe0ff */
[----:B------:R-:W-:Y:S01]  /*540f0*/  ULDC UR4, c[0x0][0x22c] ;  /* 0x00008b0000047ab9 */ /* 0x000fe20000000800 */
[----:B------:R-:W-:Y:S01]  /*54100*/  ISETP.LT.AND P2, PT, R7, UR6, !P2 ;  /* 0x0000000607007c0c */ /* 0x000fe2000d741270 */
[----:B------:R-:W-:Y:S01]  /*54110*/  VIADD R12, R0, 0x9a ;  /* 0x0000009a000c7836 */ /* 0x000fe20000000000 */
[----:B------:R-:W-:Y:S01]  /*54120*/  ISETP.LT.AND P6, PT, R6, UR10, !P0 ;  /* 0x0000000a06007c0c */ /* 0x000fe2000c7c1270 */
[----:B-1----:R-:W-:Y:S01]  /*54130*/  IMAD.WIDE R10, R13, 0x4, R2 ;  /* 0x000000040d0a7825 */ /* 0x002fe200078e0202 */
[----:B------:R1:W-:Y:S01]  /*54140*/  @P3 STG.E desc[UR8][R8.64], R14 ;  /* 0x0000000e08003986 */ /* 0x0003e2000c101908 */
[----:B------:R-:W-:Y:S01]  /*54150*/  ULDC UR6, c[0x0][0x228] ;  /* 0x00008a0000067ab9 */ /* 0x000fe20000000800 */
[----:B------:R-:W-:Y:S01]  /*54160*/  ISETP.GE.AND P3, PT, R12, UR4, PT ;  /* 0x000000040c007c0c */ /* 0x000fe2000bf66270 */
[----:B---3--:R-:W-:Y:S01]  /*54170*/  VIADD R18, R0, 0x9b ;  /* 0x0000009b00127836 */ /* 0x008fe20000000000 */
[----:B------:R-:W-:Y:S01]  /*54180*/  ISETP.LT.AND P0, PT, R7, UR6, !P0 ;  /* 0x0000000607007c0c */ /* 0x000fe2000c701270 */
[C---:B----4-:R-:W-:Y:S01]  /*54190*/  VIADD R21, R13.reuse, UR28 ;  /* 0x0000001c0d157c36 */ /* 0x050fe20008000000 */
[----:B------:R-:W-:Y:S01]  /*541a0*/  ULDC UR4, c[0x0][0x22c] ;  /* 0x00008b0000047ab9 */ /* 0x000fe20000000800 */
[----:B------:R-:W-:Y:S01]  /*541b0*/  IMAD.WIDE R12, R13, 0x4, R4 ;  /* 0x000000040d0c7825 */ /* 0x000fe200078e0204 */
[----:B------:R2:W-:Y:S01]  /*541c0*/  @P4 STG.E desc[UR8][R10.64], R235 ;  /* 0x000000eb0a004986 */ /* 0x0005e2000c101908 */
[----:B------:R-:W-:Y:S01]  /*541d0*/  ISETP.GE.AND P4, PT, R18, UR4, PT ;  /* 0x0000000412007c0c */ /* 0x000fe2000bf86270 */
[----:B------:R-:W-:Y:S01]  /*541e0*/  ULDC UR4, c[0x0][0x228] ;  /* 0x00008a0000047ab9 */ /* 0x000fe20000000800 */
[C---:B------:R-:W-:Y:S01]  /*541f0*/  IMAD.WIDE R16, R21.reuse, 0x4, R2 ;  /* 0x0000000415107825 */ /* 0x040fe200078e0202 */
[----:B------:R3:W-:Y:S01]  /*54200*/  @P2 STG.E desc[UR8][R12.64], R19 ;  /* 0x000000130c002986 */ /* 0x0007e2000c101908 */
[----:B------:R-:W-:Y:S01]  /*54210*/  ISETP.LT.AND P2, PT, R6, UR4, !P1 ;  /* 0x0000000406007c0c */ /* 0x000fe2000cf41270 */
[----:B------:R-:W-:Y:S01]  /*54220*/  ULDC UR6, c[0x0][0x228] ;  /* 0x00008a0000067ab9 */ /* 0x000fe20000000800 */
[C---:B-1----:R-:W-:Y:S01]  /*54230*/  IMAD.WIDE R8, R21.reuse, 0x4, R4 ;  /* 0x0000000415087825 */ /* 0x042fe200078e0204 */
[----:B------:R-:W-:Y:S01]  /*54240*/  IADD3 R21, R21, UR28, RZ ;  /* 0x0000001c15157c10 */ /* 0x000fe2000fffe0ff */
[----:B------:R-:W-:-:S02]  /*54250*/  ULDC UR10, c[0x0][0x228] ;  /* 0x00008a00000a7ab9 */ /* 0x000fc40000000800 */
[----:B------:R-:W-:Y:S01]  /*54260*/  VIADD R14, R0, 0x9c ;  /* 0x0000009c000e7836 */ /* 0x000fe20000000000 */
[----:B------:R1:W-:Y:S01]  /*54270*/  @P6 STG.E desc[UR8][R16.64], R23 ;  /* 0x0000001710006986 */ /* 0x0003e2000c101908 */
[----:B------:R-:W-:Y:S01]  /*54280*/  ISETP.LT.AND P1, PT, R7, UR6, !P1 ;  /* 0x0000000607007c0c */ /* 0x000fe2000cf21270 */
[----:B------:R-:W-:Y:S01]  /*54290*/  ULDC UR4, c[0x0][0x22c] ;  /* 0x00008b0000047ab9 */ /* 0x000fe20000000800 */
[----:B------:R-:W-:Y:S01]  /*542a0*/  ISETP.LT.AND P6, PT, R6, UR10, !P5 ;  /* 0x0000000a06007c0c */ /* 0x000fe2000efc1270 */
[----:B------:R4:W-:Y:S01]  /*542b0*/  @P0 STG.E desc[UR8][R8.64], R15 ;  /* 0x0000000f08000986 */ /* 0x0009e2000c101908 */
[----:B------:R-:W-:Y:S01]  /*542c0*/  ISETP.GE.AND P0, PT, R14, UR4, PT ;  /* 0x000000040e007c0c */ /* 0x000fe2000bf06270 */
[----:B--2---:R-:W-:Y:S01]  /*542d0*/  IMAD.WIDE R10, R21, 0x4, R2 ;  /* 0x00000004150a7825 */ /* 0x004fe200078e0202 */
[----:B------:R-:W-:Y:S01]  /*542e0*/  ULDC UR4, c[0x0][0x22c] ;  /* 0x00008b0000047ab9 */ /* 0x000fe20000000800 */
[----:B------:R-:W-:Y:S01]  /*542f0*/  ULDC UR6, c[0x0][0x228] ;  /* 0x00008a0000067ab9 */ /* 0x000fe20000000800 */
[----:B------:R-:W-:Y:S01]  /*54300*/  ULDC UR10, c[0x0][0x228] ;  /* 0x00008a00000a7ab9 */ /* 0x000fe20000000800 */
[----:B------:R-:W-:-:S02]  /*54310*/  VIADD R14, R0, 0x9d ;  /* 0x0000009d000e7836 */ /* 0x000fc40000000000 */
[C---:B---3--:R-:W-:Y:S01]  /*54320*/  VIADD R19, R21.reuse, UR28 ;  /* 0x0000001c15137c36 */ /* 0x048fe20008000000 */
[----:B------:R-:W-:Y:S01]  /*54330*/  @P2 STG.E desc[UR8][R10.64], R32 ;  /* 0x000000200a002986 */ /* 0x000fe2000c101908 */
[----:B------:R-:W-:Y:S01]  /*54340*/  IMAD.WIDE R12, R21, 0x4, R4 ;  /* 0x00000004150c7825 */ /* 0x000fe200078e0204 */
[----:B------:R-:W-:Y:S01]  /*54350*/  ISETP.GE.AND P2, PT, R14, UR4, PT ;  /* 0x000000040e007c0c */ /* 0x000fe2000bf46270 */
[----:B------:R-:W-:Y:S02]  /*54360*/  ULDC UR4, c[0x0][0x228] ;  /* 0x00008a0000047ab9 */ /* 0x000fe40000000800 */
[----:B-1----:R-:W-:Y:S01]  /*54370*/  IMAD.WIDE R16, R19, 0x4, R2 ;  /* 0x0000000413107825 */ /* 0x002fe200078e0202 */
[----:B------:R-:W-:Y:S01]  /*54380*/  ISETP.LT.AND P5, PT, R7, UR4, !P5 ;  /* 0x0000000407007c0c */ /* 0x000fe2000efa1270 */
[----:B------:R1:W-:Y:S01]  /*54390*/  @P1 STG.E desc[UR8][R12.64], R24 ;  /* 0x000000180c001986 */ /* 0x0003e2000c101908 */
[----:B------:R-:W-:-:S03]  /*543a0*/  ULDC UR4, c[0x0][0x228] ;  /* 0x00008a0000047ab9 */ /* 0x000fc60000000800 */
[----:B------:R-:W-:Y:S01]  /*543b0*/  @P6 STG.E desc[UR8][R16.64], R36 ;  /* 0x0000002410006986 */ /* 0x000fe2000c101908 */
[----:B------:R-:W-:Y:S01]  /*543c0*/  ISETP.LT.AND P6, PT, R6, UR4, !P3 ;  /* 0x0000000406007c0c */ /* 0x000fe2000dfc1270 */
[C---:B------:R-:W-:Y:S01]  /*543d0*/  VIADD R14, R0.reuse, 0x9e ;  /* 0x0000009e000e7836 */ /* 0x040fe20000000000 */
[C---:B----4-:R-:W-:Y:S01]  /*543e0*/  IADD3 R15, R19.reuse, UR28, RZ ;  /* 0x0000001c130f7c10 */ /* 0x050fe2000fffe0ff */
[----:B------:R-:W-:Y:S01]  /*543f0*/  IMAD.WIDE R8, R19, 0x4, R4 ;  /* 0x0000000413087825 */ /* 0x000fe200078e0204 */
[----:B------:R-:W-:Y:S01]  /*54400*/  ULDC UR4, c[0x0][0x22c] ;  /* 0x00008b0000047ab9 */ /* 0x000fe20000000800 */
[----:B------:R-:W-:Y:S01]  /*54410*/  ISETP.LT.AND P3, PT, R7, UR6, !P3 ;  /* 0x0000000607007c0c */ /* 0x000fe2000df61270 */
[----:B------:R-:W-:Y:S01]  /*54420*/  ULDC UR6, c[0x0][0x228] ;  /* 0x00008a0000067ab9 */ /* 0x000fe20000000800 */
[----:B-1----:R-:W-:Y:S01]  /*54430*/  VIADD R12, R0, 0x9f ;  /* 0x0000009f000c7836 */ /* 0x002fe20000000000 */
[----:B------:R-:W-:Y:S01]  /*54440*/  ISETP.GE.AND P1, PT, R14, UR4, PT ;  /* 0x000000040e007c0c */ /* 0x000fe2000bf26270 */
[----:B------:R-:W-:Y:S01]  /*54450*/  IMAD.WIDE R10, R15, 0x4, R2 ;  /* 0x000000040f0a7825 */ /* 0x000fe200078e0202 */
[----:B------:R-:W-:Y:S01]  /*54460*/  ULDC UR4, c[0x0][0x22c] ;  /* 0x00008b0000047ab9 */ /* 0x000fe20000000800 */
[----:B------:R1:W-:Y:S01]  /*54470*/  @P5 STG.E desc[UR8][R8.64], R28 ;  /* 0x0000001c08005986 */ /* 0x0003e2000c101908 */
[----:B------:R-:W-:Y:S01]  /*54480*/  ISETP.GE.AND P5, PT, R12, UR4, PT ;  /* 0x000000040c007c0c */ /* 0x000fe2000bfa6270 */
[----:B------:R-:W-:-:S02]  /*54490*/  ULDC UR4, c[0x0][0x228] ;  /* 0x00008a0000047ab9 */ /* 0x000fc40000000800 */
[----:B------:R2:W-:Y:S01]  /*544a0*/  @P6 STG.E desc[UR8][R10.64], R33 ;  /* 0x000000210a006986 */ /* 0x0005e2000c101908 */
[C---:B------:R-:W-:Y:S01]  /*544b0*/  ISETP.LT.AND P6, PT, R6.reuse, UR4, !P4 ;  /* 0x0000000406007c0c */ /* 0x040fe2000e7c1270 */
[----:B------:R-:W-:Y:S01]  /*544c0*/  IMAD.WIDE R12, R15, 0x4, R4 ;  /* 0x000000040f0c7825 */ /* 0x000fe200078e0204 */
[----:B------:R-:W-:Y:S01]  /*544d0*/  ISETP.LT.AND P4, PT, R7, UR6, !P4 ;  /* 0x0000000607007c0c */ /* 0x000fe2000e781270 */
[----:B------:R-:W-:Y:S01]  /*544e0*/  ULDC UR4, c[0x0][0x228] ;  /* 0x00008a0000047ab9 */ /* 0x000fe20000000800 */
[----:B------:R-:W-:Y:S01]  /*544f0*/  ULDC UR6, c[0x0][0x228] ;  /* 0x00008a0000067ab9 */ /* 0x000fe20000000800 */
[----:B------:R-:W-:Y:S01]  /*54500*/  VIADD R15, R15, UR28 ;  /* 0x0000001c0f0f7c36 */ /* 0x000fe20008000000 */
[----:B------:R3:W-:Y:S01]  /*54510*/  @P3 STG.E desc[UR8][R12.64], R25 ;  /* 0x000000190c003986 */ /* 0x0007e2000c101908 */
[----:B------:R-:W-:Y:S01]  /*54520*/  ISETP.LT.AND P3, PT, R6, UR4, !P0 ;  /* 0x0000000406007c0c */ /* 0x000fe2000c761270 */
[----:B------:R-:W-:Y:S01]  /*54530*/  VIADD R14, R0, 0xa0 ;  /* 0x000000a0000e7836 */ /* 0x000fe20000000000 */
[----:B------:R-:W-:Y:S01]  /*54540*/  ULDC UR4, c[0x0][0x22c] ;  /* 0x00008b0000047ab9 */ /* 0x000fe20000000800 */
[C---:B-1----:R-:W-:Y:S01]  /*54550*/  IMAD.WIDE R8, R15.reuse, 0x4, R2 ;  /* 0x000000040f087825 */ /* 0x042fe200078e0202 */
[----:B------:R-:W-:-:S03]  /*54560*/  IADD3 R17, R15, UR28, RZ ;  /* 0x0000001c0f117c10 */ /* 0x000fc6000fffe0ff */
[----:B--2---:R-:W-:Y:S01]  /*54570*/  IMAD.WIDE R10, R15, 0x4, R4 ;  /* 0x000000040f0a7825 */ /* 0x004fe200078e0204 */
[----:B------:R-:W-:Y:S01]  /*54580*/  ISETP.LT.AND P0, PT, R7, UR6, !P0 ;  /* 0x0000000607007c0c */ /* 0x000fe2000c701270 */
[----:B------:R1:W-:Y:S01]  /*54590*/  @P6 STG.E desc[UR8][R8.64], R37 ;  /* 0x0000002508006986 */ /* 0x0003e2000c101908 */
[----:B------:R-:W-:Y:S01]  /*545a0*/  ISETP.GE.AND P6, PT, R14, UR4, PT ;  /* 0x000000040e007c0c */ /* 0x000fe2000bfc6270 */
[C---:B---3--:R-:W-:Y:S01]  /*545b0*/  IMAD.WIDE R12, R17.reuse, 0x4, R2 ;  /* 0x00000004110c7825 */ /* 0x048fe200078e0202 */
[----:B------:R-:W-:Y:S01]  /*545c0*/  ULDC UR4, c[0x0][0x228] ;  /* 0x00008a0000047ab9 */ /* 0x000fe20000000800 */
[----:B------:R2:W-:Y:S01]  /*545d0*/  @P4 STG.E desc[UR8][R10.64], R29 ;  /* 0x0000001d0a004986 */ /* 0x0005e2000c101908 */
[----:B------:R-:W-:Y:S01]  /*545e0*/  ISETP.LT.AND P4, PT, R6, UR4, !P2 ;  /* 0x0000000406007c0c */ /* 0x000fe2000d781270 */
[----:B------:R-:W-:Y:S01]  /*545f0*/  VIADD R16, R0, 0xa1 ;  /* 0x000000a100107836 */ /* 0x000fe20000000000 */
[----:B------:R-:W-:Y:S01]  /*54600*/  ULDC UR4, c[0x0][0x22c] ;  /* 0x00008b0000047ab9 */ /* 0x000fe20000000800 */
[C---:B------:R-:W-:Y:S01]  /*54610*/  IMAD.WIDE R14, R17.reuse, 0x4, R4 ;  /* 0x00000004110e7825 */ /* 0x040fe200078e0204 */
[----:B------:R-:W-:Y:S01]  /*54620*/  @P3 STG.E desc[UR8][R12.64], R34 ;  /* 0x000000220c003986 */ /* 0x000fe2000c101908 */
[----:B------:R-:W-:Y:S01]  /*54630*/  ULDC UR6, c[0x0][0x228] ;  /* 0x00008a0000067ab9 */ /* 0x000fe20000000800 */
[----:B------:R-:W-:Y:S01]  /*54640*/  ISETP.GE.AND P3, PT, R16, UR4, PT ;  /* 0x0000000410007c0c */ /* 0x000fe2000bf66270 */
[----:B------:R-:W-:Y:S01]  /*54650*/  VIADD R17, R17, UR28 ;  /* 0x0000001c11117c36 */ /* 0x000fe20008000000 */
[----:B------:R-:W-:-:S02]  /*54660*/  ULDC UR4, c[0x0][0x228] ;  /* 0x00008a0000047ab9 */ /* 0x000fc40000000800 */
[----:B------:R-:W-:Y:S01]  /*54670*/  ISETP.LT.AND P2, PT, R7, UR4, !P2 ;  /* 0x0000000407007c0c */ /* 0x000fe2000d741270 */
[C---:B-1----:R-:W-:Y:S01]  /*54680*/  IMAD.WIDE R8, R17.reuse, 0x4, R2 ;  /* 0x0000000411087825 */ /* 0x042fe200078e0202 */
[----:B------:R1:W-:Y:S01]  /*54690*/  @P0 STG.E desc[UR8][R14.64], R26 ;  /* 0x0000001a0e000986 */ /* 0x0003e2000c101908 */
[----:B------:R-:W-:Y:S01]  /*546a0*/  ISETP.LT.AND P0, PT, R6, UR6, !P1 ;  /* 0x0000000606007c0c */ /* 0x000fe2000cf01270 */
[----:B------:R-:W-:Y:S01]  /*546b0*/  ULDC UR4, c[0x0][0x22c] ;  /* 0x00008b0000047ab9 */ /* 0x000fe20000000800 */
[----:B--2---:R-:W-:Y:S01]  /*546c0*/  VIADD R10, R0, 0xa2 ;  /* 0x000000a2000a7836 */ /* 0x004fe20000000000 */
[----:B------:R2:W-:Y:S01]  /*546d0*/  @P4 STG.E desc[UR8][R8.64], R38 ;  /* 0x0000002608004986 */ /* 0x0005e2000c101908 */
[C---:B------:R-:W-:Y:S01]  /*546e0*/  IADD3 R19, R17.reuse, UR28, RZ ;  /* 0x0000001c11137c10 */ /* 0x040fe2000fffe0ff */
[----:B------:R-:W-:Y:S02]  /*546f0*/  ULDC UR6, c[0x0][0x228] ;  /* 0x00008a0000067ab9 */ /* 0x000fe40000000800 */
[----:B------:R-:W-:Y:S01]  /*54700*/  ISETP.GE.AND P4, PT, R10, UR4, PT ;  /* 0x000000040a007c0c */ /* 0x000fe2000bf86270 */
[----:B------:R-:W-:Y:S01]  /*54710*/  IMAD.WIDE R10, R17, 0x4, R4 ;  /* 0x00000004110a7825 */ /* 0x000fe200078e0204 */
[----:B------:R-:W-:-:S03]  /*54720*/  ULDC UR4, c[0x0][0x228] ;  /* 0x00008a0000047ab9 */ /* 0x000fc60000000800 */
[----:B-1----:R-:W-:Y:S01]  /*54730*/  VIADD R14, R0, 0xa3 ;  /* 0x000000a3000e7836 */ /* 0x002fe20000000000 */
[----:B------:R-:W-:Y:S01]  /*54740*/  ISETP.LT.AND P1, PT, R7, UR4, !P1 ;  /* 0x0000000407007c0c */ /* 0x000fe2000cf21270 */
[C---:B------:R-:W-:Y:S01]  /*54750*/  IMAD.WIDE R12, R19.reuse, 0x4, R2 ;  /* 0x00000004130c7825 */ /* 0x040fe200078e0202 */
[----:B------:R-:W-:Y:S01]  /*54760*/  ULDC UR4, c[0x0][0x22c] ;  /* 0x00008b0000047ab9 */ /* 0x000fe20000000800 */
[----:B------:R1:W-:Y:S01]  /*54770*/  @P2 STG.E desc[UR8][R10.64], R30 ;  /* 0x0000001e0a002986 */ /* 0x0003e2000c101908 */
[----:B------:R-:W-:Y:S01]  /*54780*/  ISETP.GE.AND P2, PT, R14, UR4, PT ;  /* 0x000000040e007c0c */ /* 0x000fe2000bf46270 */
[----:B------:R-:W-:Y:S02]  /*54790*/  ULDC UR4, c[0x0][0x228] ;  /* 0x00008a0000047ab9 */ /* 0x000fe40000000800 */
[----:B------:R3:W-:Y:S01]  /*547a0*/  @P0 STG.E desc[UR8][R12.64], R35 ;  /* 0x000000230c000986 */ /* 0x0007e2000c101908 */
[----:B------:R-:W-:Y:S01]  /*547b0*/  ISETP.LT.AND P0, PT, R6, UR4, !P5 ;  /* 0x0000000406007c0c */ /* 0x000fe2000ef01270 */
[----:B--2---:R-:W-:Y:S01]  /*547c0*/  IMAD.WIDE R8, R19, 0x4, R4 ;  /* 0x0000000413087825 */ /* 0x004fe200078e0204 */
[----:B------:R-:W-:-:S02]  /*547d0*/  ULDC UR4, c[0x0][0x228] ;  /* 0x00008a0000047ab9 */ /* 0x000fc40000000800 */
[----:B------:R-:W-:Y:S01]  /*547e0*/  ISETP.LT.AND P5, PT, R7, UR4, !P5 ;  /* 0x0000000407007c0c */ /* 0x000fe2000efa1270 */
[----:B------:R-:W-:Y:S01]  /*547f0*/  VIADD R19, R19, UR28 ;  /* 0x0000001c13137c36 */ /* 0x000fe20008000000 */
[----:B------:R-:W-:Y:S01]  /*54800*/  ULDC UR4, c[0x0][0x228] ;  /* 0x00008a0000047ab9 */ /* 0x000fe20000000800 */
[----:B------:R2:W-:Y:S01]  /*54810*/  @P1 STG.E desc[UR8][R8.64], R27 ;  /* 0x0000001b08001986 */ /* 0x0005e2000c101908 */
[----:B------:R-:W-:Y:S01]  /*54820*/  ISETP.LT.AND P1, PT, R6, UR4, !P6 ;  /* 0x0000000406007c0c */ /* 0x000fe2000f721270 */
[C---:B-1----:R-:W-:Y:S01]  /*54830*/  IMAD.WIDE R10, R19.reuse, 0x4, R2 ;  /* 0x00000004130a7825 */ /* 0x042fe200078e0202 */
[----:B------:R-:W-:Y:S01]  /*54840*/  IADD3 R17, R19, UR28, RZ ;  /* 0x0000001c13117c10 */ /* 0x000fe2000fffe0ff */
[----:B------:R-:W-:Y:S01]  /*54850*/  ULDC UR4, c[0x0][0x22c] ;  /* 0x00008b0000047ab9 */ /* 0x000fe20000000800 */
[----:B------:R-:W1:Y:S01]  /*54860*/  LDS.128 R24, [R252] ;  /* 0x00000000fc187984 */ /* 0x000e620000000c00 */
[----:B------:R-:W-:-:S03]  /*54870*/  VIADD R14, R0, 0xa4 ;  /* 0x000000a4000e7836 */ /* 0x000fc60000000000 */
[----:B------:R4:W-:Y:S01]  /*54880*/  @P0 STG.E desc[UR8][R10.64], R39 ;  /* 0x000000270a000986 */ /* 0x0009e2000c101908 */
[----:B---3--:R-:W-:Y:S01]  /*54890*/  IMAD.WIDE R12, R19, 0x4, R4 ;  /* 0x00000004130c7825 */ /* 0x008fe200078e0204 */
        /* <DEDUP_REMOVED lines=8> */
[----:B--2---:R-:W-:Y:S01]  /*54920*/  IMAD.WIDE R8, R17, 0x4, R4 ;  /* 0x0000000411087825 */ /* 0x004fe200078e0204 */
[----:B------:R-:W-:Y:S01]  /*54930*/  ISETP.LT.AND P3, PT, R7, UR6, !P3 ;  /* 0x0000000607007c0c */ /* 0x000fe2000df61270 */
[----:B------:R-:W-:Y:S02]  /*54940*/  ULDC UR4, c[0x0][0x22c] ;  /* 0x00008b0000047ab9 */ /* 0x000fe40000000800 */
[----:B------:R-:W-:Y:S02]  /*54950*/  VIADD R16, R0, 0xa5 ;  /* 0x000000a500107836 */ /* 0x000fe40000000000 */
[----:B------:R-:W-:Y:S01]  /*54960*/  VIADD R19, R17, UR28 ;  /* 0x0000001c11137c36 */ /* 0x000fe20008000000 */
[----:B------:R2:W-:Y:S01]  /*54970*/  @P6 STG.E desc[UR8][R8.64], R40 ;  /* 0x0000002808006986 */ /* 0x0005e2000c101908 */
[----:B------:R-:W-:Y:S01]  /*54980*/  ISETP.LT.AND P5, PT, R6, UR10, !P4 ;  /* 0x0000000a06007c0c */ /* 0x000fe2000e7a1270 */
[----:B------:R-:W-:Y:S01]  /*54990*/  ULDC UR6, c[0x0][0x228] ;  /* 0x00008a0000067ab9 */ /* 0x000fe20000000800 */
[C---:B----4-:R-:W-:Y:S01]  /*549a0*/  IMAD.WIDE R10, R19.reuse, 0x4, R2 ;  /* 0x00000004130a7825 */ /* 0x050fe200078e0202 */
[----:B------:R-:W-:Y:S01]  /*549b0*/  ISETP.GE.AND P6, PT, R16, UR4, PT ;  /* 0x0000000410007c0c */ /* 0x000fe2000bfc6270 */
[----:B------:R-:W-:Y:S01]  /*549c0*/  ULDC UR4, c[0x0][0x22c] ;  /* 0x00008b0000047ab9 */ /* 0x000fe20000000800 */
[----:B------:R-:W-:Y:S01]  /*549d0*/  IADD3 R16, R0, 0xa6, RZ ;  /* 0x000000a600107810 */ /* 0x000fe20007ffe0ff */
[----:B---3--:R-:W-:Y:S01]  /*549e0*/  IMAD.WIDE R12, R19, 0x4, R4 ;  /* 0x00000004130c7825 */ /* 0x008fe200078e0204 */
[----:B------:R-:W-:Y:S01]  /*549f0*/  ISETP.LT.AND P4, PT, R7, UR6, !P4 ;  /* 0x0000000607007c0c */ /* 0x000fe2000e781270 */
[----:B------:R3:W-:Y:S01]  /*54a00*/  @P1 STG.E desc[UR8][R10.64], R52 ;  /* 0x000000340a001986 */ /* 0x0007e2000c101908 */
[----:B------:R-:W-:Y:S01]  /*54a10*/  ISETP.GE.AND P1, PT, R16, UR4, PT ;  /* 0x0000000410007c0c */ /* 0x000fe2000bf26270 */
[----:B------:R-:W-:Y:S01]  /*54a20*/  VIADD R17, R19, UR28 ;  /* 0x0000001c13117c36 */ /* 0x000fe20008000000 */
[----:B------:R-:W-:Y:S01]  /*54a30*/  ULDC UR4, c[0x0][0x228] ;  /* 0x00008a0000047ab9 */ /* 0x000fe20000000800 */
[----:B------:R4:W-:Y:S01]  /*54a40*/  @P3 STG.E desc[UR8][R12.64], R44 ;  /* 0x0000002c0c003986 */ /* 0x0009e2000c101908 */
[----:B------:R-:W-:Y:S01]  /*54a50*/  ISETP.LT.AND P3, PT, R6, UR4, !P2 ;  /* 0x0000000406007c0c */ /* 0x000fe2000d761270 */
[----:B------:R-:W-:Y:S01]  /*54a60*/  IMAD.WIDE R14, R17, 0x4, R2 ;  /* 0x00000004110e7825 */ /* 0x000fe200078e0202 */
[----:B------:R-:W-:Y:S01]  /*54a70*/  ULDC UR6, c[0x0][0x228] ;  /* 0x00008a0000067ab9 */ /* 0x000fe20000000800 */
[----:B------:R-:W-:-:S02]  /*54a80*/  ULDC UR10, c[0x0][0x228] ;  /* 0x00008a00000a7ab9 */ /* 0x000fc40000000800 */
[----:B--2---:R-:W-:Y:S01]  /*54a90*/  IMAD.WIDE R8, R17, 0x4, R4 ;  /* 0x0000000411087825 */ /* 0x004fe200078e0204 */
[----:B------:R2:W-:Y:S01]  /*54aa0*/  @P5 STG.E desc[UR8][R14.64], R49 ;  /* 0x000000310e005986 */ /* 0x0005e2000c101908 */
[----:B------:R-:W-:Y:S01]  /*54ab0*/  ISETP.LT.AND P2, PT, R7, UR6, !P2 ;  /* 0x0000000607007c0c */ /* 0x000fe2000d741270 */
[----:B------:R-:W-:Y:S01]  /*54ac0*/  ULDC UR4, c[0x0][0x22c] ;  /* 0x00008b0000047ab9 */ /* 0x000fe20000000800 */
[----:B------:R-:W-:Y:S02]  /*54ad0*/  VIADD R16, R0, 0xa7 ;  /* 0x000000a700107836 */ /* 0x000fe40000000000 */
[----:B------:R-:W-:Y:S01]  /*54ae0*/  VIADD R17, R17, UR28 ;  /* 0x0000001c11117c36 */ /* 0x000fe20008000000 */
[----:B------:R-:W-:Y:S01]  /*54af0*/  ISETP.LT.AND P5, PT, R6, UR10, !P0 ;  /* 0x0000000a06007c0c */ /* 0x000fe2000c7a1270 */
[----:B------:R1:W-:Y:S01]  /*54b00*/  @P4 STG.E desc[UR8][R8.64], R41 ;  /* 0x0000002908004986 */ /* 0x0003e2000c101908 */
[----:B------:R-:W-:Y:S01]  /*54b10*/  ISETP.GE.AND P4, PT, R16, UR4, PT ;  /* 0x0000000410007c0c */ /* 0x000fe2000bf86270 */
[C---:B---3--:R-:W-:Y:S01]  /*54b20*/  IMAD.WIDE R10, R17.reuse, 0x4, R2 ;  /* 0x00000004110a7825 */ /* 0x048fe200078e0202 */
[----:B------:R-:W-:Y:S01]  /*54b30*/  IADD3 R16, R0, 0xa8, RZ ;  /* 0x000000a800107810 */ /* 0x000fe20007ffe0ff */
[----:B------:R-:W-:Y:S01]  /*54b40*/  ULDC UR4, c[0x0][0x22c] ;  /* 0x00008b0000047ab9 */ /* 0x000fe20000000800 */
[----:B------:R-:W-:Y:S01]  /*54b50*/  ULDC UR6, c[0x0][0x228] ;  /* 0x00008a0000067ab9 */ /* 0x000fe20000000800 */
[C---:B------:R-:W-:Y:S01]  /*54b60*/  VIADD R19, R17.reuse, UR28 ;  /* 0x0000001c11137c36 */ /* 0x040fe20008000000 */
[----:B------:R-:W-:Y:S01]  /*54b70*/  @P3 STG.E desc[UR8][R10.64], R53 ;  /* 0x000000350a003986 */ /* 0x000fe2000c101908 */
[----:B----4-:R-:W-:Y:S01]  /*54b80*/  IMAD.WIDE R12, R17, 0x4, R4 ;  /* 0x00000004110c7825 */ /* 0x010fe200078e0204 */
[----:B------:R-:W-:Y:S01]  /*54b90*/  ISETP.GE.AND P3, PT, R16, UR4, PT ;  /* 0x0000000410007c0c */ /* 0x000fe2000bf66270 */
[----:B------:R-:W-:Y:S01]  /*54ba0*/  ULDC UR4, c[0x0][0x228] ;  /* 0x00008a0000047ab9 */ /* 0x000fe20000000800 */
[----:B------:R-:W-:Y:S01]  /*54bb0*/  ULDC UR10, c[0x0][0x228] ;  /* 0x00008a00000a7ab9 */ /* 0x000fe20000000800 */
[----:B--2---:R-:W-:Y:S01]  /*54bc0*/  IMAD.WIDE R14, R19, 0x4, R2 ;  /* 0x00000004130e7825 */ /* 0x004fe200078e0202 */
[----:B------:R-:W-:Y:S01]  /*54bd0*/  ISETP.LT.AND P0, PT, R7, UR4, !P0 ;  /* 0x0000000407007c0c */ /* 0x000fe2000c701270 */
[----:B------:R2:W-:Y:S01]  /*54be0*/  @P2 STG.E desc[UR8][R12.64], R45 ;  /* 0x0000002d0c002986 */ /* 0x0005e2000c101908 */
[----:B------:R-:W-:-:S03]  /*54bf0*/  ULDC UR4, c[0x0][0x228] ;  /* 0x00008a0000047ab9 */ /* 0x000fc60000000800 */
[----:B------:R3:W-:Y:S01]  /*54c00*/  @P5 STG.E desc[UR8][R14.64], R50 ;  /* 0x000000320e005986 */ /* 0x0007e2000c101908 */
[----:B------:R-:W-:Y:S01]  /*54c10*/  ISETP.LT.AND P5, PT, R6, UR4, !P6 ;  /* 0x0000000406007c0c */ /* 0x000fe2000f7a1270 */
[C---:B------:R-:W-:Y:S01]  /*54c20*/  VIADD R16, R0.reuse, 0xa9 ;  /* 0x000000a900107836 */ /* 0x040fe20000000000 */
[----:B------:R-:W-:Y:S01]  /*54c30*/  ULDC UR4, c[0x0][0x22c] ;  /* 0x00008b0000047ab9 */ /* 0x000fe20000000800 */
[C---:B------:R-:W-:Y:S02]  /*54c40*/  VIADD R17, R19.reuse, UR28 ;  /* 0x0000001c13117c36 */ /* 0x040fe40008000000 */
[----:B-1----:R-:W-:Y:S01]  /*54c50*/  IMAD.WIDE R8, R19, 0x4, R4 ;  /* 0x0000000413087825 */ /* 0x002fe200078e0204 */
[----:B------:R-:W-:Y:S01]  /*54c60*/  ISETP.LT.AND P6, PT, R7, UR6, !P6 ;  /* 0x0000000607007c0c */ /* 0x000fe2000f7c1270 */
[----:B------:R-:W-:Y:S02]  /*54c70*/  ULDC UR6, c[0x0][0x228] ;  /* 0x00008a0000067ab9 */ /* 0x000fe40000000800 */
[----:B--2---:R-:W-:Y:S01]  /*54c80*/  VIADD R12, R0, 0xaa ;  /* 0x000000aa000c7836 */ /* 0x004fe20000000000 */
[----:B------:R-:W-:Y:S01]  /*54c90*/  ISETP.GE.AND P2, PT, R16, UR4, PT ;  /* 0x0000000410007c0c */ /* 0x000fe2000bf46270 */
[----:B------:R-:W-:Y:S01]  /*54ca0*/  IMAD.WIDE R10, R17, 0x4, R2 ;  /* 0x00000004110a7825 */ /* 0x000fe200078e0202 */
[----:B------:R-:W-:Y:S01]  /*54cb0*/  ULDC UR4, c[0x0][0x22c] ;  /* 0x00008b0000047ab9 */ /* 0x000fe20000000800 */
[----:B------:R1:W-:Y:S01]  /*54cc0*/  @P0 STG.E desc[UR8][R8.64], R42 ;  /* 0x0000002a08000986 */ /* 0x0003e2000c101908 */
[----:B------:R-:W-:Y:S01]  /*54cd0*/  ISETP.GE.AND P0, PT, R12, UR4, PT ;  /* 0x000000040c007c0c */ /* 0x000fe2000bf06270 */
[----:B------:R-:W-:-:S02]  /*54ce0*/  ULDC UR4, c[0x0][0x228] ;  /* 0x00008a0000047ab9 */ /* 0x000fc40000000800 */
        /* <DEDUP_REMOVED lines=50> */
[C---:B--2---:R-:W-:Y:S01]  /*55010*/  IMAD.WIDE R8, R19.reuse, 0x4, R4 ;  /* 0x0000000413087825 */ /* 0x044fe200078e0204 */
[----:B------:R-:W-:Y:S01]  /*55020*/  IADD3 R19, R19, UR28, RZ ;  /* 0x0000001c13137c10 */ /* 0x000fe2000fffe0ff */
[----:B------:R-:W-:-:S02]  /*55030*/  ULDC UR4, c[0x0][0x228] ;  /* 0x00008a0000047ab9 */ /* 0x000fc40000000800 */
[----:B------:R-:W-:Y:S01]  /*55040*/  ISETP.LT.AND P0, PT, R7, UR4, !P0 ;  /* 0x0000000407007c0c */ /* 0x000fe2000c701270 */
[----:B------:R-:W-:Y:S01]  /*55050*/  ULDC UR4, c[0x0][0x228] ;  /* 0x00008a0000047ab9 */ /* 0x000fe20000000800 */
[C---:B-1----:R-:W-:Y:S01]  /*55060*/  IMAD.WIDE R10, R19.reuse, 0x4, R2 ;  /* 0x00000004130a7825 */ /* 0x042fe200078e0202 */
[----:B------:R1:W-:Y:S01]  /*55070*/  @P2 STG.E desc[UR8][R8.64], R60 ;  /* 0x0000003c08002986 */ /* 0x0003e2000c101908 */
[----:B------:R-:W-:Y:S01]  /*55080*/  ISETP.LT.AND P2, PT, R6, UR4, !P5 ;  /* 0x0000000406007c0c */ /* 0x000fe2000ef41270 */
[----:B------:R-:W-:Y:S01]  /*55090*/  ULDC UR4, c[0x0][0x22c] ;  /* 0x00008b0000047ab9 */ /* 0x000fe20000000800 */
[----:B------:R-:W-:Y:S02]  /*550a0*/  VIADD R14, R0, 0xaf ;  /* 0x000000af000e7836 */ /* 0x000fe40000000000 */
[----:B------:R2:W-:Y:S01]  /*550b0*/  @P4 STG.E desc[UR8][R10.64], R65 ;  /* 0x000000410a004986 */ /* 0x0005e2000c101908 */
[C---:B------:R-:W-:Y:S02]  /*550c0*/  VIADD R17, R19.reuse, UR28 ;  /* 0x0000001c13117c36 */ /* 0x040fe40008000000 */
[----:B------:R-:W-:Y:S01]  /*550d0*/  ISETP.GE.AND P4, PT, R14, UR4, PT ;  /* 0x000000040e007c0c */ /* 0x000fe2000bf86270 */
[----:B------:R-:W-:Y:S01]  /*550e0*/  ULDC UR4, c[0x0][0x228] ;  /* 0x00008a0000047ab9 */ /* 0x000fe20000000800 */
[----:B---3--:R-:W-:Y:S01]  /*550f0*/  IMAD.WIDE R12, R19, 0x4, R4 ;  /* 0x00000004130c7825 */ /* 0x008fe200078e0204 */
[----:B------:R-:W-:Y:S01]  /*55100*/  ISETP.LT.AND P5, PT, R7, UR4, !P5 ;  /* 0x0000000407007c0c */ /* 0x000fe2000efa1270 */
[----:B------:R-:W-:-:S02]  /*55110*/  ULDC UR4, c[0x0][0x228] ;  /* 0x00008a0000047ab9 */ /* 0x000fc40000000800 */
[C---:B------:R-:W-:Y:S01]  /*55120*/  IMAD.WIDE R14, R17.reuse, 0x4, R2 ;  /* 0x00000004110e7825 */ /* 0x040fe200078e0202 */
[----:B------:R3:W-:Y:S01]  /*55130*/  @P0 STG.E desc[UR8][R12.64], R57 ;  /* 0x000000390c000986 */ /* 0x0007e2000c101908 */
[C---:B------:R-:W-:Y:S01]  /*55140*/  ISETP.LT.AND P0, PT, R6.reuse, UR4, !P6 ;  /* 0x0000000406007c0c */ /* 0x040fe2000f701270 */
[----:B------:R-:W-:Y:S01]  /*55150*/  ULDC UR4, c[0x0][0x22c] ;  /* 0x00008b0000047ab9 */ /* 0x000fe20000000800 */
[C---:B------:R-:W-:Y:S01]  /*55160*/  IADD3 R19, R17.reuse, UR28, RZ ;  /* 0x0000001c11137c10 */ /* 0x040fe2000fffe0ff */
[----:B------:R4:W-:Y:S01]  /*55170*/  @P2 STG.E desc[UR8][R14.64], R69 ;  /* 0x000000450e002986 */ /* 0x0009e2000c101908 */
[----:B-1----:R-:W-:Y:S01]  /*55180*/  IMAD.WIDE R8, R17, 0x4, R4 ;  /* 0x0000000411087825 */ /* 0x002fe200078e0204 */
[----:B------:R-:W-:Y:S01]  /*55190*/  ISETP.LT.AND P6, PT, R7, UR6, !P6 ;  /* 0x0000000607007c0c */ /* 0x000fe2000f7c1270 */
[----:B------:R-:W-:Y:S01]  /*551a0*/  ULDC UR6, c[0x0][0x228] ;  /* 0x00008a0000067ab9 */ /* 0x000fe20000000800 */
[----:B------:R-:W-:Y:S01]  /*551b0*/  ISETP.LT.AND P2, PT, R6, UR10, !P1 ;  /* 0x0000000a06007c0c */ /* 0x000fe2000cf41270 */
[----:B------:R-:W-:Y:S01]  /*551c0*/  VIADD R16, R0, 0xb0 ;  /* 0x000000b000107836 */ /* 0x000fe20000000000 */
[----:B------:R1:W-:Y:S01]  /*551d0*/  @P5 STG.E desc[UR8][R8.64], R61 ;  /* 0x0000003d08005986 */ /* 0x0003e2000c101908 */
[C---:B------:R-:W-:Y:S01]  /*551e0*/  VIADD R17, R19.reuse, UR28 ;  /* 0x0000001c13117c36 */ /* 0x040fe20008000000 */
[----:B------:R-:W-:Y:S01]  /*551f0*/  ULDC UR10, c[0x0][0x228] ;  /* 0x00008a00000a7ab9 */ /* 0x000fe20000000800 */
[----:B--2---:R-:W-:Y:S01]  /*55200*/  IMAD.WIDE R10, R19, 0x4, R2 ;  /* 0x00000004130a7825 */ /* 0x004fe200078e0202 */
[----:B------:R-:W-:Y:S01]  /*55210*/  ISETP.GE.AND P5, PT, R16, UR4, PT ;  /* 0x0000000410007c0c */ /* 0x000fe2000bfa6270 */
[----:B------:R-:W-:-:S02]  /*55220*/  ULDC UR4, c[0x0][0x22c] ;  /* 0x00008b0000047ab9 */ /* 0x000fc40000000800 */
[----:B------:R-:W-:Y:S01]  /*55230*/  VIADD R16, R0, 0xb1 ;  /* 0x000000b100107836 */ /* 0x000fe20000000000 */
[----:B------:R-:W-:Y:S01]  /*55240*/  ISETP.LT.AND P1, PT, R7, UR6, !P1 ;  /* 0x0000000607007c0c */ /* 0x000fe2000cf21270 */
[----:B---3--:R-:W-:Y:S01]  /*55250*/  IMAD.WIDE R12, R19, 0x4, R4 ;  /* 0x00000004130c7825 */ /* 0x008fe200078e0204 */
[----:B------:R2:W-:Y:S01]  /*55260*/  @P0 STG.E desc[UR8][R10.64], R66 ;  /* 0x000000420a000986 */ /* 0x0005e2000c101908 */
[----:B------:R-:W-:Y:S02]  /*55270*/  ULDC UR6, c[0x0][0x228] ;  /* 0x00008a0000067ab9 */ /* 0x000fe40000000800 */
[----:B----4-:R-:W-:Y:S01]  /*55280*/  IMAD.WIDE R14, R17, 0x4, R2 ;  /* 0x00000004110e7825 */ /* 0x010fe200078e0202 */
[----:B------:R-:W-:Y:S01]  /*55290*/  ISETP.GE.AND P0, PT, R16, UR4, PT ;  /* 0x0000000410007c0c */ /* 0x000fe2000bf06270 */
[----:B------:R3:W-:Y:S01]  /*552a0*/  @P6 STG.E desc[UR8][R12.64], R58 ;  /* 0x0000003a0c006986 */ /* 0x0007e2000c101908 */
[----:B------:R-:W-:-:S03]  /*552b0*/  ULDC UR4, c[0x0][0x228] ;  /* 0x00008a0000047ab9 */ /* 0x000fc60000000800 */
[----:B------:R4:W-:Y:S01]  /*552c0*/  @P2 STG.E desc[UR8][R14.64], R70 ;  /* 0x000000460e002986 */ /* 0x0009e2000c101908 */
[----:B------:R-:W-:Y:S01]  /*552d0*/  ISETP.LT.AND P2, PT, R6, UR4, !P3 ;  /* 0x0000000406007c0c */ /* 0x000fe2000df41270 */
[C---:B-1----:R-:W-:Y:S01]  /*552e0*/  IMAD.WIDE R8, R17.reuse, 0x4, R4 ;  /* 0x0000000411087825 */ /* 0x042fe200078e0204 */
[----:B------:R-:W-:Y:S01]  /*552f0*/  IADD3 R17, R17, UR28, RZ ;  /* 0x0000001c11117c10 */ /* 0x000fe2000fffe0ff */
[----:B------:R-:W-:Y:S02]  /*55300*/  ULDC UR4, c[0x0][0x22c] ;  /* 0x00008b0000047ab9 */ /* 0x000fe40000000800 */
[----:B------:R-:W-:Y:S01]  /*55310*/  VIADD R16, R0, 0xb2 ;  /* 0x000000b200107836 */ /* 0x000fe20000000000 */
[----:B------:R-:W-:Y:S01]  /*55320*/  ISETP.LT.AND P3, PT, R7, UR6, !P3 ;  /* 0x0000000607007c0c */ /* 0x000fe2000df61270 */
[----:B------:R1:W-:Y:S01]  /*55330*/  @P1 STG.E desc[UR8][R8.64], R62 ;  /* 0x0000003e08001986 */ /* 0x0003e2000c101908 */
[C---:B--2---:R-:W-:Y:S01]  /*55340*/  IMAD.WIDE R10, R17.reuse, 0x4, R2 ;  /* 0x00000004110a7825 */ /* 0x044fe200078e0202 */
[----:B------:R-:W-:Y:S01]  /*55350*/  ISETP.LT.AND P6, PT, R6, UR10, !P4 ;  /* 0x0000000a06007c0c */ /* 0x000fe2000e7c1270 */
[----:B------:R-:W-:Y:S01]  /*55360*/  ULDC UR6, c[0x0][0x228] ;  /* 0x00008a0000067ab9 */ /* 0x000fe20000000800 */
[----:B------:R-:W-:Y:S01]  /*55370*/  ISETP.GE.AND P1, PT, R16, UR4, PT ;  /* 0x0000000410007c0c */ /* 0x000fe2000bf26270 */
[----:B------:R-:W-:Y:S01]  /*55380*/  VIADD R16, R0, 0xb3 ;  /* 0x000000b300107836 */ /* 0x000fe20000000000 */
[----:B------:R-:W-:Y:S01]  /*55390*/  ULDC UR4, c[0x0][0x22c] ;  /* 0x00008b0000047ab9 */ /* 0x000fe20000000800 */
[----:B------:R-:W-:Y:S01]  /*553a0*/  @P2 STG.E desc[UR8][R10.64], R67 ;  /* 0x000000430a002986 */ /* 0x000fe2000c101908 */
[C---:B---3--:R-:W-:Y:S01]  /*553b0*/  IMAD.WIDE R12, R17.reuse, 0x4, R4 ;  /* 0x00000004110c7825 */ /* 0x048fe200078e0204 */
[----:B------:R-:W-:Y:S01]  /*553c0*/  ULDC UR10, c[0x0][0x228] ;  /* 0x00008a00000a7ab9 */ /* 0x000fe20000000800 */
[----:B------:R-:W-:Y:S01]  /*553d0*/  ISETP.GE.AND P2, PT, R16, UR4, PT ;  /* 0x0000000410007c0c */ /* 0x000fe2000bf46270 */
[----:B------:R-:W-:Y:S01]  /*553e0*/  ULDC UR4, c[0x0][0x228] ;  /* 0x00008a0000047ab9 */ /* 0x000fe20000000800 */
[----:B------:R-:W-:Y:S01]  /*553f0*/  VIADD R19, R17, UR28 ;  /* 0x0000001c11137c36 */ /* 0x000fe20008000000 */
[----:B------:R-:W-:Y:S01]  /*55400*/  ISETP.LT.AND P4, PT, R7, UR4, !P4 ;  /* 0x0000000407007c0c */ /* 0x000fe2000e781270 */
[----:B------:R-:W-:Y:S01]  /*55410*/  ULDC UR4, c[0x0][0x228] ;  /* 0x00008a0000047ab9 */ /* 0x000fe20000000800 */
[----:B------:R2:W-:Y:S01]  /*55420*/  @P3 STG.E desc[UR8][R12.64], R59 ;  /* 0x0000003b0c003986 */ /* 0x0005e2000c101908 */
[----:B------:R-:W-:Y:S01]  /*55430*/  ISETP.LT.AND P3, PT, R6, UR4, !P5 ;  /* 0x0000000406007c0c */ /* 0x000fe2000ef61270 */
[C---:B----4-:R-:W-:Y:S01]  /*55440*/  IMAD.WIDE R14, R19.reuse, 0x4, R2 ;  /* 0x00000004130e7825 */ /* 0x050fe200078e0202 */
[----:B------:R-:W-:Y:S01]  /*55450*/  IADD3 R17, R19, UR28, RZ ;  /* 0x0000001c13117c10 */ /* 0x000fe2000fffe0ff */
[----:B------:R-:W-:-:S02]  /*55460*/  ULDC UR4, c[0x0][0x22c] ;  /* 0x00008b0000047ab9 */ /* 0x000fc40000000800 */
[C---:B------:R-:W-:Y:S02]  /*55470*/  VIADD R16, R0.reuse, 0xb4 ;  /* 0x000000b400107836 */ /* 0x040fe40000000000 */
[----:B-1----:R-:W-:Y:S01]  /*55480*/  IMAD.WIDE R8, R19, 0x4, R4 ;  /* 0x0000000413087825 */ /* 0x002fe200078e0204 */
[----:B------:R1:W-:Y:S01]  /*55490*/  @P6 STG.E desc[UR8][R14.64], R71 ;  /* 0x000000470e006986 */ /* 0x0003e2000c101908 */
[----:B------:R-:W-:Y:S01]  /*554a0*/  ISETP.LT.AND P5, PT, R7, UR6, !P5 ;  /* 0x0000000607007c0c */ /* 0x000fe2000efa1270 */
[----:B------:R-:W-:Y:S01]  /*554b0*/  ULDC UR6, c[0x0][0x228] ;  /* 0x00008a0000067ab9 */ /* 0x000fe20000000800 */
        /* <DEDUP_REMOVED lines=16> */
[----:B-1----:R-:W-:Y:S01]  /*555c0*/  VIADD R14, R0, 0xb6 ;  /* 0x000000b6000e7836 */ /* 0x002fe20000000000 */
[----:B------:R-:W-:Y:S01]  /*555d0*/  ULDC UR4, c[0x0][0x22c] ;  /* 0x00008b0000047ab9 */ /* 0x000fe20000000800 */
[----:B--2---:R-:W-:-:S04]  /*555e0*/  IMAD.WIDE R8, R17, 0x4, R2 ;  /* 0x0000000411087825 */ /* 0x004fc800078e0202 */
[C---:B---3--:R-:W-:Y:S01]  /*555f0*/  IMAD.WIDE R10, R17.reuse, 0x4, R4 ;  /* 0x00000004110a7825 */ /* 0x048fe200078e0204 */
[----:B------:R-:W-:Y:S01]  /*55600*/  IADD3 R17, R17, UR28, RZ ;  /* 0x0000001c11117c10 */ /* 0x000fe2000fffe0ff */
[----:B------:R1:W-:Y:S01]  /*55610*/  @P3 STG.E desc[UR8][R8.64], R84 ;  /* 0x0000005408003986 */ /* 0x0003e2000c101908 */
[----:B------:R-:W-:Y:S01]  /*55620*/  ISETP.LT.AND P1, PT, R7, UR6, !P1 ;  /* 0x0000000607007c0c */ /* 0x000fe2000cf21270 */
[----:B------:R-:W-:Y:S01]  /*55630*/  VIADD R16, R0, 0xb7 ;  /* 0x000000b700107836 */ /* 0x000fe20000000000 */
[----:B------:R-:W-:Y:S01]  /*55640*/  ISETP.GE.AND P3, PT, R14, UR4, PT ;  /* 0x000000040e007c0c */ /* 0x000fe2000bf66270 */
[C---:B----4-:R-:W-:Y:S01]  /*55650*/  IMAD.WIDE R12, R17.reuse, 0x4, R2 ;  /* 0x00000004110c7825 */ /* 0x050fe200078e0202 */
[----:B------:R-:W-:Y:S01]  /*55660*/  ULDC UR4, c[0x0][0x228] ;  /* 0x00008a0000047ab9 */ /* 0x000fe20000000800 */
[----:B------:R2:W-:Y:S01]  /*55670*/  @P0 STG.E desc[UR8][R10.64], R76 ;  /* 0x0000004c0a000986 */ /* 0x0005e2000c101908 */
[----:B------:R-:W-:Y:S01]  /*55680*/  ISETP.LT.AND P0, PT, R6, UR4, !P2 ;  /* 0x0000000406007c0c */ /* 0x000fe2000d701270 */
[----:B------:R-:W-:Y:S01]  /*55690*/  ULDC UR4, c[0x0][0x22c] ;  /* 0x00008b0000047ab9 */ /* 0x000fe20000000800 */
[C---:B------:R-:W-:Y:S01]  /*556a0*/  IMAD.WIDE R14, R17.reuse, 0x4, R4 ;  /* 0x00000004110e7825 */ /* 0x040fe200078e0204 */
[----:B------:R-:W-:Y:S01]  /*556b0*/  @P5 STG.E desc[UR8][R12.64], R81 ;  /* 0x000000510c005986 */ /* 0x000fe2000c101908 */
[----:B------:R-:W-:Y:S01]  /*556c0*/  ISETP.GE.AND P5, PT, R16, UR4, PT ;  /* 0x0000000410007c0c */ /* 0x000fe2000bfa6270 */
[----:B------:R-:W-:Y:S01]  /*556d0*/  ULDC UR4, c[0x0][0x228] ;  /* 0x00008a0000047ab9 */ /* 0x000fe20000000800 */
[----:B------:R-:W-:Y:S01]  /*556e0*/  VIADD R17, R17, UR28 ;  /* 0x0000001c11117c36 */ /* 0x000fe20008000000 */
[----:B------:R-:W-:Y:S01]  /*556f0*/  ISETP.LT.AND P2, PT, R7, UR4, !P2 ;  /* 0x0000000407007c0c */ /* 0x000fe2000d741270 */
[----:B------:R-:W-:Y:S01]  /*55700*/  ULDC UR6, c[0x0][0x228] ;  /* 0x00008a0000067ab9 */ /* 0x000fe20000000800 */
[----:B------:R3:W-:Y:S01]  /*55710*/  @P1 STG.E desc[UR8][R14.64], R73 ;  /* 0x000000490e001986 */ /* 0x0007e2000c101908 */
[----:B-1----:R-:W-:Y:S01]  /*55720*/  IMAD.WIDE R8, R17, 0x4, R2 ;  /* 0x0000000411087825 */ /* 0x002fe200078e0202 */
[----:B------:R-:W-:Y:S01]  /*55730*/  ISETP.LT.AND P1, PT, R6, UR6, !P6 ;  /* 0x0000000606007c0c */ /* 0x000fe2000f721270 */
[----:B------:R-:W-:-:S02]  /*55740*/  ULDC UR4, c[0x0][0x22c] ;  /* 0x00008b0000047ab9 */ /* 0x000fc40000000800 */
[----:B--2---:R-:W-:Y:S01]  /*55750*/  VIADD R10, R0, 0xb8 ;  /* 0x000000b8000a7836 */ /* 0x004fe20000000000 */
[----:B------:R1:W-:Y:S01]  /*55760*/  @P0 STG.E desc[UR8][R8.64], R85 ;  /* 0x0000005508000986 */ /* 0x0003e2000c101908 */
[C---:B------:R-:W-:Y:S01]  /*55770*/  IADD3 R19, R17.reuse, UR28, RZ ;  /* 0x0000001c11137c10 */ /* 0x040fe2000fffe0ff */
[----:B------:R-:W-:Y:S02]  /*55780*/  ULDC UR6, c[0x0][0x228] ;  /* 0x00008a0000067ab9 */ /* 0x000fe40000000800 */
[----:B------:R-:W-:Y:S01]  /*55790*/  ISETP.GE.AND P0, PT, R10, UR4, PT ;  /* 0x000000040a007c0c */ /* 0x000fe2000bf06270 */
[----:B------:R-:W-:Y:S01]  /*557a0*/  IMAD.WIDE R10, R17, 0x4, R4 ;  /* 0x00000004110a7825 */ /* 0x000fe200078e0204 */
[----:B------:R-:W-:-:S03]  /*557b0*/  ULDC UR4, c[0x0][0x228] ;  /* 0x00008a0000047ab9 */ /* 0x000fc60000000800 */
[----:B---3--:R-:W-:Y:S01]  /*557c0*/  VIADD R14, R0, 0xb9 ;  /* 0x000000b9000e7836 */ /* 0x008fe20000000000 */
        /* <DEDUP_REMOVED lines=8> */
[----:B-1----:R-:W-:Y:S01]  /*55850*/  IMAD.WIDE R8, R19, 0x4, R4 ;  /* 0x0000000413087825 */ /* 0x002fe200078e0204 */
[----:B------:R-:W-:-:S03]  /*55860*/  ULDC UR4, c[0x0][0x228] ;  /* 0x00008a0000047ab9 */ /* 0x000fc60000000800 */
[----:B------:R-:W-:Y:S01]  /*55870*/  VIADD R19, R19, UR28 ;  /* 0x0000001c13137c36 */ /* 0x000fe20008000000 */
[----:B------:R-:W-:Y:S01]  /*55880*/  ISETP.LT.AND P4, PT, R7, UR4, !P4 ;  /* 0x0000000407007c0c */ /* 0x000fe2000e781270 */
[----:B------:R-:W-:Y:S01]  /*55890*/  ULDC UR4, c[0x0][0x228] ;  /* 0x00008a0000047ab9 */ /* 0x000fe20000000800 */
[----:B------:R-:W-:Y:S02]  /*558a0*/  VIADD R14, R0, 0xba ;  /* 0x000000ba000e7836 */ /* 0x000fe40000000000 */
[C---:B--2---:R-:W-:Y:S01]  /*558b0*/  IMAD.WIDE R10, R19.reuse, 0x4, R2 ;  /* 0x00000004130a7825 */ /* 0x044fe200078e0202 */
[----:B------:R1:W-:Y:S01]  /*558c0*/  @P6 STG.E desc[UR8][R8.64], R74 ;  /* 0x0000004a08006986 */ /* 0x0003e2000c101908 */
[----:B------:R-:W-:Y:S01]  /*558d0*/  ISETP.LT.AND P6, PT, R6, UR4, !P3 ;  /* 0x0000000406007c0c */ /* 0x000fe2000dfc1270 */
[----:B------:R-:W-:Y:S02]  /*558e0*/  ULDC UR4, c[0x0][0x22c] ;  /* 0x00008b0000047ab9 */ /* 0x000fe40000000800 */
[----:B------:R2:W-:Y:S01]  /*558f0*/  @P1 STG.E desc[UR8][R10.64], R86 ;  /* 0x000000560a001986 */ /* 0x0005e2000c101908 */
[----:B------:R-:W-:Y:S01]  /*55900*/  ISETP.GE.AND P1, PT, R14, UR4, PT ;  /* 0x000000040e007c0c */ /* 0x000fe2000bf26270 */
[----:B------:R-:W-:Y:S01]  /*55910*/  ULDC UR4, c[0x0][0x228] ;  /* 0x00008a0000047ab9 */ /* 0x000fe20000000800 */
[----:B---3--:R-:W-:Y:S01]  /*55920*/  IMAD.WIDE R12, R19, 0x4, R4 ;  /* 0x00000004130c7825 */ /* 0x008fe200078e0204 */
[----:B------:R-:W-:Y:S01]  /*55930*/  ISETP.LT.AND P3, PT, R7, UR4, !P3 ;  /* 0x0000000407007c0c */ /* 0x000fe2000df61270 */
[----:B------:R-:W-:Y:S01]  /*55940*/  ULDC UR4, c[0x0][0x228] ;  /* 0x00008a0000047ab9 */ /* 0x000fe20000000800 */
[----:B------:R-:W-:-:S02]  /*55950*/  IADD3 R17, R19, UR28, RZ ;  /* 0x0000001c13117c10 */ /* 0x000fc4000fffe0ff */
[----:B------:R3:W-:Y:S01]  /*55960*/  @P4 STG.E desc[UR8][R12.64], R78 ;  /* 0x0000004e0c004986 */ /* 0x0007e2000c101908 */
[----:B------:R-:W-:Y:S01]  /*55970*/  ISETP.LT.AND P4, PT, R6, UR4, !P5 ;  /* 0x0000000406007c0c */ /* 0x000fe2000ef81270 */
[----:B------:R-:W-:Y:S01]  /*55980*/  VIADD R16, R0, 0xbb ;  /* 0x000000bb00107836 */ /* 0x000fe20000000000 */
[----:B------:R-:W-:Y:S01]  /*55990*/  ISETP.LT.AND P5, PT, R7, UR6, !P5 ;  /* 0x0000000607007c0c */ /* 0x000fe2000efa1270 */
[C---:B------:R-:W-:Y:S01]  /*559a0*/  IMAD.WIDE R14, R17.reuse, 0x4, R2 ;  /* 0x00000004110e7825 */ /* 0x040fe200078e0202 */
[----:B------:R-:W-:Y:S01]  /*559b0*/  ULDC UR4, c[0x0][0x22c] ;  /* 0x00008b0000047ab9 */ /* 0x000fe20000000800 */
[----:B------:R-:W-:Y:S02]  /*559c0*/  ULDC UR6, c[0x0][0x228] ;  /* 0x00008a0000067ab9 */ /* 0x000fe40000000800 */
[C---:B-1----:R-:W-:Y:S01]  /*559d0*/  IMAD.WIDE R8, R17.reuse, 0x4, R4 ;  /* 0x0000000411087825 */ /* 0x042fe200078e0204 */
[----:B------:R1:W-:Y:S03]  /*559e0*/  @P6 STG.E desc[UR8][R14.64], R83 ;  /* 0x000000530e006986 */ /* 0x0003e6000c101908 */
[----:B------:R-:W-:Y:S01]  /*559f0*/  VIADD R19, R17, UR28 ;  /* 0x0000001c11137c36 */ /* 0x000fe20008000000 */
[----:B------:R4:W-:Y:S01]  /*55a00*/  @P3 STG.E desc[UR8][R8.64], R75 ;  /* 0x0000004b08003986 */ /* 0x0009e2000c101908 */
[----:B------:R-:W-:Y:S01]  /*55a10*/  ISETP.LT.AND P6, PT, R6, UR10, !P0 ;  /* 0x0000000a06007c0c */ /* 0x000fe2000c7c1270 */
[----:B------:R-:W-:Y:S01]  /*55a20*/  ULDC UR10, c[0x0][0x228] ;  /* 0x00008a00000a7ab9 */ /* 0x000fe20000000800 */
[C---:B--2---:R-:W-:Y:S01]  /*55a30*/  IMAD.WIDE R10, R19.reuse, 0x4, R2 ;  /* 0x00000004130a7825 */ /* 0x044fe200078e0202 */
        /* <DEDUP_REMOVED lines=11> */
[----:B-1----:R-:W-:Y:S01]  /*55af0*/  IMAD.WIDE R14, R17, 0x4, R2 ;  /* 0x00000004110e7825 */ /* 0x002fe200078e0202 */
[----:B------:R-:W-:Y:S01]  /*55b00*/  ULDC UR6, c[0x0][0x228] ;  /* 0x00008a0000067ab9 */ /* 0x000fe20000000800 */
[----:B------:R-:W-:-:S02]  /*55b10*/  ULDC UR4, c[0x0][0x22c] ;  /* 0x00008b0000047ab9 */ /* 0x000fc40000000800 */
[----:B----4-:R-:W-:Y:S01]  /*55b20*/  IMAD.WIDE R8, R17, 0x4, R4 ;  /* 0x0000000411087825 */ /* 0x010fe200078e0204 */
        /* <DEDUP_REMOVED lines=8> */
[C---:B--2---:R-:W-:Y:S01]  /*55bb0*/  IMAD.WIDE R10, R17.reuse, 0x4, R2 ;  /* 0x00000004110a7825 */ /* 0x044fe200078e0202 */
[----:B------:R-:W-:Y:S01]  /*55bc0*/  IADD3 R16, R0, 0xbe, RZ ;  /* 0x000000be00107810 */ /* 0x000fe20007ffe0ff */
[----:B------:R-:W-:Y:S01]  /*55bd0*/  ULDC UR4, c[0x0][0x22c] ;  /* 0x00008b0000047ab9 */ /* 0x000fe20000000800 */
[----:B------:R-:W-:Y:S01]  /*55be0*/  ULDC UR10, c[0x0][0x228] ;  /* 0x00008a00000a7ab9 */ /* 0x000fe20000000800 */
[C---:B------:R-:W-:Y:S01]  /*55bf0*/  VIADD R19, R17.reuse, UR28 ;  /* 0x0000001c11137c36 */ /* 0x040fe20008000000 */
[----:B------:R-:W-:Y:S01]  /*55c00*/  @P5 STG.E desc[UR8][R10.64], R100 ;  /* 0x000000640a005986 */ /* 0x000fe2000c101908 */
[----:B---3--:R-:W-:Y:S01]  /*55c10*/  IMAD.WIDE R12, R17, 0x4, R4 ;  /* 0x00000004110c7825 */ /* 0x008fe200078e0204 */
[----:B------:R-:W-:Y:S01]  /*55c20*/  ISETP.GE.AND P5, PT, R16, UR4, PT ;  /* 0x0000000410007c0c */ /* 0x000fe2000bfa6270 */
[----:B------:R-:W-:-:S02]  /*55c30*/  ULDC UR4, c[0x0][0x228] ;  /* 0x00008a0000047ab9 */ /* 0x000fc40000000800 */
[----:B-1----:R-:W-:Y:S01]  /*55c40*/  IMAD.WIDE R14, R19, 0x4, R2 ;  /* 0x00000004130e7825 */ /* 0x002fe200078e0202 */
        /* <DEDUP_REMOVED lines=8> */
[----:B----4-:R-:W-:Y:S01]  /*55cd0*/  IMAD.WIDE R8, R19, 0x4, R4 ;  /* 0x0000000413087825 */ /* 0x010fe200078e0204 */
[----:B------:R-:W-:Y:S01]  /*55ce0*/  ISETP.LT.AND P3, PT, R7, UR6, !P3 ;  /* 0x0000000607007c0c */ /* 0x000fe2000df61270 */
[----:B------:R-:W-:Y:S02]  /*55cf0*/  ULDC UR6, c[0x0][0x228] ;  /* 0x00008a0000067ab9 */ /* 0x000fe40000000800 */
        /* <DEDUP_REMOVED lines=13> */
[----:B--2---:R-:W-:Y:S01]  /*55dd0*/  VIADD R14, R0, 0xc1 ;  /* 0x000000c1000e7836 */ /* 0x004fe20000000000 */
[----:B------:R2:W-:Y:S01]  /*55de0*/  @P3 STG.E desc[UR8][R12.64], R93 ;  /* 0x0000005d0c003986 */ /* 0x0005e2000c101908 */
[----:B------:R-:W-:Y:S01]  /*55df0*/  ISETP.LT.AND P3, PT, R6, UR4, !P0 ;  /* 0x0000000406007c0c */ /* 0x000fe2000c761270 */
[----:B------:R-:W-:Y:S01]  /*55e00*/  ULDC UR6, c[0x0][0x228] ;  /* 0x00008a0000067ab9 */ /* 0x000fe20000000800 */
[----:B-1----:R-:W-:Y:S01]  /*55e10*/  IMAD.WIDE R8, R17, 0x4, R2 ;  /* 0x0000000411087825 */ /* 0x002fe200078e0202 */
[----:B------:R-:W-:-:S03]  /*55e20*/  ULDC UR4, c[0x0][0x22c] ;  /* 0x00008b0000047ab9 */ /* 0x000fc60000000800 */
[----:B---3--:R-:W-:Y:S01]  /*55e30*/  IMAD.WIDE R10, R17, 0x4, R4 ;  /* 0x00000004110a7825 */ /* 0x008fe200078e0204 */
[----:B------:R-:W-:Y:S01]  /*55e40*/  ISETP.LT.AND P0, PT, R7, UR6, !P0 ;  /* 0x0000000607007c0c */ /* 0x000fe2000c701270 */
[----:B------:R1:W-:Y:S02]  /*55e50*/  @P6 STG.E desc[UR8][R8.64], R98 ;  /* 0x0000006208006986 */ /* 0x0003e4000c101908 */
[----:B------:R-:W-:Y:S01]  /*55e60*/  VIADD R17, R17, UR28 ;  /* 0x0000001c11117c36 */ /* 0x000fe20008000000 */
[----:B------:R-:W-:Y:S01]  /*55e70*/  ISETP.GE.AND P6, PT, R14, UR4, PT ;  /* 0x000000040e007c0c */ /* 0x000fe2000bfc6270 */
[----:B------:R-:W-:Y:S01]  /*55e80*/  ULDC UR4, c[0x0][0x228] ;  /* 0x00008a0000047ab9 */ /* 0x000fe20000000800 */
[----:B------:R3:W-:Y:S01]  /*55e90*/  @P4 STG.E desc[UR8][R10.64], R90 ;  /* 0x0000005a0a004986 */ /* 0x0007e2000c101908 */
[C---:B--2---:R-:W-:Y:S01]  /*55ea0*/  IMAD.WIDE R12, R17.reuse, 0x4, R2 ;  /* 0x00000004110c7825 */ /* 0x044fe200078e0202 */
        /* <DEDUP_REMOVED lines=14> */
[----:B---3--:R-:W-:Y:S01]  /*55f90*/  VIADD R10, R0, 0xc3 ;  /* 0x000000c3000a7836 */ /* 0x008fe20000000000 */
        /* <DEDUP_REMOVED lines=156> */
[----:B------:R-:W-:Y:S01]  /*56960*/  ULDC UR4, c[0x0][0x22c] ;  /* 0x00008b0000047ab9 */ /* 0x000fe20000000800 */
[C---:B------:R-:W-:Y:S01]  /*56970*/  IADD3 R17, R19.reuse, UR28, RZ ;  /* 0x0000001c13117c10 */ /* 0x040fe2000fffe0ff */
[----:B------:R2:W-:Y:S01]  /*56980*/  @P4 STG.E desc[UR8][R10.64], R125 ;  /* 0x0000007d0a004986 */ /* 0x0005e2000c101908 */
[----:B------:R-:W-:Y:S01]  /*56990*/  ISETP.GE.AND P4, PT, R14, UR4, PT ;  /* 0x000000040e007c0c */ /* 0x000fe2000bf86270 */
[----:B------:R-:W-:Y:S01]  /*569a0*/  ULDC UR4, c[0x0][0x228] ;  /* 0x00008a0000047ab9 */ /* 0x000fe20000000800 */
[----:B---3--:R-:W-:Y:S01]  /*569b0*/  IMAD.WIDE R12, R19, 0x4, R4 ;  /* 0x00000004130c7825 */ /* 0x008fe200078e0204 */
[----:B------:R-:W-:Y:S01]  /*569c0*/  ISETP.LT.AND P5, PT, R7, UR4, !P5 ;  /* 0x0000000407007c0c */ /* 0x000fe2000efa1270 */
[----:B------:R-:W-:-:S02]  /*569d0*/  ULDC UR4, c[0x0][0x228] ;  /* 0x00008a0000047ab9 */ /* 0x000fc40000000800 */
[----:B------:R-:W-:Y:S01]  /*569e0*/  IMAD.WIDE R14, R17, 0x4, R2 ;  /* 0x00000004110e7825 */ /* 0x000fe200078e0202 */
[----:B------:R3:W-:Y:S01]  /*569f0*/  @P0 STG.E desc[UR8][R12.64], R153 ;  /* 0x000000990c000986 */ /* 0x0007e2000c101908 */
[C---:B------:R-:W-:Y:S01]  /*56a00*/  ISETP.LT.AND P0, PT, R6.reuse, UR4, !P6 ;  /* 0x0000000406007c0c */ /* 0x040fe2000f701270 */
[----:B------:R-:W-:Y:S01]  /*56a10*/  ULDC UR4, c[0x0][0x22c] ;  /* 0x00008b0000047ab9 */ /* 0x000fe20000000800 */
[----:B------:R-:W-:Y:S01]  /*56a20*/  ISETP.LT.AND P6, PT, R7, UR6, !P6 ;  /* 0x0000000607007c0c */ /* 0x000fe2000f7c1270 */
[----:B------:R4:W-:Y:S01]  /*56a30*/  @P3 STG.E desc[UR8][R14.64], R158 ;  /* 0x0000009e0e003986 */ /* 0x0009e2000c101908 */
[C---:B------:R-:W-:Y:S01]  /*56a40*/  VIADD R19, R17.reuse, UR28 ;  /* 0x0000001c11137c36 */ /* 0x040fe20008000000 */
[----:B------:R-:W-:Y:S01]  /*56a50*/  ISETP.LT.AND P3, PT, R6, UR10, !P1 ;  /* 0x0000000a06007c0c */ /* 0x000fe2000cf61270 */
[----:B-1----:R-:W-:Y:S01]  /*56a60*/  IMAD.WIDE R8, R17, 0x4, R4 ;  /* 0x0000000411087825 */ /* 0x002fe200078e0204 */
[----:B------:R-:W-:Y:S01]  /*56a70*/  ULDC UR6, c[0x0][0x228] ;  /* 0x00008a0000067ab9 */ /* 0x000fe20000000800 */
[----:B------:R-:W-:-:S02]  /*56a80*/  ULDC UR10, c[0x0][0x228] ;  /* 0x00008a00000a7ab9 */ /* 0x000fc40000000800 */
[----:B------:R-:W-:Y:S01]  /*56a90*/  VIADD R16, R0, 0xd1 ;  /* 0x000000d100107836 */ /* 0x000fe20000000000 */
[----:B------:R1:W-:Y:S01]  /*56aa0*/  @P5 STG.E desc[UR8][R8.64], R122 ;  /* 0x0000007a08005986 */ /* 0x0003e2000c101908 */
[C---:B------:R-:W-:Y:S02]  /*56ab0*/  VIADD R17, R19.reuse, UR28 ;  /* 0x0000001c13117c36 */ /* 0x040fe40008000000 */
[C---:B--2---:R-:W-:Y:S01]  /*56ac0*/  IMAD.WIDE R10, R19.reuse, 0x4, R2 ;  /* 0x00000004130a7825 */ /* 0x044fe200078e0202 */
[----:B------:R-:W-:Y:S01]  /*56ad0*/  ISETP.GE.AND P5, PT, R16, UR4, PT ;  /* 0x0000000410007c0c */ /* 0x000fe2000bfa6270 */
[----:B------:R-:W-:Y:S01]  /*56ae0*/  ULDC UR4, c[0x0][0x22c] ;  /* 0x00008b0000047ab9 */ /* 0x000fe20000000800 */
[----:B------:R-:W-:Y:S01]  /*56af0*/  IADD3 R16, R0, 0xd2, RZ ;  /* 0x000000d200107810 */ /* 0x000fe20007ffe0ff */
[----:B---3--:R-:W-:Y:S01]  /*56b00*/  IMAD.WIDE R12, R19, 0x4, R4 ;  /* 0x00000004130c7825 */ /* 0x008fe200078e0204 */
[----:B------:R-:W-:Y:S01]  /*56b10*/  ISETP.LT.AND P1, PT, R7, UR6, !P1 ;  /* 0x0000000607007c0c */ /* 0x000fe2000cf21270 */
[----:B------:R2:W-:Y:S02]  /*56b20*/  @P0 STG.E desc[UR8][R10.64], R126 ;  /* 0x0000007e0a000986 */ /* 0x0005e4000c101908 */
[C---:B----4-:R-:W-:Y:S01]  /*56b30*/  IMAD.WIDE R14, R17.reuse, 0x4, R2 ;  /* 0x00000004110e7825 */ /* 0x050fe200078e0202 */
[----:B------:R-:W-:Y:S01]  /*56b40*/  ISETP.GE.AND P0, PT, R16, UR4, PT ;  /* 0x0000000410007c0c */ /* 0x000fe2000bf06270 */
[----:B------:R3:W-:Y:S01]  /*56b50*/  @P6 STG.E desc[UR8][R12.64], R154 ;  /* 0x0000009a0c006986 */ /* 0x0007e2000c101908 */
[----:B------:R-:W-:Y:S01]  /*56b60*/  ULDC UR4, c[0x0][0x228] ;  /* 0x00008a0000047ab9 */ /* 0x000fe20000000800 */
[----:B-1----:R-:W-:Y:S01]  /*56b70*/  IMAD.WIDE R8, R17, 0x4, R4 ;  /* 0x0000000411087825 */ /* 0x002fe200078e0204 */
[----:B------:R-:W-:Y:S01]  /*56b80*/  ULDC UR6, c[0x0][0x228] ;  /* 0x00008a0000067ab9 */ /* 0x000fe20000000800 */
[----:B------:R1:W-:Y:S01]  /*56b90*/  @P3 STG.E desc[UR8][R14.64], R159 ;  /* 0x0000009f0e003986 */ /* 0x0003e2000c101908 */
[----:B------:R-:W-:Y:S01]  /*56ba0*/  ISETP.LT.AND P3, PT, R6, UR4, !P2 ;  /* 0x0000000406007c0c */ /* 0x000fe2000d761270 */
[----:B------:R-:W-:-:S02]  /*56bb0*/  VIADD R16, R0, 0xd3 ;  /* 0x000000d300107836 */ /* 0x000fc40000000000 */
[----:B------:R-:W-:Y:S01]  /*56bc0*/  VIADD R17, R17, UR28 ;  /* 0x0000001c11117c36 */ /* 0x000fe20008000000 */
[----:B------:R-:W-:Y:S01]  /*56bd0*/  ISETP.LT.AND P2, PT, R7, UR6, !P2 ;  /* 0x0000000607007c0c */ /* 0x000fe2000d741270 */
[----:B------:R-:W-:Y:S01]  /*56be0*/  ULDC UR4, c[0x0][0x22c] ;  /* 0x00008b0000047ab9 */ /* 0x000fe20000000800 */
[----:B------:R4:W-:Y:S01]  /*56bf0*/  @P1 STG.E desc[UR8][R8.64], R123 ;  /* 0x0000007b08001986 */ /* 0x0009e2000c101908 */
[C---:B--2---:R-:W-:Y:S01]  /*56c00*/  IMAD.WIDE R10, R17.reuse, 0x4, R2 ;  /* 0x00000004110a7825 */ /* 0x044fe200078e0202 */
[----:B------:R-:W-:Y:S01]  /*56c10*/  ISETP.GE.AND P1, PT, R16, UR4, PT ;  /* 0x0000000410007c0c */ /* 0x000fe2000bf26270 */
[----:B------:R-:W-:Y:S01]  /*56c20*/  ULDC UR4, c[0x0][0x22c] ;  /* 0x00008b0000047ab9 */ /* 0x000fe20000000800 */
[----:B------:R-:W-:Y:S01]  /*56c30*/  IADD3 R16, R0, 0xd4, RZ ;  /* 0x000000d400107810 */ /* 0x000fe20007ffe0ff */
[C---:B---3--:R-:W-:Y:S01]  /*56c40*/  IMAD.WIDE R12, R17.reuse, 0x4, R4 ;  /* 0x00000004110c7825 */ /* 0x048fe200078e0204 */
[----:B------:R-:W-:Y:S01]  /*56c50*/  ISETP.LT.AND P6, PT, R6, UR10, !P4 ;  /* 0x0000000a06007c0c */ /* 0x000fe2000e7c1270 */
[----:B------:R-:W-:Y:S01]  /*56c60*/  @P3 STG.E desc[UR8][R10.64], R127 ;  /* 0x0000007f0a003986 */ /* 0x000fe2000c101908 */
[----:B------:R-:W-:Y:S01]  /*56c70*/  ISETP.GE.AND P3, PT, R16, UR4, PT ;  /* 0x0000000410007c0c */ /* 0x000fe2000bf66270 */
[----:B------:R-:W-:Y:S01]  /*56c80*/  ULDC UR4, c[0x0][0x228] ;  /* 0x00008a0000047ab9 */ /* 0x000fe20000000800 */
[----:B------:R-:W-:Y:S01]  /*56c90*/  VIADD R19, R17, UR28 ;  /* 0x0000001c11137c36 */ /* 0x000fe20008000000 */
[----:B------:R-:W-:Y:S01]  /*56ca0*/  ISETP.LT.AND P4, PT, R7, UR4, !P4 ;  /* 0x0000000407007c0c */ /* 0x000fe2000e781270 */
[----:B------:R-:W-:Y:S01]  /*56cb0*/  ULDC UR4, c[0x0][0x228] ;  /* 0x00008a0000047ab9 */ /* 0x000fe20000000800 */
[----:B------:R2:W-:Y:S01]  /*56cc0*/  @P2 STG.E desc[UR8][R12.64], R155 ;  /* 0x0000009b0c002986 */ /* 0x0005e2000c101908 */
[----:B------:R-:W-:Y:S01]  /*56cd0*/  ISETP.LT.AND P2, PT, R6, UR4, !P5 ;  /* 0x0000000406007c0c */ /* 0x000fe2000ef41270 */
[----:B-1----:R-:W-:Y:S01]  /*56ce0*/  IMAD.WIDE R14, R19, 0x4, R2 ;  /* 0x00000004130e7825 */ /* 0x002fe200078e0202 */
[----:B------:R-:W-:Y:S01]  /*56cf0*/  ULDC UR6, c[0x0][0x228] ;  /* 0x00008a0000067ab9 */ /* 0x000fe20000000800 */
[----:B------:R-:W-:Y:S01]  /*56d00*/  ULDC UR4, c[0x0][0x22c] ;  /* 0x00008b0000047ab9 */ /* 0x000fe20000000800 */
[----:B------:R-:W-:Y:S01]  /*56d10*/  ULDC UR10, c[0x0][0x228] ;  /* 0x00008a00000a7ab9 */ /* 0x000fe20000000800 */
[----:B------:R-:W-:-:S02]  /*56d20*/  VIADD R16, R0, 0xd5 ;  /* 0x000000d500107836 */ /* 0x000fc40000000000 */
[C---:B------:R-:W-:Y:S02]  /*56d30*/  VIADD R17, R19.reuse, UR28 ;  /* 0x0000001c13117c36 */ /* 0x040fe40008000000 */
[----:B----4-:R-:W-:Y:S01]  /*56d40*/  IMAD.WIDE R8, R19, 0x4, R4 ;  /* 0x0000000413087825 */ /* 0x010fe200078e0204 */
        /* <DEDUP_REMOVED lines=16> */
[----:B-1----:R-:W-:Y:S01]  /*56e50*/  VIADD R14, R0, 0xd7 ;  /* 0x000000d7000e7836 */ /* 0x002fe20000000000 */
[----:B------:R1:W-:Y:S01]  /*56e60*/  @P5 STG.E desc[UR8][R12.64], R164 ;  /* 0x000000a40c005986 */ /* 0x0003e2000c101908 */
[----:B------:R-:W-:Y:S01]  /*56e70*/  ISETP.LT.AND P5, PT, R6, UR4, !P1 ;  /* 0x0000000406007c0c */ /* 0x000fe2000cfa1270 */
[----:B------:R-:W-:Y:S01]  /*56e80*/  ULDC UR6, c[0x0][0x228] ;  /* 0x00008a0000067ab9 */ /* 0x000fe20000000800 */
[----:B--2---:R-:W-:Y:S01]  /*56e90*/  IMAD.WIDE R8, R17, 0x4, R2 ;  /* 0x0000000411087825 */ /* 0x004fe200078e0202 */
        /* <DEDUP_REMOVED lines=8> */
[C---:B-1----:R-:W-:Y:S01]  /*56f20*/  IMAD.WIDE R12, R17.reuse, 0x4, R2 ;  /* 0x00000004110c7825 */ /* 0x042fe200078e0202 */
        /* <DEDUP_REMOVED lines=10> */
[C---:B--2---:R-:W-:Y:S01]  /*56fd0*/  IMAD.WIDE R8, R17.reuse, 0x4, R2 ;  /* 0x0000000411087825 */ /* 0x044fe200078e0202 */
        /* <DEDUP_REMOVED lines=29> */
[----:B------:R2:W-:Y:S03]  /*571b0*/  @P1 STG.E desc[UR8][R10.64], R171 ;  /* 0x000000ab0a001986 */ /* 0x0005e6000c101908 */
[----:B------:R-:W-:Y:S01]  /*571c0*/  ISETP.GE.AND P1, PT, R14, UR4, PT ;  /* 0x000000040e007c0c */ /* 0x000fe2000bf26270 */
[----:B------:R-:W-:Y:S01]  /*571d0*/  ULDC UR4, c[0x0][0x228] ;  /* 0x00008a0000047ab9 */ /* 0x000fe20000000800 */
[----:B---3--:R-:W-:Y:S01]  /*571e0*/  IMAD.WIDE R12, R19, 0x4, R4 ;  /* 0x00000004130c7825 */ /* 0x008fe200078e0204 */
[----:B------:R-:W-:Y:S01]  /*571f0*/  ISETP.LT.AND P2, PT, R7, UR4, !P2 ;  /* 0x0000000407007c0c */ /* 0x000fe2000d741270 */
[----:B------:R-:W-:-:S02]  /*57200*/  ULDC UR4, c[0x0][0x228] ;  /* 0x00008a0000047ab9 */ /* 0x000fc40000000800 */
[----:B------:R-:W-:Y:S01]  /*57210*/  VIADD R17, R19, UR28 ;  /* 0x0000001c13117c36 */ /* 0x000fe20008000000 */
[----:B------:R3:W-:Y:S01]  /*57220*/  @P4 STG.E desc[UR8][R12.64], R163 ;  /* 0x000000a30c004986 */ /* 0x0007e2000c101908 */
[----:B------:R-:W-:Y:S01]  /*57230*/  ISETP.LT.AND P4, PT, R6, UR4, !P5 ;  /* 0x0000000406007c0c */ /* 0x000fe2000ef81270 */
[----:B------:R-:W-:Y:S02]  /*57240*/  VIADD R16, R0, 0xdc ;  /* 0x000000dc00107836 */ /* 0x000fe40000000000 */
[C---:B------:R-:W-:Y:S01]  /*57250*/  IMAD.WIDE R14, R17.reuse, 0x4, R2 ;  /* 0x00000004110e7825 */ /* 0x040fe200078e0202 */
[----:B------:R-:W-:Y:S01]  /*57260*/  IADD3 R19, R17, UR28, RZ ;  /* 0x0000001c11137c10 */ /* 0x000fe2000fffe0ff */
[----:B------:R-:W-:Y:S01]  /*57270*/  ULDC UR4, c[0x0][0x22c] ;  /* 0x00008b0000047ab9 */ /* 0x000fe20000000800 */
[----:B------:R-:W-:Y:S01]  /*57280*/  ISETP.LT.AND P5, PT, R7, UR6, !P5 ;  /* 0x0000000607007c0c */ /* 0x000fe2000efa1270 */
[----:B-1----:R-:W-:Y:S01]  /*57290*/  IMAD.WIDE R8, R17, 0x4, R4 ;  /* 0x0000000411087825 */ /* 0x002fe200078e0204 */
[----:B------:R1:W-:Y:S01]  /*572a0*/  @P6 STG.E desc[UR8][R14.64], R131 ;  /* 0x000000830e006986 */ /* 0x0003e2000c101908 */
[----:B------:R-:W-:-:S02]  /*572b0*/  ULDC UR6, c[0x0][0x228] ;  /* 0x00008a0000067ab9 */ /* 0x000fc40000000800 */
[C---:B--2---:R-:W-:Y:S01]  /*572c0*/  IMAD.WIDE R10, R19.reuse, 0x4, R2 ;  /* 0x00000004130a7825 */ /* 0x044fe200078e0202 */
[----:B------:R2:W-:Y:S01]  /*572d0*/  @P2 STG.E desc[UR8][R8.64], R167 ;  /* 0x000000a708002986 */ /* 0x0005e2000c101908 */
[----:B------:R-:W-:Y:S01]  /*572e0*/  ISETP.GE.AND P2, PT, R16, UR4, PT ;  /* 0x0000000410007c0c */ /* 0x000fe2000bf46270 */
[----:B------:R-:W-:Y:S01]  /*572f0*/  ULDC UR4, c[0x0][0x22c] ;  /* 0x00008b0000047ab9 */ /* 0x000fe20000000800 */
[----:B------:R-:W-:Y:S01]  /*57300*/  VIADD R16, R0, 0xdd ;  /* 0x000000dd00107836 */ /* 0x000fe20000000000 */
[----:B------:R-:W-:Y:S01]  /*57310*/  ISETP.LT.AND P6, PT, R6, UR10, !P0 ;  /* 0x0000000a06007c0c */ /* 0x000fe2000c7c1270 */
        /* <DEDUP_REMOVED lines=8> */
[C---:B-1----:R-:W-:Y:S01]  /*573a0*/  IMAD.WIDE R14, R17.reuse, 0x4, R2 ;  /* 0x00000004110e7825 */ /* 0x042fe200078e0202 */
[----:B------:R-:W-:Y:S01]  /*573b0*/  ULDC UR6, c[0x0][0x228] ;  /* 0x00008a0000067ab9 */ /* 0x000fe20000000800 */
[----:B------:R-:W-:Y:S01]  /*573c0*/  ULDC UR4, c[0x0][0x22c] ;  /* 0x00008b0000047ab9 */ /* 0x000fe20000000800 */
[----:B------:R-:W-:Y:S01]  /*573d0*/  ULDC UR10, c[0x0][0x228] ;  /* 0x00008a00000a7ab9 */ /* 0x000fe20000000800 */
[C---:B--2---:R-:W-:Y:S01]  /*573e0*/  IMAD.WIDE R8, R17.reuse, 0x4, R4 ;  /* 0x0000000411087825 */ /* 0x044fe200078e0204 */
[----:B------:R-:W-:-:S03]  /*573f0*/  IADD3 R17, R17, UR28, RZ ;  /* 0x0000001c11117c10 */ /* 0x000fc6000fffe0ff */
[----:B------:R-:W-:Y:S01]  /*57400*/  VIADD R16, R0, 0xde ;  /* 0x000000de00107836 */ /* 0x000fe20000000000 */
[----:B------:R1:W-:Y:S01]  /*57410*/  @P6 STG.E desc[UR8][R14.64], R132 ;  /* 0x000000840e006986 */ /* 0x0003e2000c101908 */
[----:B------:R-:W-:Y:S01]  /*57420*/  ISETP.LT.AND P3, PT, R7, UR6, !P3 ;  /* 0x0000000607007c0c */ /* 0x000fe2000df61270 */
[C---:B---3--:R-:W-:Y:S01]  /*57430*/  IMAD.WIDE R10, R17.reuse, 0x4, R2 ;  /* 0x00000004110a7825 */ /* 0x048fe200078e0202 */
[----:B------:R-:W-:Y:S01]  /*57440*/  ISETP.LT.AND P6, PT, R6, UR10, !P1 ;  /* 0x0000000a06007c0c */ /* 0x000fe2000cfc1270 */
[----:B------:R2:W-:Y:S01]  /*57450*/  @P0 STG.E desc[UR8][R8.64], R176 ;  /* 0x000000b008000986 */ /* 0x0005e2000c101908 */
[----:B------:R-:W-:Y:S01]  /*57460*/  ISETP.GE.AND P0, PT, R16, UR4, PT ;  /* 0x0000000410007c0c */ /* 0x000fe2000bf06270 */
[----:B------:R-:W-:Y:S01]  /*57470*/  VIADD R16, R0, 0xdf ;  /* 0x000000df00107836 */ /* 0x000fe20000000000 */
[----:B------:R-:W-:Y:S01]  /*57480*/  ULDC UR4, c[0x0][0x22c] ;  /* 0x00008b0000047ab9 */ /* 0x000fe20000000800 */
[----:B------:R-:W-:Y:S01]  /*57490*/  @P5 STG.E desc[UR8][R10.64], R181 ;  /* 0x000000b50a005986 */ /* 0x000fe2000c101908 */
[C---:B----4-:R-:W-:Y:S01]  /*574a0*/  IMAD.WIDE R12, R17.reuse, 0x4, R4 ;  /* 0x00000004110c7825 */ /* 0x050fe200078e0204 */
        /* <DEDUP_REMOVED lines=8> */
[C---:B-1----:R-:W-:Y:S01]  /*57530*/  IMAD.WIDE R14, R19.reuse, 0x4, R2 ;  /* 0x00000004130e7825 */ /* 0x042fe200078e0202 */
[C---:B------:R-:W-:Y:S01]  /*57540*/  IADD3 R17, R19.reuse, UR28, RZ ;  /* 0x0000001c13117c10 */ /* 0x040fe2000fffe0ff */
[----:B------:R-:W-:Y:S01]  /*57550*/  ULDC UR4, c[0x0][0x22c] ;  /* 0x00008b0000047ab9 */ /* 0x000fe20000000800 */
[----:B------:R-:W-:Y:S01]  /*57560*/  ULDC UR10, c[0x0][0x228] ;  /* 0x00008a00000a7ab9 */ /* 0x000fe20000000800 */
[----:B------:R-:W-:Y:S01]  /*57570*/  VIADD R16, R0, 0xe0 ;  /* 0x000000e000107836 */ /* 0x000fe20000000000 */
[----:B------:R1:W-:Y:S01]  /*57580*/  @P6 STG.E desc[UR8][R14.64], R133 ;  /* 0x000000850e006986 */ /* 0x0003e2000c101908 */
[----:B--2---:R-:W-:Y:S01]  /*57590*/  IMAD.WIDE R8, R19, 0x4, R4 ;  /* 0x0000000413087825 */ /* 0x004fe200078e0204 */
[----:B------:R-:W-:Y:S01]  /*575a0*/  ISETP.LT.AND P6, PT, R7, UR6, !P2 ;  /* 0x0000000607007c0c */ /* 0x000fe2000d7c1270 */
[----:B------:R-:W-:-:S02]  /*575b0*/  ULDC UR6, c[0x0][0x228] ;  /* 0x00008a0000067ab9 */ /* 0x000fc40000000800 */
[----:B---3--:R-:W-:Y:S01]  /*575c0*/  VIADD R12, R0, 0xe1 ;  /* 0x000000e1000c7836 */ /* 0x008fe20000000000 */
[----:B------:R-:W-:Y:S01]  /*575d0*/  ISETP.GE.AND P2, PT, R16, UR4, PT ;  /* 0x0000000410007c0c */ /* 0x000fe2000bf46270 */
[C---:B------:R-:W-:Y:S01]  /*575e0*/  IMAD.WIDE R10, R17.reuse, 0x4, R2 ;  /* 0x00000004110a7825 */ /* 0x040fe200078e0202 */
[----:B------:R-:W-:Y:S01]  /*575f0*/  ULDC UR4, c[0x0][0x22c] ;  /* 0x00008b0000047ab9 */ /* 0x000fe20000000800 */
[----:B------:R2:W-:Y:S01]  /*57600*/  @P1 STG.E desc[UR8][R8.64], R177 ;  /* 0x000000b108001986 */ /* 0x0005e2000c101908 */
[----:B------:R-:W-:Y:S01]  /*57610*/  ISETP.GE.AND P1, PT, R12, UR4, PT ;  /* 0x000000040c007c0c */ /* 0x000fe2000bf26270 */
[----:B------:R-:W-:Y:S02]  /*57620*/  ULDC UR4, c[0x0][0x228] ;  /* 0x00008a0000047ab9 */ /* 0x000fe40000000800 */
        /* <DEDUP_REMOVED lines=208> */
[----:B------:R-:W-:Y:S01]  /*58330*/  ISETP.LT.AND P6, PT, R6, UR10, !P1 ;  /* 0x0000000a06007c0c */ /* 0x000fe2000cfc1270 */
[----:B------:R-:W-:Y:S01]  /*58340*/  ULDC UR6, c[0x0][0x228] ;  /* 0x00008a0000067ab9 */ /* 0x000fe20000000800 */
[----:B--2---:R-:W-:Y:S01]  /*58350*/  IMAD.WIDE R10, R19, 0x4, R2 ;  /* 0x00000004130a7825 */ /* 0x004fe200078e0202 */
[----:B------:R2:W-:Y:S01]  /*58360*/  @P5 STG.E desc[UR8][R8.64], R202 ;  /* 0x000000ca08005986 */ /* 0x0005e2000c101908 */
[----:B------:R-:W-:Y:S01]  /*58370*/  ISETP.GE.AND P5, PT, R16, UR4, PT ;  /* 0x0000000410007c0c */ /* 0x000fe2000bfa6270 */
[----:B------:R-:W-:Y:S01]  /*58380*/  ULDC UR4, c[0x0][0x22c] ;  /* 0x00008b0000047ab9 */ /* 0x000fe20000000800 */
[----:B------:R-:W-:Y:S01]  /*58390*/  VIADD R16, R0, 0xf3 ;  /* 0x000000f300107836 */ /* 0x000fe20000000000 */
[----:B------:R-:W-:Y:S01]  /*583a0*/  ISETP.LT.AND P1, PT, R7, UR6, !P1 ;  /* 0x0000000607007c0c */ /* 0x000fe2000cf21270 */
[----:B------:R-:W-:-:S02]  /*583b0*/  VIADD R17, R19, UR28 ;  /* 0x0000001c13117c36 */ /* 0x000fc40008000000 */
[----:B---3--:R-:W-:Y:S01]  /*583c0*/  IMAD.WIDE R12, R19, 0x4, R4 ;  /* 0x00000004130c7825 */ /* 0x008fe200078e0204 */
[----:B------:R3:W-:Y:S01]  /*583d0*/  @P0 STG.E desc[UR8][R10.64], R207 ;  /* 0x000000cf0a000986 */ /* 0x0007e2000c101908 */
[----:B------:R-:W-:Y:S01]  /*583e0*/  ISETP.GE.AND P0, PT, R16, UR4, PT ;  /* 0x0000000410007c0c */ /* 0x000fe2000bf06270 */
[----:B------:R-:W-:Y:S01]  /*583f0*/  ULDC UR4, c[0x0][0x228] ;  /* 0x00008a0000047ab9 */ /* 0x000fe20000000800 */
[C---:B-1----:R-:W-:Y:S01]  /*58400*/  IMAD.WIDE R14, R17.reuse, 0x4, R2 ;  /* 0x00000004110e7825 */ /* 0x042fe200078e0202 */
[----:B------:R1:W-:Y:S01]  /*58410*/  @P3 STG.E desc[UR8][R12.64], R199 ;  /* 0x000000c70c003986 */ /* 0x0003e2000c101908 */
[----:B------:R-:W-:Y:S01]  /*58420*/  ULDC UR6, c[0x0][0x228] ;  /* 0x00008a0000067ab9 */ /* 0x000fe20000000800 */
[----:B------:R-:W-:Y:S01]  /*58430*/  ISETP.LT.AND P3, PT, R6, UR4, !P2 ;  /* 0x0000000406007c0c */ /* 0x000fe2000d761270 */
[----:B--2---:R-:W-:Y:S01]  /*58440*/  IMAD.WIDE R8, R17, 0x4, R4 ;  /* 0x0000000411087825 */ /* 0x004fe200078e0204 */
[----:B------:R-:W-:Y:S01]  /*58450*/  ISETP.LT.AND P2, PT, R7, UR6, !P2 ;  /* 0x0000000607007c0c */ /* 0x000fe2000d741270 */
[----:B------:R-:W-:-:S02]  /*58460*/  ULDC UR10, c[0x0][0x228] ;  /* 0x00008a00000a7ab9 */ /* 0x000fc40000000800 */
[----:B------:R-:W-:Y:S01]  /*58470*/  VIADD R16, R0, 0xf4 ;  /* 0x000000f400107836 */ /* 0x000fe20000000000 */
[----:B------:R2:W-:Y:S01]  /*58480*/  @P6 STG.E desc[UR8][R14.64], R143 ;  /* 0x0000008f0e006986 */ /* 0x0005e2000c101908 */
[----:B------:R-:W-:Y:S01]  /*58490*/  IADD3 R17, R17, UR28, RZ ;  /* 0x0000001c11117c10 */ /* 0x000fe2000fffe0ff */
[----:B------:R-:W-:Y:S01]  /*584a0*/  ULDC UR4, c[0x0][0x22c] ;  /* 0x00008b0000047ab9 */ /* 0x000fe20000000800 */
[----:B------:R-:W-:Y:S01]  /*584b0*/  ISETP.LT.AND P6, PT, R6, UR10, !P4 ;  /* 0x0000000a06007c0c */ /* 0x000fe2000e7c1270 */
[----:B------:R4:W-:Y:S01]  /*584c0*/  @P1 STG.E desc[UR8][R8.64], R203 ;  /* 0x000000cb08001986 */ /* 0x0009e2000c101908 */
[----:B------:R-:W-:Y:S01]  /*584d0*/  ISETP.GE.AND P1, PT, R16, UR4, PT ;  /* 0x0000000410007c0c */ /* 0x000fe2000bf26270 */
[----:B------:R-:W-:Y:S01]  /*584e0*/  ULDC UR4, c[0x0][0x228] ;  /* 0x00008a0000047ab9 */ /* 0x000fe20000000800 */
[----:B------:R-:W-:Y:S01]  /*584f0*/  VIADD R19, R17, UR28 ;  /* 0x0000001c11137c36 */ /* 0x000fe20008000000 */
[----:B------:R-:W-:Y:S01]  /*58500*/  ISETP.LT.AND P4, PT, R7, UR4, !P4 ;  /* 0x0000000407007c0c */ /* 0x000fe2000e781270 */
[C---:B---3--:R-:W-:Y:S01]  /*58510*/  IMAD.WIDE R10, R17.reuse, 0x4, R2 ;  /* 0x00000004110a7825 */ /* 0x048fe200078e0202 */
[----:B------:R-:W-:Y:S01]  /*58520*/  ULDC UR4, c[0x0][0x228] ;  /* 0x00008a0000047ab9 */ /* 0x000fe20000000800 */
[----:B------:R-:W-:Y:S01]  /*58530*/  ULDC UR6, c[0x0][0x228] ;  /* 0x00008a0000067ab9 */ /* 0x000fe20000000800 */
[----:B------:R-:W-:Y:S01]  /*58540*/  ULDC UR10, c[0x0][0x228] ;  /* 0x00008a00000a7ab9 */ /* 0x000fe20000000800 */
[----:B-1----:R-:W-:Y:S01]  /*58550*/  IMAD.WIDE R12, R17, 0x4, R4 ;  /* 0x00000004110c7825 */ /* 0x002fe200078e0204 */
[----:B------:R1:W-:Y:S03]  /*58560*/  @P3 STG.E desc[UR8][R10.64], R216 ;  /* 0x000000d80a003986 */ /* 0x0003e6000c101908 */
[----:B--2---:R-:W-:Y:S01]  /*58570*/  IMAD.WIDE R14, R19, 0x4, R2 ;  /* 0x00000004130e7825 */ /* 0x004fe200078e0202 */
[----:B------:R2:W-:Y:S01]  /*58580*/  @P2 STG.E desc[UR8][R12.64], R208 ;  /* 0x000000d00c002986 */ /* 0x0005e2000c101908 */
[----:B------:R-:W-:Y:S01]  /*58590*/  ISETP.LT.AND P2, PT, R6, UR4, !P5 ;  /* 0x0000000406007c0c */ /* 0x000fe2000ef41270 */
[----:B------:R-:W-:Y:S01]  /*585a0*/  ULDC UR4, c[0x0][0x228] ;  /* 0x00008a0000047ab9 */ /* 0x000fe20000000800 */
[----:B------:R-:W-:Y:S01]  /*585b0*/  VIADD R16, R0, 0xf5 ;  /* 0x000000f500107836 */ /* 0x000fe20000000000 */
[----:B------:R-:W-:Y:S01]  /*585c0*/  ISETP.LT.AND P5, PT, R7, UR6, !P5 ;  /* 0x0000000607007c0c */ /* 0x000fe2000efa1270 */
[----:B------:R3:W-:Y:S01]  /*585d0*/  @P6 STG.E desc[UR8][R14.64], R144 ;  /* 0x000000900e006986 */ /* 0x0007e2000c101908 */
[C---:B----4-:R-:W-:Y:S01]  /*585e0*/  IMAD.WIDE R8, R19.reuse, 0x4, R4 ;  /* 0x0000000413087825 */ /* 0x050fe200078e0204 */
[----:B------:R-:W-:Y:S01]  /*585f0*/  ISETP.LT.AND P6, PT, R6, UR4, !P0 ;  /* 0x0000000406007c0c */ /* 0x000fe2000c7c1270 */
[----:B------:R-:W-:Y:S01]  /*58600*/  ULDC UR4, c[0x0][0x228] ;  /* 0x00008a0000047ab9 */ /* 0x000fe20000000800 */
[----:B------:R-:W-:Y:S01]  /*58610*/  ISETP.GE.AND P3, PT, R16, UR13, PT ;  /* 0x0000000d10007c0c */ /* 0x000fe2000bf66270 */
[----:B------:R-:W-:Y:S01]  /*58620*/  VIADD R19, R19, UR28 ;  /* 0x0000001c13137c36 */ /* 0x000fe20008000000 */
[----:B------:R-:W-:Y:S01]  /*58630*/  IADD3 R16, R0, 0xf6, RZ ;  /* 0x000000f600107810 */ /* 0x000fe20007ffe0ff */
[----:B------:R4:W-:Y:S01]  /*58640*/  @P4 STG.E desc[UR8][R8.64], R212 ;  /* 0x000000d408004986 */ /* 0x0009e2000c101908 */
[----:B------:R-:W-:Y:S01]  /*58650*/  ULDC UR6, c[0x0][0x228] ;  /* 0x00008a0000067ab9 */ /* 0x000fe20000000800 */
[C---:B------:R-:W-:Y:S01]  /*58660*/  VIADD R17, R19.reuse, UR28 ;  /* 0x0000001c13117c36 */ /* 0x040fe20008000000 */
[----:B------:R-:W-:Y:S01]  /*58670*/  ISETP.GE.AND P4, PT, R16, UR11, PT ;  /* 0x0000000b10007c0c */ /* 0x000fe2000bf86270 */
[----:B-1----:R-:W-:Y:S01]  /*58680*/  IMAD.WIDE R10, R19, 0x4, R2 ;  /* 0x00000004130a7825 */ /* 0x002fe200078e0202 */
[----:B------:R-:W-:Y:S01]  /*58690*/  ISETP.LT.AND P0, PT, R7, UR4, !P0 ;  /* 0x0000000407007c0c */ /* 0x000fe2000c701270 */
[----:B------:R-:W-:-:S02]  /*586a0*/  ULDC UR4, c[0x0][0x228] ;  /* 0x00008a0000047ab9 */ /* 0x000fc40000000800 */
[----:B------:R-:W-:Y:S02]  /*586b0*/  VIADD R16, R0, 0xf7 ;  /* 0x000000f700107836 */ /* 0x000fe40000000000 */
[----:B--2---:R-:W-:Y:S01]  /*586c0*/  IMAD.WIDE R12, R19, 0x4, R4 ;  /* 0x00000004130c7825 */ /* 0x004fe200078e0204 */
[----:B------:R-:W-:Y:S03]  /*586d0*/  @P2 STG.E desc[UR8][R10.64], R217 ;  /* 0x000000d90a002986 */ /* 0x000fe6000c101908 */
[C---:B---3--:R-:W-:Y:S01]  /*586e0*/  IMAD.WIDE R14, R17.reuse, 0x4, R2 ;  /* 0x00000004110e7825 */ /* 0x048fe200078e0202 */
[----:B------:R-:W-:Y:S01]  /*586f0*/  ISETP.GE.AND P2, PT, R16, UR7, PT ;  /* 0x0000000710007c0c */ /* 0x000fe2000bf46270 */
[----:B------:R1:W-:Y:S01]  /*58700*/  @P5 STG.E desc[UR8][R12.64], R209 ;  /* 0x000000d10c005986 */ /* 0x0003e2000c101908 */
[----:B------:R-:W-:Y:S01]  /*58710*/  ULDC UR7, c[0x0][0x228] ;  /* 0x00008a0000077ab9 */ /* 0x000fe20000000800 */
[C---:B------:R-:W-:Y:S01]  /*58720*/  ISETP.LT.AND P5, PT, R6.reuse, UR4, !P1 ;  /* 0x0000000406007c0c */ /* 0x040fe2000cfa1270 */
[----:B----4-:R-:W-:Y:S01]  /*58730*/  IMAD.WIDE R8, R17, 0x4, R4 ;  /* 0x0000000411087825 */ /* 0x010fe200078e0204 */
[----:B------:R2:W-:Y:S01]  /*58740*/  @P6 STG.E desc[UR8][R14.64], R145 ;  /* 0x000000910e006986 */ /* 0x0005e2000c101908 */
[----:B------:R-:W-:Y:S01]  /*58750*/  ISETP.LT.AND P1, PT, R7, UR6, !P1 ;  /* 0x0000000607007c0c */ /* 0x000fe2000cf21270 */
[----:B------:R-:W-:Y:S01]  /*58760*/  ULDC UR4, c[0x0][0x228] ;  /* 0x00008a0000047ab9 */ /* 0x000fe20000000800 */
[----:B------:R-:W-:-:S02]  /*58770*/  ISETP.LT.AND P6, PT, R6, UR7, !P3 ;  /* 0x0000000706007c0c */ /* 0x000fc4000dfc1270 */
[----:B------:R-:W-:Y:S02]  /*58780*/  ISETP.LT.AND P3, PT, R7, UR10, !P3 ;  /* 0x0000000a07007c0c */ /* 0x000fe4000df61270 */
[----:B-1----:R-:W-:Y:S01]  /*58790*/  IADD3 R13, R17, UR28, RZ ;  /* 0x0000001c110d7c10 */ /* 0x002fe2000fffe0ff */
[----:B------:R-:W-:Y:S01]  /*587a0*/  VIADD R16, R0, 0xf8 ;  /* 0x000000f800107836 */ /* 0x000fe20000000000 */
[----:B------:R-:W-:Y:S03]  /*587b0*/  @P0 STG.E desc[UR8][R8.64], R213 ;  /* 0x000000d508000986 */ /* 0x000fe6000c101908 */
[C---:B------:R-:W-:Y:S02]  /*587c0*/  VIADD R19, R13.reuse, UR28 ;  /* 0x0000001c0d137c36 */ /* 0x040fe40008000000 */
[----:B------:R-:W-:Y:S01]  /*587d0*/  IMAD.WIDE R10, R13, 0x4, R2 ;  /* 0x000000040d0a7825 */ /* 0x000fe200078e0202 */
[----:B------:R-:W-:Y:S01]  /*587e0*/  ISETP.GE.AND P0, PT, R16, UR5, PT ;  /* 0x0000000510007c0c */ /* 0x000fe2000bf06270 */
[----:B------:R-:W-:-:S02]  /*587f0*/  ULDC UR5, c[0x0][0x228] ;  /* 0x00008a0000057ab9 */ /* 0x000fc40000000800 */
[----:B------:R-:W-:Y:S01]  /*58800*/  IMAD.WIDE R12, R13, 0x4, R4 ;  /* 0x000000040d0c7825 */ /* 0x000fe200078e0204 */
[----:B------:R-:W-:Y:S03]  /*58810*/  @P5 STG.E desc[UR8][R10.64], R218 ;  /* 0x000000da0a005986 */ /* 0x000fe6000c101908 */
[C---:B--2---:R-:W-:Y:S01]  /*58820*/  IMAD.WIDE R14, R19.reuse, 0x4, R2 ;  /* 0x00000004130e7825 */ /* 0x044fe200078e0202 */
[----:B------:R-:W-:Y:S03]  /*58830*/  @P1 STG.E desc[UR8][R12.64], R210 ;  /* 0x000000d20c001986 */ /* 0x000fe6000c101908 */
[----:B------:R-:W-:Y:S01]  /*58840*/  IMAD.WIDE R16, R19, 0x4, R4 ;  /* 0x0000000413107825 */ /* 0x000fe200078e0204 */
[----:B------:R1:W-:Y:S04]  /*58850*/  @P6 STG.E desc[UR8][R14.64], R146 ;  /* 0x000000920e006986 */ /* 0x0003e8000c101908 */
[----:B------:R2:W-:Y:S01]  /*58860*/  @P3 STG.E desc[UR8][R16.64], R214 ;  /* 0x000000d610003986 */ /* 0x0005e2000c101908 */
[----:B------:R-:W-:Y:S01]  /*58870*/  ISETP.LT.AND P3, PT, R6, UR4, !P4 ;  /* 0x0000000406007c0c */ /* 0x000fe2000e761270 */
[----:B------:R-:W-:Y:S01]  /*58880*/  ULDC UR4, c[0x0][0x228] ;  /* 0x00008a0000047ab9 */ /* 0x000fe20000000800 */
[----:B------:R-:W-:Y:S01]  /*58890*/  ISETP.LT.AND P4, PT, R7, UR5, !P4 ;  /* 0x0000000507007c0c */ /* 0x000fe2000e781270 */
[----:B------:R-:W-:Y:S01]  /*588a0*/  VIADD R18, R0, 0xf9 ;  /* 0x000000f900127836 */ /* 0x000fe20000000000 */
[----:B------:R-:W-:Y:S01]  /*588b0*/  IADD3 R19, R19, UR28, RZ ;  /* 0x0000001c13137c10 */ /* 0x000fe2000fffe0ff */
[----:B------:R-:W-:Y:S01]  /*588c0*/  ULDC UR5, c[0x0][0x228] ;  /* 0x00008a0000057ab9 */ /* 0x000fe20000000800 */
[----:B------:R-:W-:Y:S01]  /*588d0*/  ISETP.LT.AND P6, PT, R6, UR4, !P2 ;  /* 0x0000000406007c0c */ /* 0x000fe2000d7c1270 */
[----:B-1----:R-:W-:Y:S01]  /*588e0*/  VIADD R14, R0, 0xfb ;  /* 0x000000fb000e7836 */ /* 0x002fe20000000000 */
[----:B------:R-:W-:Y:S01]  /*588f0*/  ULDC UR4, c[0x0][0x228] ;  /* 0x00008a0000047ab9 */ /* 0x000fe20000000800 */
[----:B------:R-:W-:-:S04]  /*58900*/  IMAD.WIDE R8, R19, 0x4, R2 ;  /* 0x0000000413087825 */ /* 0x000fc800078e0202 */
[C---:B------:R-:W-:Y:S01]  /*58910*/  IMAD.WIDE R10, R19.reuse, 0x4, R4 ;  /* 0x00000004130a7825 */ /* 0x040fe200078e0204 */
[----:B------:R1:W-:Y:S03]  /*58920*/  @P3 STG.E desc[UR8][R8.64], R219 ;  /* 0x000000db08003986 */ /* 0x0003e6000c101908 */
[----:B--2---:R-:W-:Y:S01]  /*58930*/  VIADD R17, R19, UR28 ;  /* 0x0000001c13117c36 */ /* 0x004fe20008000000 */
[----:B------:R2:W-:Y:S01]  /*58940*/  @P4 STG.E desc[UR8][R10.64], R211 ;  /* 0x000000d30a004986 */ /* 0x0005e2000c101908 */
[----:B------:R-:W-:Y:S01]  /*58950*/  ISETP.LT.AND P2, PT, R7, UR5, !P2 ;  /* 0x0000000507007c0c */ /* 0x000fe2000d741270 */
[----:B------:R-:W-:Y:S01]  /*58960*/  ULDC UR5, c[0x0][0x228] ;  /* 0x00008a0000057ab9 */ /* 0x000fe20000000800 */
[----:B------:R-:W-:Y:S01]  /*58970*/  IMAD.WIDE R12, R17, 0x4, R2 ;  /* 0x00000004110c7825 */ /* 0x000fe200078e0202 */
[----:B------:R-:W-:Y:S01]  /*58980*/  ISETP.LT.AND P4, PT, R6, UR4, !P0 ;  /* 0x0000000406007c0c */ /* 0x000fe2000c781270 */
[----:B------:R-:W-:Y:S01]  /*58990*/  ULDC UR4, c[0x0][0x228] ;  /* 0x00008a0000047ab9 */ /* 0x000fe20000000800 */
[----:B------:R-:W-:-:S02]  /*589a0*/  ISETP.GE.AND P5, PT, R18, UR21, PT ;  /* 0x0000001512007c0c */ /* 0x000fc4000bfa6270 */
[----:B------:R-:W-:Y:S01]  /*589b0*/  ISETP.GE.AND P3, PT, R14, UR17, PT ;  /* 0x000000110e007c0c */ /* 0x000fe2000bf66270 */
[----:B------:R-:W-:Y:S01]  /*589c0*/  IMAD.WIDE R14, R17, 0x4, R4 ;  /* 0x00000004110e7825 */ /* 0x000fe200078e0204 */
[----:B------:R-:W-:Y:S01]  /*589d0*/  ISETP.LT.AND P0, PT, R7, UR4, !P0 ;  /* 0x0000000407007c0c */ /* 0x000fe2000c701270 */
[----:B------:R3:W-:Y:S01]  /*589e0*/  @P6 STG.E desc[UR8][R12.64], R147 ;  /* 0x000000930c006986 */ /* 0x0007e2000c101908 */
[----:B------:R-:W-:Y:S01]  /*589f0*/  IADD3 R17, R17, UR28, RZ ;  /* 0x0000001c11117c10 */ /* 0x000fe2000fffe0ff */
[----:B------:R-:W-:Y:S01]  /*58a00*/  ULDC UR4, c[0x0][0x228] ;  /* 0x00008a0000047ab9 */ /* 0x000fe20000000800 */
[----:B------:R-:W-:Y:S01]  /*58a10*/  ISETP.LT.AND P6, PT, R6, UR5, !P5 ;  /* 0x0000000506007c0c */ /* 0x000fe2000efc1270 */
[----:B------:R-:W-:Y:S01]  /*58a20*/  VIADD R18, R0, 0xfa ;  /* 0x000000fa00127836 */ /* 0x000fe20000000000 */
[----:B------:R-:W-:Y:S01]  /*58a30*/  ISETP.LT.AND P5, PT, R7, UR4, !P5 ;  /* 0x0000000407007c0c */ /* 0x000fe2000efa1270 */
[----:B-1----:R-:W-:-:S04]  /*58a40*/  IMAD.WIDE R8, R17, 0x4, R2 ;  /* 0x0000000411087825 */ /* 0x002fc800078e0202 */
[C---:B------:R-:W-:Y:S01]  /*58a50*/  VIADD R19, R17.reuse, UR28 ;  /* 0x0000001c11137c36 */ /* 0x040fe20008000000 */
[----:B------:R-:W-:Y:S01]  /*58a60*/  ISETP.GE.AND P1, PT, R18, UR19, PT ;  /* 0x0000001312007c0c */ /* 0x000fe2000bf26270 */
[----:B--2---:R-:W-:Y:S01]  /*58a70*/  IMAD.WIDE R10, R17, 0x4, R4 ;  /* 0x00000004110a7825 */ /* 0x004fe200078e0204 */
[----:B------:R1:W-:Y:S03]  /*58a80*/  @P2 STG.E desc[UR8][R14.64], R215 ;  /* 0x000000d70e002986 */ /* 0x0003e6000c101908 */
[----:B------:R-:W-:Y:S01]  /*58a90*/  VIADD R16, R0, 0xfc ;  /* 0x000000fc00107836 */ /* 0x000fe20000000000 */
[----:B------:R2:W-:Y:S01]  /*58aa0*/  @P4 STG.E desc[UR8][R8.64], R228 ;  /* 0x000000e408004986 */ /* 0x0005e2000c101908 */
[C---:B---3--:R-:W-:Y:S01]  /*58ab0*/  IMAD.WIDE R12, R19.reuse, 0x4, R2 ;  /* 0x00000004130c7825 */ /* 0x048fe200078e0202 */
[----:B------:R-:W-:Y:S02]  /*58ac0*/  ISETP.LT.AND P4, PT, R6, UR4, !P1 ;  /* 0x0000000406007c0c */ /* 0x000fe4000cf81270 */
[----:B------:R3:W-:Y:S01]  /*58ad0*/  @P0 STG.E desc[UR8][R10.64], R220 ;  /* 0x000000dc0a000986 */ /* 0x0007e2000c101908 */
[----:B-1----:R-:W-:Y:S01]  /*58ae0*/  IMAD.WIDE R14, R19, 0x4, R4 ;  /* 0x00000004130e7825 */ /* 0x002fe200078e0204 */
[----:B------:R-:W-:-:S02]  /*58af0*/  ISETP.GE.AND P2, PT, R16, UR15, PT ;  /* 0x0000000f10007c0c */ /* 0x000fc4000bf46270 */
[----:B------:R1:W-:Y:S01]  /*58b00*/  @P6 STG.E desc[UR8][R12.64], R148 ;  /* 0x000000940c006986 */ /* 0x0003e2000c101908 */
[----:B------:R-:W-:Y:S01]  /*58b10*/  ISETP.LT.AND P1, PT, R7, UR4, !P1 ;  /* 0x0000000407007c0c */ /* 0x000fe2000cf21270 */
[----:B------:R-:W-:Y:S02]  /*58b20*/  VIADD R19, R19, UR28 ;  /* 0x0000001c13137c36 */ /* 0x000fe40008000000 */
[----:B------:R-:W-:Y:S01]  /*58b30*/  VIADD R16, R0, 0xfd ;  /* 0x000000fd00107836 */ /* 0x000fe20000000000 */
[----:B------:R4:W-:Y:S01]  /*58b40*/  @P5 STG.E desc[UR8][R14.64], R24 ;  /* 0x000000180e005986 */ /* 0x0009e2000c101908 */
[C---:B------:R-:W-:Y:S01]  /*58b50*/  ISETP.LT.AND P5, PT, R6.reuse, UR4, !P3 ;  /* 0x0000000406007c0c */ /* 0x040fe2000dfa1270 */
[----:B------:R-:W-:Y:S01]  /*58b60*/  VIADD R17, R19, UR28 ;  /* 0x0000001c13117c36 */ /* 0x000fe20008000000 */
[----:B------:R-:W-:Y:S01]  /*58b70*/  ISETP.LT.AND P3, PT, R7, UR4, !P3 ;  /* 0x0000000407007c0c */ /* 0x000fe2000df61270 */
[----:B--2---:R-:W-:Y:S01]  /*58b80*/  IMAD.WIDE R8, R19, 0x4, R2 ;  /* 0x0000000413087825 */ /* 0x004fe200078e0202 */
[----:B------:R-:W-:-:S02]  /*58b90*/  ISETP.LT.AND P6, PT, R6, UR4, !P2 ;  /* 0x0000000406007c0c */ /* 0x000fc4000d7c1270 */
[----:B------:R-:W-:Y:S01]  /*58ba0*/  ISETP.GE.AND P0, PT, R16, UR23, PT ;  /* 0x0000001710007c0c */ /* 0x000fe2000bf06270 */
[----:B------:R-:W-:Y:S01]  /*58bb0*/  VIADD R21, R17, UR28 ;  /* 0x0000001c11157c36 */ /* 0x000fe20008000000 */
[----:B------:R-:W-:Y:S01]  /*58bc0*/  IADD3 R16, R0, 0xfe, RZ ;  /* 0x000000fe00107810 */ /* 0x000fe20007ffe0ff */
[----:B---3--:R-:W-:Y:S01]  /*58bd0*/  IMAD.WIDE R10, R19, 0x4, R4 ;  /* 0x00000004130a7825 */ /* 0x008fe200078e0204 */
[----:B------:R-:W-:Y:S02]  /*58be0*/  @P4 STG.E desc[UR8][R8.64], R229 ;  /* 0x000000e508004986 */ /* 0x000fe4000c101908 */
[----:B------:R-:W-:Y:S01]  /*58bf0*/  ISETP.GE.AND P4, PT, R16, UR27, PT ;  /* 0x0000001b10007c0c */ /* 0x000fe2000bf86270 */
[C---:B-1----:R-:W-:Y:S01]  /*58c00*/  IMAD.WIDE R12, R17.reuse, 0x4, R2 ;  /* 0x00000004110c7825 */ /* 0x042fe200078e0202 */
[----:B------:R-:W-:Y:S03]  /*58c10*/  @P1 STG.E desc[UR8][R10.64], R221 ;  /* 0x000000dd0a001986 */ /* 0x000fe6000c101908 */
[----:B----4-:R-:W-:Y:S01]  /*58c20*/  IMAD.WIDE R14, R17, 0x4, R4 ;  /* 0x00000004110e7825 */ /* 0x010fe200078e0204 */
[----:B------:R-:W-:Y:S03]  /*58c30*/  @P5 STG.E desc[UR8][R12.64], R149 ;  /* 0x000000950c005986 */ /* 0x000fe6000c101908 */
[C---:B------:R-:W-:Y:S01]  /*58c40*/  IMAD.WIDE R16, R21.reuse, 0x4, R2 ;  /* 0x0000000415107825 */ /* 0x040fe200078e0202 */
[----:B------:R-:W-:Y:S03]  /*58c50*/  @P3 STG.E desc[UR8][R14.64], R25 ;  /* 0x000000190e003986 */ /* 0x000fe6000c101908 */
[----:B------:R-:W-:Y:S01]  /*58c60*/  VIADD R0, R0, 0xff ;  /* 0x000000ff00007836 */ /* 0x000fe20000000000 */
[----:B------:R1:W-:Y:S01]  /*58c70*/  @P6 STG.E desc[UR8][R16.64], R230 ;  /* 0x000000e610006986 */ /* 0x0003e2000c101908 */
[----:B------:R-:W-:-:S02]  /*58c80*/  IADD3 R19, R21, UR28, RZ ;  /* 0x0000001c15137c10 */ /* 0x000fc4000fffe0ff */
[C---:B------:R-:W-:Y:S02]  /*58c90*/  ISETP.LT.AND P2, PT, R7.reuse, UR4, !P2 ;  /* 0x0000000407007c0c */ /* 0x040fe4000d741270 */
[----:B------:R-:W-:Y:S02]  /*58ca0*/  ISETP.GE.AND P1, PT, R0, UR25, PT ;  /* 0x0000001900007c0c */ /* 0x000fe4000bf26270 */
[C---:B------:R-:W-:Y:S02]  /*58cb0*/  ISETP.LT.AND P6, PT, R6.reuse, UR4, !P0 ;  /* 0x0000000406007c0c */ /* 0x040fe4000c7c1270 */
[----:B------:R-:W-:Y:S02]  /*58cc0*/  ISETP.LT.AND P0, PT, R7, UR4, !P0 ;  /* 0x0000000407007c0c */ /* 0x000fe4000c701270 */
[----:B------:R-:W-:Y:S01]  /*58cd0*/  ISETP.LT.AND P5, PT, R6, UR4, !P4 ;  /* 0x0000000406007c0c */ /* 0x000fe2000e7a1270 */
[----:B------:R-:W-:Y:S01]  /*58ce0*/  VIADD R23, R19, UR28 ;  /* 0x0000001c13177c36 */ /* 0x000fe20008000000 */
[----:B------:R-:W-:-:S02]  /*58cf0*/  ISETP.LT.AND P4, PT, R7, UR4, !P4 ;  /* 0x0000000407007c0c */ /* 0x000fc4000e781270 */
[----:B------:R-:W-:Y:S02]  /*58d00*/  ISETP.LT.AND P3, PT, R6, UR4, !P1 ;  /* 0x0000000406007c0c */ /* 0x000fe4000cf61270 */
[----:B------:R-:W-:Y:S01]  /*58d10*/  ISETP.LT.AND P1, PT, R7, UR4, !P1 ;  /* 0x0000000407007c0c */ /* 0x000fe2000cf21270 */
[----:B------:R-:W-:-:S04]  /*58d20*/  IMAD.WIDE R6, R21, 0x4, R4 ;  /* 0x0000000415067825 */ /* 0x000fc800078e0204 */
[----:B-1----:R-:W-:Y:S02]  /*58d30*/  VIADD R17, R23, UR28 ;  /* 0x0000001c17117c36 */ /* 0x002fe40008000000 */
[C---:B------:R-:W-:Y:S01]  /*58d40*/  IMAD.WIDE R8, R19.reuse, 0x4, R2 ;  /* 0x0000000413087825 */ /* 0x040fe200078e0202 */
[----:B------:R1:W-:Y:S03]  /*58d50*/  @P2 STG.E desc[UR8][R6.64], R222 ;  /* 0x000000de06002986 */ /* 0x0003e6000c101908 */
[----:B------:R-:W-:Y:S01]  /*58d60*/  IMAD.WIDE R10, R19, 0x4, R4 ;  /* 0x00000004130a7825 */ /* 0x000fe200078e0204 */
[----:B------:R1:W-:Y:S03]  /*58d70*/  @P6 STG.E desc[UR8][R8.64], R150 ;  /* 0x0000009608006986 */ /* 0x0003e6000c101908 */
[C---:B------:R-:W-:Y:S01]  /*58d80*/  IMAD.WIDE R12, R23.reuse, 0x4, R2 ;  /* 0x00000004170c7825 */ /* 0x040fe200078e0202 */
[----:B------:R1:W-:Y:S03]  /*58d90*/  @P0 STG.E desc[UR8][R10.64], R26 ;  /* 0x0000001a0a000986 */ /* 0x0003e6000c101908 */
[----:B------:R-:W-:Y:S01]  /*58da0*/  IMAD.WIDE R14, R23, 0x4, R4 ;  /* 0x00000004170e7825 */ /* 0x000fe200078e0204 */
[----:B------:R1:W-:Y:S03]  /*58db0*/  @P5 STG.E desc[UR8][R12.64], R231 ;  /* 0x000000e70c005986 */ /* 0x0003e6000c101908 */
[C---:B------:R-:W-:Y:S01]  /*58dc0*/  IMAD.WIDE R2, R17.reuse, 0x4, R2 ;  /* 0x0000000411027825 */ /* 0x040fe200078e0202 */
[----:B------:R1:W-:Y:S04]  /*58dd0*/  @P4 STG.E desc[UR8][R14.64], R223 ;  /* 0x000000df0e004986 */ /* 0x0003e8000c101908 */
[----:B------:R1:W-:Y:S01]  /*58de0*/  @P3 STG.E desc[UR8][R2.64], R151 ;  /* 0x0000009702003986 */ /* 0x0003e2000c101908 */
[----:B------:R-:W-:Y:S01]  /*58df0*/  IMAD.WIDE R4, R17, 0x4, R4 ;  /* 0x0000000411047825 */ /* 0x000fe200078e0204 */
[----:B------:R-:W-:Y:S06]  /*58e00*/  @!P1 EXIT ;  /* 0x000000000000994d */ /* 0x000fec0003800000 */
[----:B------:R-:W-:Y:S01]  /*58e10*/  STG.E desc[UR8][R4.64], R27 ;  /* 0x0000001b04007986 */ /* 0x000fe2000c101908 */
[----:B------:R-:W-:Y:S05]  /*58e20*/  EXIT ;  /* 0x000000000000794d */ /* 0x000fea0003800000 */
.L_x_2:
[----:B------:R-:W-:-:S00]  /*58e30*/  BRA `(.L_x_2) ;  /* 0xfffffffc00fc7947 */ /* 0x000fc0000383ffff */
[----:B------:R-:W-:-:S00]  /*58e40*/  NOP ;  /* 0x0000000000007918 */ /* 0x000fc00000000000 */
        /* <DEDUP_REMOVED lines=11> */
.L_x_3:


//--------------------- .nv.shared.matmul_kernel  --------------------------
	.section	.nv.shared.matmul_kernel,"aw",@nobits
	.sectionflags	@""
	.align	16
	.zero		1024


//--------------------- .nv.shared.reserved.0     --------------------------
	.section	.nv.shared.reserved.0,"aw",@nobits
	.weak		__nv_reservedSMEM_offset_0_alias
	.size		__nv_reservedSMEM_offset_0_alias, 0, 0
	.other		__nv_reservedSMEM_offset_0_alias,@"STO_CUDA_RESERVED_SHARED STV_DEFAULT"
__nv_reservedSMEM_offset_0_alias:
	.zero		0


//--------------------- .nv.constant0.matmul_kernel --------------------------
	.section	.nv.constant0.matmul_kernel,"a",@progbits
	.sectionflags	@""
	.align	4
.nv.constant0.matmul_kernel:
	.zero		608


//--------------------- SYMBOLS --------------------------

	.type		.nv.reservedSmem.offset0,@object
	.size		.nv.reservedSmem.offset0,0x4
